	.target	sm_100a

	.elftype	@"ET_EXEC"


//--------------------- .note.nv.tkinfo           --------------------------
	.section	.note.nv.tkinfo,"",@"SHT_NOTE"
	.sectionflags	@"SHF_NOTE_NV_TKINFO"
	.tkinfo
        /*0018*/ 	.word	0x00000002
        /*0030*/ 	.string	""
        /*0030*/ 	.string	"ptxas"
        /*0030*/ 	.string	"Cuda compilation tools, release 13.0, V13.0.88"
        /*0030*/ 	.string	"Build cuda_13.0.r13.0/compiler.36424714_0"
        /*0030*/ 	.string	"-arch sm_100a -m 64 "



//--------------------- .note.nv.cuinfo           --------------------------
	.section	.note.nv.cuinfo,"",@"SHT_NOTE"
	.sectionflags	@"SHF_NOTE_NV_CUINFO"
        /*0018*/ 	.short	0x0002
        /*001a*/ 	.short	0x0064
        /*001c*/ 	.short	0x0082
	.zero		2


//--------------------- .nv.info                  --------------------------
	.section	.nv.info,"",@"SHT_CUDA_INFO"
	.align	4


	//----- nvinfo : EIATTR_REGCOUNT
	.align		4
        /*0000*/ 	.byte	0x04, 0x2f
        /*0002*/ 	.short	(.L_19 - .L_18)
	.align		4
.L_18:
        /*0004*/ 	.word	index@(_ZN7cutlass13device_kernelINS_4gemm6kernel13GemmUniversalINS1_17GroupProblemShapeIN4cute5tupleIJiiiEEEEENS1_10collective13CollectiveMmaINS1_40MainloopSm100ArrayTmaUmmaWarpSpecializedILi2ELi8ELi2ENS6_IJNS5_1CILi2EEENSC_ILi1EEESE_EEEEENS6_IJNSC_ILi256EEESH_NSC_ILi128EEEEEENS_6half_tEPNS6_IJlSE_NSC_ILi0EEEEEESK_SN_NS5_8TiledMMAINS5_8MMA_AtomIJNS5_26SM100_MMA_F16BF16_2x1SM_SSISK_SK_fLi256ELi256ELNS5_4UMMA5MajorE0ELSS_0ELNSR_7ScaleInE0ELST_0EEEEEENS5_6LayoutINS6_IJSE_SE_SE_EEENS6_IJSL_SL_SL_EEEEENS6_IJNS5_10UnderscoreES10_S10_EEEEENS5_18SM100_TMA_2SM_LOADENS5_14ComposedLayoutINS5_7SwizzleILi3ELi4ELi3EEENS5_18smem_ptr_flag_bitsILi16EEENSW_INS6_IJNSC_ILi8EEENSC_ILi64EEEEEENS6_IJS1A_SE_EEEEEEEvNS5_8identityES13_S1E_vS1F_EENS_8epilogue10collective18CollectiveEpilogueINS1H_31Sm100PtrArrayTmaWarpSpecializedILi4ELi2ELi64ELb1ELb0EEEJNS6_IJSI_SH_SI_EEENS6_IJNSW_ISI_SE_EENSW_IS1A_SE_EEEEESK_PNS6_IJSE_lSL_EEESK_S1R_NS1H_6fusion15FusionCallbacksIS1L_NS1S_17LinearCombinationISK_fSK_fLNS_15FloatRoundStyleE2EEES1M_S1P_JEEENS5_5SM1004TMEM4LOAD26SM100_TMEM_LOAD_16dp256b8xENS5_13SM90_TMA_LOADENS14_IS16_S18_NSW_INS6_IJS1A_S19_EEENS6_IJSE_S1A_EEEEEEENS5_17SM75_U16x8_LDSM_TENS5_14SM90_TMA_STOREES26_NS5_17SM90_U16x8_STSM_TENS5_39AutoVectorizingCopyWithAssumedAlignmentILi128EEEEEEvvEEEEvNT_6ParamsE)
        /*0008*/ 	.word	0x000000a8


	//----- nvinfo : EIATTR_FRAME_SIZE
	.align		4
.L_19:
        /*000c*/ 	.byte	0x04, 0x11
        /*000e*/ 	.short	(.L_21 - .L_20)
	.align		4
.L_20:
        /*0010*/ 	.word	index@($__internal_3_$__cuda_sm20_div_u64)
        /*0014*/ 	.word	0x00000000


	//----- nvinfo : EIATTR_FRAME_SIZE
	.align		4
.L_21:
        /*0018*/ 	.byte	0x04, 0x11
        /*001a*/ 	.short	(.L_23 - .L_22)
	.align		4
.L_22:
        /*001c*/ 	.word	index@($__internal_2_$__cuda_sm10x_tcgen05_guardrail_trap_unallocated_columns_being_dealloced)
        /*0020*/ 	.word	0x00000000


	//----- nvinfo : EIATTR_FRAME_SIZE
	.align		4
.L_23:
        /*0024*/ 	.byte	0x04, 0x11
        /*0026*/ 	.short	(.L_25 - .L_24)
	.align		4
.L_24:
        /*0028*/ 	.word	index@($__internal_1_$__cuda_sm10x_tcgen05_guardrail_trap_phase_invalid_during_alloc)
        /*002c*/ 	.word	0x00000000


	//----- nvinfo : EIATTR_FRAME_SIZE
	.align		4
.L_25:
        /*0030*/ 	.byte	0x04, 0x11
        /*0032*/ 	.short	(.L_27 - .L_26)
	.align		4
.L_26:
        /*0034*/ 	.word	index@($__internal_0_$__cuda_sm10x_tcgen05_guardrail_trap_col_being_dealloced_not_returned_by_alloc)
        /*0038*/ 	.word	0x00000000


	//----- nvinfo : EIATTR_FRAME_SIZE
	.align		4
.L_27:
        /*003c*/ 	.byte	0x04, 0x11
        /*003e*/ 	.short	(.L_29 - .L_28)
	.align		4
.L_28:
        /*0040*/ 	.word	index@(_ZN7cutlass13device_kernelINS_4gemm6kernel13GemmUniversalINS1_17GroupProblemShapeIN4cute5tupleIJiiiEEEEENS1_10collective13CollectiveMmaINS1_40MainloopSm100ArrayTmaUmmaWarpSpecializedILi2ELi8ELi2ENS6_IJNS5_1CILi2EEENSC_ILi1EEESE_EEEEENS6_IJNSC_ILi256EEESH_NSC_ILi128EEEEEENS_6half_tEPNS6_IJlSE_NSC_ILi0EEEEEESK_SN_NS5_8TiledMMAINS5_8MMA_AtomIJNS5_26SM100_MMA_F16BF16_2x1SM_SSISK_SK_fLi256ELi256ELNS5_4UMMA5MajorE0ELSS_0ELNSR_7ScaleInE0ELST_0EEEEEENS5_6LayoutINS6_IJSE_SE_SE_EEENS6_IJSL_SL_SL_EEEEENS6_IJNS5_10UnderscoreES10_S10_EEEEENS5_18SM100_TMA_2SM_LOADENS5_14ComposedLayoutINS5_7SwizzleILi3ELi4ELi3EEENS5_18smem_ptr_flag_bitsILi16EEENSW_INS6_IJNSC_ILi8EEENSC_ILi64EEEEEENS6_IJS1A_SE_EEEEEEEvNS5_8identityES13_S1E_vS1F_EENS_8epilogue10collective18CollectiveEpilogueINS1H_31Sm100PtrArrayTmaWarpSpecializedILi4ELi2ELi64ELb1ELb0EEEJNS6_IJSI_SH_SI_EEENS6_IJNSW_ISI_SE_EENSW_IS1A_SE_EEEEESK_PNS6_IJSE_lSL_EEESK_S1R_NS1H_6fusion15FusionCallbacksIS1L_NS1S_17LinearCombinationISK_fSK_fLNS_15FloatRoundStyleE2EEES1M_S1P_JEEENS5_5SM1004TMEM4LOAD26SM100_TMEM_LOAD_16dp256b8xENS5_13SM90_TMA_LOADENS14_IS16_S18_NSW_INS6_IJS1A_S19_EEENS6_IJSE_S1A_EEEEEEENS5_17SM75_U16x8_LDSM_TENS5_14SM90_TMA_STOREES26_NS5_17SM90_U16x8_STSM_TENS5_39AutoVectorizingCopyWithAssumedAlignmentILi128EEEEEEvvEEEEvNT_6ParamsE)
        /*0044*/ 	.word	0x00000000


	//----- nvinfo : EIATTR_MIN_STACK_SIZE
	.align		4
.L_29:
        /*0048*/ 	.byte	0x04, 0x12
        /*004a*/ 	.short	(.L_31 - .L_30)
	.align		4
.L_30:
        /*004c*/ 	.word	index@(_ZN7cutlass13device_kernelINS_4gemm6kernel13GemmUniversalINS1_17GroupProblemShapeIN4cute5tupleIJiiiEEEEENS1_10collective13CollectiveMmaINS1_40MainloopSm100ArrayTmaUmmaWarpSpecializedILi2ELi8ELi2ENS6_IJNS5_1CILi2EEENSC_ILi1EEESE_EEEEENS6_IJNSC_ILi256EEESH_NSC_ILi128EEEEEENS_6half_tEPNS6_IJlSE_NSC_ILi0EEEEEESK_SN_NS5_8TiledMMAINS5_8MMA_AtomIJNS5_26SM100_MMA_F16BF16_2x1SM_SSISK_SK_fLi256ELi256ELNS5_4UMMA5MajorE0ELSS_0ELNSR_7ScaleInE0ELST_0EEEEEENS5_6LayoutINS6_IJSE_SE_SE_EEENS6_IJSL_SL_SL_EEEEENS6_IJNS5_10UnderscoreES10_S10_EEEEENS5_18SM100_TMA_2SM_LOADENS5_14ComposedLayoutINS5_7SwizzleILi3ELi4ELi3EEENS5_18smem_ptr_flag_bitsILi16EEENSW_INS6_IJNSC_ILi8EEENSC_ILi64EEEEEENS6_IJS1A_SE_EEEEEEEvNS5_8identityES13_S1E_vS1F_EENS_8epilogue10collective18CollectiveEpilogueINS1H_31Sm100PtrArrayTmaWarpSpecializedILi4ELi2ELi64ELb1ELb0EEEJNS6_IJSI_SH_SI_EEENS6_IJNSW_ISI_SE_EENSW_IS1A_SE_EEEEESK_PNS6_IJSE_lSL_EEESK_S1R_NS1H_6fusion15FusionCallbacksIS1L_NS1S_17LinearCombinationISK_fSK_fLNS_15FloatRoundStyleE2EEES1M_S1P_JEEENS5_5SM1004TMEM4LOAD26SM100_TMEM_LOAD_16dp256b8xENS5_13SM90_TMA_LOADENS14_IS16_S18_NSW_INS6_IJS1A_S19_EEENS6_IJSE_S1A_EEEEEEENS5_17SM75_U16x8_LDSM_TENS5_14SM90_TMA_STOREES26_NS5_17SM90_U16x8_STSM_TENS5_39AutoVectorizingCopyWithAssumedAlignmentILi128EEEEEEvvEEEEvNT_6ParamsE)
        /*0050*/ 	.word	0x00000000
.L_31:


//--------------------- .nv.compat                --------------------------
	.section	.nv.compat,"",@"SHT_CUDA_COMPAT_INFO"
	.align	4
        /*0000*/ 	.byte	0x02, 0x09, 0x01, 0x00, 0x02, 0x02, 0x02, 0x00, 0x02, 0x05, 0x05, 0x00, 0x03, 0x07, 0x01, 0x01
        /*0010*/ 	.byte	0x02, 0x03, 0x03, 0x00, 0x02, 0x06, 0x01, 0x00, 0x04, 0x0b, 0x08, 0x00, 0x09, 0x00, 0x00, 0x00
        /*0020*/ 	.byte	0x00, 0x00, 0x00, 0x00


//--------------------- .nv.info._ZN7cutlass13device_kernelINS_4gemm6kernel13GemmUniversalINS1_17GroupProblemShapeIN4cute5tupleIJiiiEEEEENS1_10collective13CollectiveMmaINS1_40MainloopSm100ArrayTmaUmmaWarpSpecializedILi2ELi8ELi2ENS6_IJNS5_1CILi2EEENSC_ILi1EEESE_EEEEENS6_IJNSC_ILi256EEESH_NSC_ILi128EEEEEENS_6half_tEPNS6_IJlSE_NSC_ILi0EEEEEESK_SN_NS5_8TiledMMAINS5_8MMA_AtomIJNS5_26SM100_MMA_F16BF16_2x1SM_SSISK_SK_fLi256ELi256ELNS5_4UMMA5MajorE0ELSS_0ELNSR_7ScaleInE0ELST_0EEEEEENS5_6LayoutINS6_IJSE_SE_SE_EEENS6_IJSL_SL_SL_EEEEENS6_IJNS5_10UnderscoreES10_S10_EEEEENS5_18SM100_TMA_2SM_LOADENS5_14ComposedLayoutINS5_7SwizzleILi3ELi4ELi3EEENS5_18smem_ptr_flag_bitsILi16EEENSW_INS6_IJNSC_ILi8EEENSC_ILi64EEEEEENS6_IJS1A_SE_EEEEEEEvNS5_8identityES13_S1E_vS1F_EENS_8epilogue10collective18CollectiveEpilogueINS1H_31Sm100PtrArrayTmaWarpSpecializedILi4ELi2ELi64ELb1ELb0EEEJNS6_IJSI_SH_SI_EEENS6_IJNSW_ISI_SE_EENSW_IS1A_SE_EEEEESK_PNS6_IJSE_lSL_EEESK_S1R_NS1H_6fusion15FusionCallbacksIS1L_NS1S_17LinearCombinationISK_fSK_fLNS_15FloatRoundStyleE2EEES1M_S1P_JEEENS5_5SM1004TMEM4LOAD26SM100_TMEM_LOAD_16dp256b8xENS5_13SM90_TMA_LOADENS14_IS16_S18_NSW_INS6_IJS1A_S19_EEENS6_IJSE_S1A_EEEEEEENS5_17SM75_U16x8_LDSM_TENS5_14SM90_TMA_STOREES26_NS5_17SM90_U16x8_STSM_TENS5_39AutoVectorizingCopyWithAssumedAlignmentILi128EEEEEEvvEEEEvNT_6ParamsE --------------------------
	.section	.nv.info._ZN7cutlass13device_kernelINS_4gemm6kernel13GemmUniversalINS1_17GroupProblemShapeIN4cute5tupleIJiiiEEEEENS1_10collective13CollectiveMmaINS1_40MainloopSm100ArrayTmaUmmaWarpSpecializedILi2ELi8ELi2ENS6_IJNS5_1CILi2EEENSC_ILi1EEESE_EEEEENS6_IJNSC_ILi256EEESH_NSC_ILi128EEEEEENS_6half_tEPNS6_IJlSE_NSC_ILi0EEEEEESK_SN_NS5_8TiledMMAINS5_8MMA_AtomIJNS5_26SM100_MMA_F16BF16_2x1SM_SSISK_SK_fLi256ELi256ELNS5_4UMMA5MajorE0ELSS_0ELNSR_7ScaleInE0ELST_0EEEEEENS5_6LayoutINS6_IJSE_SE_SE_EEENS6_IJSL_SL_SL_EEEEENS6_IJNS5_10UnderscoreES10_S10_EEEEENS5_18SM100_TMA_2SM_LOADENS5_14ComposedLayoutINS5_7SwizzleILi3ELi4ELi3EEENS5_18smem_ptr_flag_bitsILi16EEENSW_INS6_IJNSC_ILi8EEENSC_ILi64EEEEEENS6_IJS1A_SE_EEEEEEEvNS5_8identityES13_S1E_vS1F_EENS_8epilogue10collective18CollectiveEpilogueINS1H_31Sm100PtrArrayTmaWarpSpecializedILi4ELi2ELi64ELb1ELb0EEEJNS6_IJSI_SH_SI_EEENS6_IJNSW_ISI_SE_EENSW_IS1A_SE_EEEEESK_PNS6_IJSE_lSL_EEESK_S1R_NS1H_6fusion15FusionCallbacksIS1L_NS1S_17LinearCombinationISK_fSK_fLNS_15FloatRoundStyleE2EEES1M_S1P_JEEENS5_5SM1004TMEM4LOAD26SM100_TMEM_LOAD_16dp256b8xENS5_13SM90_TMA_LOADENS14_IS16_S18_NSW_INS6_IJS1A_S19_EEENS6_IJSE_S1A_EEEEEEENS5_17SM75_U16x8_LDSM_TENS5_14SM90_TMA_STOREES26_NS5_17SM90_U16x8_STSM_TENS5_39AutoVectorizingCopyWithAssumedAlignmentILi128EEEEEEvvEEEEvNT_6ParamsE,"",@"SHT_CUDA_INFO"
	.sectionflags	@""
	.align	4


	//----- nvinfo : EIATTR_CUDA_API_VERSION
	.align		4
        /*0000*/ 	.byte	0x04, 0x37
        /*0002*/ 	.short	(.L_33 - .L_32)
.L_32:
        /*0004*/ 	.word	0x00000082


	//----- nvinfo : EIATTR_KPARAM_INFO
	.align		4
.L_33:
        /*0008*/ 	.byte	0x04, 0x17
        /*000a*/ 	.short	(.L_35 - .L_34)
.L_34:
        /*000c*/ 	.word	0x00000000
        /*0010*/ 	.short	0x0000
        /*0012*/ 	.short	0x0000
        /*0014*/ 	.byte	0x00, 0xf0, 0x01, 0x24


	//----- nvinfo : EIATTR_AT_ENTRY_FRAGMENTS
	.align		4
.L_35:
        /*0018*/ 	.byte	0x04, 0x4f
        /*001a*/ 	.short	(.L_37 - .L_36)


	//   ....[0]....
.L_36:
        /*001c*/ 	.word	0x00000007


	//----- nvinfo : EIATTR_RESERVED_SMEM_USED
	.align		4
.L_37:
        /*0020*/ 	.byte	0x01, 0x41
	.zero		2


	//----- nvinfo : EIATTR_SPARSE_MMA_MASK
	.align		4
        /*0024*/ 	.byte	0x03, 0x50
        /*0026*/ 	.short	0x0000


	//----- nvinfo : EIATTR_TCGEN05_2CTA_USED
	.align		4
        /*0028*/ 	.byte	0x01, 0x52
	.zero		2


	//----- nvinfo : EIATTR_MAXREG_COUNT
	.align		4
        /*002c*/ 	.byte	0x03, 0x1b
        /*002e*/ 	.short	0x00a8


	//----- nvinfo : EIATTR_NUM_BARRIERS
	.align		4
        /*0030*/ 	.byte	0x02, 0x4c
        /*0032*/ 	.byte	0x07
	.zero		1


	//----- nvinfo : EIATTR_EXTERNS
	.align		4
        /*0034*/ 	.byte	0x04, 0x0f
        /*0036*/ 	.short	(.L_39 - .L_38)


	//   ....[0]....
	.align		4
.L_38:
        /*0038*/ 	.word	index@(__assertfail)


	//----- nvinfo : EIATTR_MERCURY_ISA_VERSION
	.align		4
.L_39:
        /*003c*/ 	.byte	0x03, 0x5f
        /*003e*/ 	.short	0x0101


	//----- nvinfo : EIATTR_INT_WARP_WIDE_INSTR_OFFSETS
	.align		4
        /*0040*/ 	.byte	0x04, 0x31
        /*0042*/ 	.short	(.L_41 - .L_40)


	//   ....[0]....
.L_40:
        /*0044*/ 	.word	0x00001040


	//   ....[1]....
        /*0048*/ 	.word	0x000010e0


	//   ....[2]....
        /*004c*/ 	.word	0x00013a30


	//   ....[3]....
        /*0050*/ 	.word	0x00013a50


	//   ....[4]....
        /*0054*/ 	.word	0x00013a80


	//----- nvinfo : EIATTR_COOP_GROUP_MASK_REGIDS
	.align		4
.L_41:
        /*0058*/ 	.byte	0x04, 0x29
        /*005a*/ 	.short	(.L_43 - .L_42)


	//   ....[0]....
.L_42:
        /*005c*/ 	.word	0xffffffff


	//   ....[1]....
        /*0060*/ 	.word	0xffffffff


	//   ....[2]....
        /*0064*/ 	.word	0xffffffff


	//   ....[3]....
        /*0068*/ 	.word	0xffffffff


	//   ....[4]....
        /*006c*/ 	.word	0xffffffff


	//   ....[5]....
        /*0070*/ 	.word	0xffffffff


	//   ....[6]....
        /*0074*/ 	.word	0xffffffff


	//   ....[7]....
        /*0078*/ 	.word	0xffffffff


	//   ....[8]....
        /*007c*/ 	.word	0xffffffff


	//   ....[9]....
        /*0080*/ 	.word	0xffffffff


	//   ....[10]....
        /*0084*/ 	.word	0xffffffff


	//   ....[11]....
        /*0088*/ 	.word	0xffffffff


	//   ....[12]....
        /*008c*/ 	.word	0xffffffff


	//   ....[13]....
        /*0090*/ 	.word	0xffffffff


	//   ....[14]....
        /*0094*/ 	.word	0xffffffff


	//   ....[15]....
        /*0098*/ 	.word	0xffffffff


	//   ....[16]....
        /*009c*/ 	.word	0xffffffff


	//   ....[17]....
        /*00a0*/ 	.word	0xffffffff


	//   ....[18]....
        /*00a4*/ 	.word	0xffffffff


	//   ....[19]....
        /*00a8*/ 	.word	0xffffffff


	//   ....[20]....
        /*00ac*/ 	.word	0xffffffff


	//   ....[21]....
        /*00b0*/ 	.word	0xffffffff


	//   ....[22]....
        /*00b4*/ 	.word	0xffffffff


	//   ....[23]....
        /*00b8*/ 	.word	0xffffffff


	//   ....[24]....
        /*00bc*/ 	.word	0xffffffff


	//   ....[25]....
        /*00c0*/ 	.word	0xffffffff


	//   ....[26]....
        /*00c4*/ 	.word	0xffffffff


	//   ....[27]....
        /*00c8*/ 	.word	0xffffffff


	//   ....[28]....
        /*00cc*/ 	.word	0xffffffff


	//   ....[29]....
        /*00d0*/ 	.word	0xffffffff


	//   ....[30]....
        /*00d4*/ 	.word	0xffffffff


	//   ....[31]....
        /*00d8*/ 	.word	0xffffffff


	//   ....[32]....
        /*00dc*/ 	.word	0xffffffff


	//   ....[33]....
        /*00e0*/ 	.word	0xffffffff


	//   ....[34]....
        /*00e4*/ 	.word	0xffffffff


	//   ....[35]....
        /*00e8*/ 	.word	0xffffffff


	//   ....[36]....
        /*00ec*/ 	.word	0xffffffff


	//   ....[37]....
        /*00f0*/ 	.word	0xffffffff


	//   ....[38]....
        /*00f4*/ 	.word	0xffffffff


	//   ....[39]....
        /*00f8*/ 	.word	0xffffffff


	//   ....[40]....
        /*00fc*/ 	.word	0xffffffff


	//   ....[41]....
        /*0100*/ 	.word	0xffffffff


	//   ....[42]....
        /*0104*/ 	.word	0xffffffff


	//   ....[43]....
        /*0108*/ 	.word	0xffffffff


	//   ....[44]....
        /*010c*/ 	.word	0xffffffff


	//   ....[45]....
        /*0110*/ 	.word	0xffffffff


	//   ....[46]....
        /*0114*/ 	.word	0xffffffff


	//   ....[47]....
        /*0118*/ 	.word	0xffffffff


	//   ....[48]....
        /*011c*/ 	.word	0xffffffff


	//   ....[49]....
        /*0120*/ 	.word	0xffffffff


	//   ....[50]....
        /*0124*/ 	.word	0xffffffff


	//   ....[51]....
        /*0128*/ 	.word	0xffffffff


	//   ....[52]....
        /*012c*/ 	.word	0xffffffff


	//   ....[53]....
        /*0130*/ 	.word	0xffffffff


	//   ....[54]....
        /*0134*/ 	.word	0xffffffff


	//   ....[55]....
        /*0138*/ 	.word	0xffffffff


	//   ....[56]....
        /*013c*/ 	.word	0xffffffff


	//   ....[57]....
        /*0140*/ 	.word	0xffffffff


	//   ....[58]....
        /*0144*/ 	.word	0xffffffff


	//   ....[59]....
        /*0148*/ 	.word	0xffffffff


	//   ....[60]....
        /*014c*/ 	.word	0xffffffff


	//   ....[61]....
        /*0150*/ 	.word	0xffffffff


	//   ....[62]....
        /*0154*/ 	.word	0xffffffff


	//   ....[63]....
        /*0158*/ 	.word	0xffffffff


	//   ....[64]....
        /*015c*/ 	.word	0xffffffff


	//   ....[65]....
        /*0160*/ 	.word	0xffffffff


	//   ....[66]....
        /*0164*/ 	.word	0xffffffff


	//   ....[67]....
        /*0168*/ 	.word	0xffffffff


	//   ....[68]....
        /*016c*/ 	.word	0xffffffff


	//   ....[69]....
        /*0170*/ 	.word	0xffffffff


	//   ....[70]....
        /*0174*/ 	.word	0xffffffff


	//   ....[71]....
        /*0178*/ 	.word	0xffffffff


	//   ....[72]....
        /*017c*/ 	.word	0xffffffff


	//   ....[73]....
        /*0180*/ 	.word	0xffffffff


	//   ....[74]....
        /*0184*/ 	.word	0xffffffff


	//   ....[75]....
        /*0188*/ 	.word	0xffffffff


	//   ....[76]....
        /*018c*/ 	.word	0xffffffff


	//   ....[77]....
        /*0190*/ 	.word	0xffffffff


	//   ....[78]....
        /*0194*/ 	.word	0xffffffff


	//   ....[79]....
        /*0198*/ 	.word	0xffffffff


	//   ....[80]....
        /*019c*/ 	.word	0xffffffff


	//   ....[81]....
        /*01a0*/ 	.word	0xffffffff


	//   ....[82]....
        /*01a4*/ 	.word	0xffffffff


	//   ....[83]....
        /*01a8*/ 	.word	0xffffffff


	//   ....[84]....
        /*01ac*/ 	.word	0xffffffff


	//   ....[85]....
        /*01b0*/ 	.word	0xffffffff


	//   ....[86]....
        /*01b4*/ 	.word	0xffffffff


	//   ....[87]....
        /*01b8*/ 	.word	0xffffffff


	//   ....[88]....
        /*01bc*/ 	.word	0xffffffff


	//   ....[89]....
        /*01c0*/ 	.word	0xffffffff


	//   ....[90]....
        /*01c4*/ 	.word	0xffffffff


	//   ....[91]....
        /*01c8*/ 	.word	0xffffffff


	//   ....[92]....
        /*01cc*/ 	.word	0xffffffff


	//   ....[93]....
        /*01d0*/ 	.word	0xffffffff


	//   ....[94]....
        /*01d4*/ 	.word	0xffffffff


	//   ....[95]....
        /*01d8*/ 	.word	0xffffffff


	//   ....[96]....
        /*01dc*/ 	.word	0xffffffff


	//   ....[97]....
        /*01e0*/ 	.word	0xffffffff


	//   ....[98]....
        /*01e4*/ 	.word	0xffffffff


	//   ....[99]....
        /*01e8*/ 	.word	0xffffffff


	//   ....[100]....
        /*01ec*/ 	.word	0xffffffff


	//   ....[101]....
        /*01f0*/ 	.word	0xffffffff


	//   ....[102]....
        /*01f4*/ 	.word	0xffffffff


	//   ....[103]....
        /*01f8*/ 	.word	0xffffffff


	//   ....[104]....
        /*01fc*/ 	.word	0xffffffff


	//   ....[105]....
        /*0200*/ 	.word	0xffffffff


	//   ....[106]....
        /*0204*/ 	.word	0xffffffff


	//   ....[107]....
        /*0208*/ 	.word	0xffffffff


	//   ....[108]....
        /*020c*/ 	.word	0xffffffff


	//   ....[109]....
        /*0210*/ 	.word	0xffffffff


	//   ....[110]....
        /*0214*/ 	.word	0xffffffff


	//   ....[111]....
        /*0218*/ 	.word	0xffffffff


	//   ....[112]....
        /*021c*/ 	.word	0xffffffff


	//   ....[113]....
        /*0220*/ 	.word	0xffffffff


	//   ....[114]....
        /*0224*/ 	.word	0xffffffff


	//   ....[115]....
        /*0228*/ 	.word	0xffffffff


	//   ....[116]....
        /*022c*/ 	.word	0xffffffff


	//   ....[117]....
        /*0230*/ 	.word	0xffffffff


	//   ....[118]....
        /*0234*/ 	.word	0xffffffff


	//   ....[119]....
        /*0238*/ 	.word	0xffffffff


	//   ....[120]....
        /*023c*/ 	.word	0xffffffff


	//----- nvinfo : EIATTR_COOP_GROUP_INSTR_OFFSETS
	.align		4
.L_43:
        /*0240*/ 	.byte	0x04, 0x28
        /*0242*/ 	.short	(.L_45 - .L_44)


	//   ....[0]....
.L_44:
        /*0244*/ 	.word	0x000000b0


	//   ....[1]....
        /*0248*/ 	.word	0x00000520


	//   ....[2]....
        /*024c*/ 	.word	0x00000730


	//   ....[3]....
        /*0250*/ 	.word	0x00000740


	//   ....[4]....
        /*0254*/ 	.word	0x00000840


	//   ....[5]....
        /*0258*/ 	.word	0x000009d0


	//   ....[6]....
        /*025c*/ 	.word	0x00000ac0


	//   ....[7]....
        /*0260*/ 	.word	0x00000cd0


	//   ....[8]....
        /*0264*/ 	.word	0x00000ee0


	//   ....[9]....
        /*0268*/ 	.word	0x000011a0


	//   ....[10]....
        /*026c*/ 	.word	0x00002550


	//   ....[11]....
        /*0270*/ 	.word	0x00002580


	//   ....[12]....
        /*0274*/ 	.word	0x00002600


	//   ....[13]....
        /*0278*/ 	.word	0x00002610


	//   ....[14]....
        /*027c*/ 	.word	0x00002650


	//   ....[15]....
        /*0280*/ 	.word	0x00002670


	//   ....[16]....
        /*0284*/ 	.word	0x000026b0


	//   ....[17]....
        /*0288*/ 	.word	0x000026d0


	//   ....[18]....
        /*028c*/ 	.word	0x00002720


	//   ....[19]....
        /*0290*/ 	.word	0x00002740


	//   ....[20]....
        /*0294*/ 	.word	0x000027e0


	//   ....[21]....
        /*0298*/ 	.word	0x000028f0


	//   ....[22]....
        /*029c*/ 	.word	0x00002920


	//   ....[23]....
        /*02a0*/ 	.word	0x00002ef0


	//   ....[24]....
        /*02a4*/ 	.word	0x00002f00


	//   ....[25]....
        /*02a8*/ 	.word	0x00002f50


	//   ....[26]....
        /*02ac*/ 	.word	0x00002f60


	//   ....[27]....
        /*02b0*/ 	.word	0x00002fb0


	//   ....[28]....
        /*02b4*/ 	.word	0x00002fc0


	//   ....[29]....
        /*02b8*/ 	.word	0x00003010


	//   ....[30]....
        /*02bc*/ 	.word	0x00003020


	//   ....[31]....
        /*02c0*/ 	.word	0x00003080


	//   ....[32]....
        /*02c4*/ 	.word	0x00003090


	//   ....[33]....
        /*02c8*/ 	.word	0x00003120


	//   ....[34]....
        /*02cc*/ 	.word	0x00003170


	//   ....[35]....
        /*02d0*/ 	.word	0x000031f0


	//   ....[36]....
        /*02d4*/ 	.word	0x00003210


	//   ....[37]....
        /*02d8*/ 	.word	0x00003220


	//   ....[38]....
        /*02dc*/ 	.word	0x00003230


	//   ....[39]....
        /*02e0*/ 	.word	0x00003240


	//   ....[40]....
        /*02e4*/ 	.word	0x00003250


	//   ....[41]....
        /*02e8*/ 	.word	0x00003e50


	//   ....[42]....
        /*02ec*/ 	.word	0x00004940


	//   ....[43]....
        /*02f0*/ 	.word	0x000055f0


	//   ....[44]....
        /*02f4*/ 	.word	0x00005620


	//   ....[45]....
        /*02f8*/ 	.word	0x000056a0


	//   ....[46]....
        /*02fc*/ 	.word	0x000056b0


	//   ....[47]....
        /*0300*/ 	.word	0x00005700


	//   ....[48]....
        /*0304*/ 	.word	0x00005710


	//   ....[49]....
        /*0308*/ 	.word	0x00005750


	//   ....[50]....
        /*030c*/ 	.word	0x00005780


	//   ....[51]....
        /*0310*/ 	.word	0x000057c0


	//   ....[52]....
        /*0314*/ 	.word	0x000057e0


	//   ....[53]....
        /*0318*/ 	.word	0x00005870


	//   ....[54]....
        /*031c*/ 	.word	0x00005960


	//   ....[55]....
        /*0320*/ 	.word	0x00005990


	//   ....[56]....
        /*0324*/ 	.word	0x00005f50


	//   ....[57]....
        /*0328*/ 	.word	0x00005f80


	//   ....[58]....
        /*032c*/ 	.word	0x00005fd0


	//   ....[59]....
        /*0330*/ 	.word	0x00005fe0


	//   ....[60]....
        /*0334*/ 	.word	0x00006030


	//   ....[61]....
        /*0338*/ 	.word	0x00006040


	//   ....[62]....
        /*033c*/ 	.word	0x00006090


	//   ....[63]....
        /*0340*/ 	.word	0x000060a0


	//   ....[64]....
        /*0344*/ 	.word	0x000060f0


	//   ....[65]....
        /*0348*/ 	.word	0x00006100


	//   ....[66]....
        /*034c*/ 	.word	0x000061a0


	//   ....[67]....
        /*0350*/ 	.word	0x000061f0


	//   ....[68]....
        /*0354*/ 	.word	0x00006270


	//   ....[69]....
        /*0358*/ 	.word	0x00006290


	//   ....[70]....
        /*035c*/ 	.word	0x000062a0


	//   ....[71]....
        /*0360*/ 	.word	0x000062b0


	//   ....[72]....
        /*0364*/ 	.word	0x000062c0


	//   ....[73]....
        /*0368*/ 	.word	0x000062d0


	//   ....[74]....
        /*036c*/ 	.word	0x000071d0


	//   ....[75]....
        /*0370*/ 	.word	0x00007200


	//   ....[76]....
        /*0374*/ 	.word	0x00007280


	//   ....[77]....
        /*0378*/ 	.word	0x00007290


	//   ....[78]....
        /*037c*/ 	.word	0x000072d0


	//   ....[79]....
        /*0380*/ 	.word	0x000072f0


	//   ....[80]....
        /*0384*/ 	.word	0x00007340


	//   ....[81]....
        /*0388*/ 	.word	0x00007360


	//   ....[82]....
        /*038c*/ 	.word	0x000073a0


	//   ....[83]....
        /*0390*/ 	.word	0x000073c0


	//   ....[84]....
        /*0394*/ 	.word	0x00007450


	//   ....[85]....
        /*0398*/ 	.word	0x00007540


	//   ....[86]....
        /*039c*/ 	.word	0x00007570


	//   ....[87]....
        /*03a0*/ 	.word	0x00007b30


	//   ....[88]....
        /*03a4*/ 	.word	0x00007b60


	//   ....[89]....
        /*03a8*/ 	.word	0x00007bb0


	//   ....[90]....
        /*03ac*/ 	.word	0x00007bc0


	//   ....[91]....
        /*03b0*/ 	.word	0x00007c10


	//   ....[92]....
        /*03b4*/ 	.word	0x00007c20


	//   ....[93]....
        /*03b8*/ 	.word	0x00007c70


	//   ....[94]....
        /*03bc*/ 	.word	0x00007c80


	//   ....[95]....
        /*03c0*/ 	.word	0x00007cd0


	//   ....[96]....
        /*03c4*/ 	.word	0x00007cf0


	//   ....[97]....
        /*03c8*/ 	.word	0x00007d80


	//   ....[98]....
        /*03cc*/ 	.word	0x00007dd0


	//   ....[99]....
        /*03d0*/ 	.word	0x00007e50


	//   ....[100]....
        /*03d4*/ 	.word	0x00007e70


	//   ....[101]....
        /*03d8*/ 	.word	0x00007e80


	//   ....[102]....
        /*03dc*/ 	.word	0x00007e90


	//   ....[103]....
        /*03e0*/ 	.word	0x00007ea0


	//   ....[104]....
        /*03e4*/ 	.word	0x00007eb0


	//   ....[105]....
        /*03e8*/ 	.word	0x00008c00


	//   ....[106]....
        /*03ec*/ 	.word	0x00009a20


	//   ....[107]....
        /*03f0*/ 	.word	0x00009dc0


	//   ....[108]....
        /*03f4*/ 	.word	0x0000a2d0


	//   ....[109]....
        /*03f8*/ 	.word	0x00010970


	//   ....[110]....
        /*03fc*/ 	.word	0x00010dc0


	//   ....[111]....
        /*0400*/ 	.word	0x00011010


	//   ....[112]....
        /*0404*/ 	.word	0x000111b0


	//   ....[113]....
        /*0408*/ 	.word	0x000119c0


	//   ....[114]....
        /*040c*/ 	.word	0x00011e60


	//   ....[115]....
        /*0410*/ 	.word	0x00012230


	//   ....[116]....
        /*0414*/ 	.word	0x00012600


	//   ....[117]....
        /*0418*/ 	.word	0x00012b00


	//   ....[118]....
        /*041c*/ 	.word	0x00012b30


	//   ....[119]....
        /*0420*/ 	.word	0x00013920


	//   ....[120]....
        /*0424*/ 	.word	0x00013b40


	//----- nvinfo : EIATTR_REG_RECONFIG
	.align		4
.L_45:
        /*0428*/ 	.byte	0x01, 0x54
	.zero		2


	//----- nvinfo : EIATTR_VRC_CTA_INIT_COUNT
	.align		4
        /*042c*/ 	.byte	0x02, 0x4a
        /*042e*/ 	.byte	0x80
	.zero		1


	//----- nvinfo : EIATTR_SYSCALL_OFFSETS
	.align		4
        /*0430*/ 	.byte	0x04, 0x46
        /*0432*/ 	.short	(.L_47 - .L_46)


	//   ....[0]....
.L_46:
        /*0434*/ 	.word	0x0000a690


	//   ....[1]....
        /*0438*/ 	.word	0x0000a780


	//   ....[2]....
        /*043c*/ 	.word	0x0000b0b0


	//   ....[3]....
        /*0440*/ 	.word	0x0000b220


	//   ....[4]....
        /*0444*/ 	.word	0x0000c7a0


	//   ....[5]....
        /*0448*/ 	.word	0x0000c910


	//   ....[6]....
        /*044c*/ 	.word	0x0000de20


	//   ....[7]....
        /*0450*/ 	.word	0x0000df90


	//   ....[8]....
        /*0454*/ 	.word	0x0000f4e0


	//   ....[9]....
        /*0458*/ 	.word	0x0000f650


	//----- nvinfo : EIATTR_MBARRIER_INSTR_OFFSETS
	.align		4
.L_47:
        /*045c*/ 	.byte	0x04, 0x39
        /*045e*/ 	.short	(.L_49 - .L_48)


	//   ....[0]....
.L_48:
        /*0460*/ 	.word	0x000007f0
        /*0464*/ 	.word	0x000000ff
        /*0468*/ 	.word	0x00000000
        /*046c*/ 	.short	0x0100
        /*046e*/ 	.byte	0x05
	.zero		1


	//   ....[1]....
        /*0470*/ 	.word	0x00000800
        /*0474*/ 	.word	0x000000ff
        /*0478*/ 	.word	0x00000010
        /*047c*/ 	.short	0x0100
        /*047e*/ 	.byte	0x05
	.zero		1


	//   ....[2]....
        /*0480*/ 	.word	0x00000810
        /*0484*/ 	.word	0x000000ff
        /*0488*/ 	.word	0x00000008
        /*048c*/ 	.short	0x0100
        /*048e*/ 	.byte	0x05
	.zero		1


	//   ....[3]....
        /*0490*/ 	.word	0x00000820
        /*0494*/ 	.word	0x000000ff
        /*0498*/ 	.word	0x00000018
        /*049c*/ 	.short	0x0100
        /*049e*/ 	.byte	0x05
	.zero		1


	//   ....[4]....
        /*04a0*/ 	.word	0x00000940
        /*04a4*/ 	.word	0x000000ff
        /*04a8*/ 	.word	0x00000020
        /*04ac*/ 	.short	0x0100
        /*04ae*/ 	.byte	0x06
	.zero		1


	//   ....[5]....
        /*04b0*/ 	.word	0x00000950
        /*04b4*/ 	.word	0x000000ff
        /*04b8*/ 	.word	0x00000040
        /*04bc*/ 	.short	0x0100
        /*04be*/ 	.byte	0x06
	.zero		1


	//   ....[6]....
        /*04c0*/ 	.word	0x00000960
        /*04c4*/ 	.word	0x000000ff
        /*04c8*/ 	.word	0x00000028
        /*04cc*/ 	.short	0x0100
        /*04ce*/ 	.byte	0x06
	.zero		1


	//   ....[7]....
        /*04d0*/ 	.word	0x00000970
        /*04d4*/ 	.word	0x000000ff
        /*04d8*/ 	.word	0x00000048
        /*04dc*/ 	.short	0x0100
        /*04de*/ 	.byte	0x06
	.zero		1


	//   ....[8]....
        /*04e0*/ 	.word	0x00000980
        /*04e4*/ 	.word	0x000000ff
        /*04e8*/ 	.word	0x00000030
        /*04ec*/ 	.short	0x0100
        /*04ee*/ 	.byte	0x06
	.zero		1


	//   ....[9]....
        /*04f0*/ 	.word	0x00000990
        /*04f4*/ 	.word	0x000000ff
        /*04f8*/ 	.word	0x00000050
        /*04fc*/ 	.short	0x0100
        /*04fe*/ 	.byte	0x06
	.zero		1


	//   ....[10]....
        /*0500*/ 	.word	0x000009a0
        /*0504*/ 	.word	0x000000ff
        /*0508*/ 	.word	0x00000038
        /*050c*/ 	.short	0x0100
        /*050e*/ 	.byte	0x06
	.zero		1


	//   ....[11]....
        /*0510*/ 	.word	0x000009b0
        /*0514*/ 	.word	0x000000ff
        /*0518*/ 	.word	0x00000058
        /*051c*/ 	.short	0x0100
        /*051e*/ 	.byte	0x06
	.zero		1


	//   ....[12]....
        /*0520*/ 	.word	0x00000a90
        /*0524*/ 	.word	0x000000ff
        /*0528*/ 	.word	0x00000060
        /*052c*/ 	.short	0x0100
        /*052e*/ 	.byte	0x05
	.zero		1


	//   ....[13]....
        /*0530*/ 	.word	0x00000aa0
        /*0534*/ 	.word	0x000000ff
        /*0538*/ 	.word	0x00000068
        /*053c*/ 	.short	0x0100
        /*053e*/ 	.byte	0x05
	.zero		1


	//   ....[14]....
        /*0540*/ 	.word	0x00000bc0
        /*0544*/ 	.word	0x000000ff
        /*0548*/ 	.word	0x00000070
        /*054c*/ 	.short	0x0100
        /*054e*/ 	.byte	0x06
	.zero		1


	//   ....[15]....
        /*0550*/ 	.word	0x00000bd0
        /*0554*/ 	.word	0x000000ff
        /*0558*/ 	.word	0x000000b0
        /*055c*/ 	.short	0x0100
        /*055e*/ 	.byte	0x06
	.zero		1


	//   ....[16]....
        /*0560*/ 	.word	0x00000be0
        /*0564*/ 	.word	0x000000ff
        /*0568*/ 	.word	0x00000078
        /*056c*/ 	.short	0x0100
        /*056e*/ 	.byte	0x06
	.zero		1


	//   ....[17]....
        /*0570*/ 	.word	0x00000bf0
        /*0574*/ 	.word	0x000000ff
        /*0578*/ 	.word	0x000000b8
        /*057c*/ 	.short	0x0100
        /*057e*/ 	.byte	0x06
	.zero		1


	//   ....[18]....
        /*0580*/ 	.word	0x00000c00
        /*0584*/ 	.word	0x000000ff
        /*0588*/ 	.word	0x00000080
        /*058c*/ 	.short	0x0100
        /*058e*/ 	.byte	0x06
	.zero		1


	//   ....[19]....
        /*0590*/ 	.word	0x00000c10
        /*0594*/ 	.word	0x000000ff
        /*0598*/ 	.word	0x000000c0
        /*059c*/ 	.short	0x0100
        /*059e*/ 	.byte	0x06
	.zero		1


	//   ....[20]....
        /*05a0*/ 	.word	0x00000c20
        /*05a4*/ 	.word	0x000000ff
        /*05a8*/ 	.word	0x00000088
        /*05ac*/ 	.short	0x0100
        /*05ae*/ 	.byte	0x06
	.zero		1


	//   ....[21]....
        /*05b0*/ 	.word	0x00000c30
        /*05b4*/ 	.word	0x000000ff
        /*05b8*/ 	.word	0x000000c8
        /*05bc*/ 	.short	0x0100
        /*05be*/ 	.byte	0x06
	.zero		1


	//   ....[22]....
        /*05c0*/ 	.word	0x00000c40
        /*05c4*/ 	.word	0x000000ff
        /*05c8*/ 	.word	0x00000090
        /*05cc*/ 	.short	0x0100
        /*05ce*/ 	.byte	0x06
	.zero		1


	//   ....[23]....
        /*05d0*/ 	.word	0x00000c50
        /*05d4*/ 	.word	0x000000ff
        /*05d8*/ 	.word	0x000000d0
        /*05dc*/ 	.short	0x0100
        /*05de*/ 	.byte	0x06
	.zero		1


	//   ....[24]....
        /*05e0*/ 	.word	0x00000c60
        /*05e4*/ 	.word	0x000000ff
        /*05e8*/ 	.word	0x00000098
        /*05ec*/ 	.short	0x0100
        /*05ee*/ 	.byte	0x06
	.zero		1


	//   ....[25]....
        /*05f0*/ 	.word	0x00000c70
        /*05f4*/ 	.word	0x000000ff
        /*05f8*/ 	.word	0x000000d8
        /*05fc*/ 	.short	0x0100
        /*05fe*/ 	.byte	0x06
	.zero		1


	//   ....[26]....
        /*0600*/ 	.word	0x00000c80
        /*0604*/ 	.word	0x000000ff
        /*0608*/ 	.word	0x000000a0
        /*060c*/ 	.short	0x0100
        /*060e*/ 	.byte	0x06
	.zero		1


	//   ....[27]....
        /*0610*/ 	.word	0x00000c90
        /*0614*/ 	.word	0x000000ff
        /*0618*/ 	.word	0x000000e0
        /*061c*/ 	.short	0x0100
        /*061e*/ 	.byte	0x06
	.zero		1


	//   ....[28]....
        /*0620*/ 	.word	0x00000ca0
        /*0624*/ 	.word	0x000000ff
        /*0628*/ 	.word	0x000000a8
        /*062c*/ 	.short	0x0100
        /*062e*/ 	.byte	0x06
	.zero		1


	//   ....[29]....
        /*0630*/ 	.word	0x00000cb0
        /*0634*/ 	.word	0x000000ff
        /*0638*/ 	.word	0x000000e8
        /*063c*/ 	.short	0x0100
        /*063e*/ 	.byte	0x06
	.zero		1


	//   ....[30]....
        /*0640*/ 	.word	0x00000dd0
        /*0644*/ 	.word	0x000000ff
        /*0648*/ 	.word	0x00000130
        /*064c*/ 	.short	0x0100
        /*064e*/ 	.byte	0x06
	.zero		1


	//   ....[31]....
        /*0650*/ 	.word	0x00000de0
        /*0654*/ 	.word	0x000000ff
        /*0658*/ 	.word	0x00000170
        /*065c*/ 	.short	0x0100
        /*065e*/ 	.byte	0x06
	.zero		1


	//   ....[32]....
        /*0660*/ 	.word	0x00000df0
        /*0664*/ 	.word	0x000000ff
        /*0668*/ 	.word	0x00000138
        /*066c*/ 	.short	0x0100
        /*066e*/ 	.byte	0x06
	.zero		1


	//   ....[33]....
        /*0670*/ 	.word	0x00000e00
        /*0674*/ 	.word	0x000000ff
        /*0678*/ 	.word	0x00000178
        /*067c*/ 	.short	0x0100
        /*067e*/ 	.byte	0x06
	.zero		1


	//   ....[34]....
        /*0680*/ 	.word	0x00000e10
        /*0684*/ 	.word	0x000000ff
        /*0688*/ 	.word	0x00000140
        /*068c*/ 	.short	0x0100
        /*068e*/ 	.byte	0x06
	.zero		1


	//   ....[35]....
        /*0690*/ 	.word	0x00000e20
        /*0694*/ 	.word	0x000000ff
        /*0698*/ 	.word	0x00000180
        /*069c*/ 	.short	0x0100
        /*069e*/ 	.byte	0x06
	.zero		1


	//   ....[36]....
        /*06a0*/ 	.word	0x00000e30
        /*06a4*/ 	.word	0x000000ff
        /*06a8*/ 	.word	0x00000148
        /*06ac*/ 	.short	0x0100
        /*06ae*/ 	.byte	0x06
	.zero		1


	//   ....[37]....
        /*06b0*/ 	.word	0x00000e40
        /*06b4*/ 	.word	0x000000ff
        /*06b8*/ 	.word	0x00000188
        /*06bc*/ 	.short	0x0100
        /*06be*/ 	.byte	0x06
	.zero		1


	//   ....[38]....
        /*06c0*/ 	.word	0x00000e50
        /*06c4*/ 	.word	0x000000ff
        /*06c8*/ 	.word	0x00000150
        /*06cc*/ 	.short	0x0100
        /*06ce*/ 	.byte	0x06
	.zero		1


	//   ....[39]....
        /*06d0*/ 	.word	0x00000e60
        /*06d4*/ 	.word	0x000000ff
        /*06d8*/ 	.word	0x00000190
        /*06dc*/ 	.short	0x0100
        /*06de*/ 	.byte	0x06
	.zero		1


	//   ....[40]....
        /*06e0*/ 	.word	0x00000e70
        /*06e4*/ 	.word	0x000000ff
        /*06e8*/ 	.word	0x00000158
        /*06ec*/ 	.short	0x0100
        /*06ee*/ 	.byte	0x06
	.zero		1


	//   ....[41]....
        /*06f0*/ 	.word	0x00000e80
        /*06f4*/ 	.word	0x000000ff
        /*06f8*/ 	.word	0x00000198
        /*06fc*/ 	.short	0x0100
        /*06fe*/ 	.byte	0x06
	.zero		1


	//   ....[42]....
        /*0700*/ 	.word	0x00000e90
        /*0704*/ 	.word	0x000000ff
        /*0708*/ 	.word	0x00000160
        /*070c*/ 	.short	0x0100
        /*070e*/ 	.byte	0x06
	.zero		1


	//   ....[43]....
        /*0710*/ 	.word	0x00000ea0
        /*0714*/ 	.word	0x000000ff
        /*0718*/ 	.word	0x000001a0
        /*071c*/ 	.short	0x0100
        /*071e*/ 	.byte	0x06
	.zero		1


	//   ....[44]....
        /*0720*/ 	.word	0x00000eb0
        /*0724*/ 	.word	0x000000ff
        /*0728*/ 	.word	0x00000168
        /*072c*/ 	.short	0x0100
        /*072e*/ 	.byte	0x06
	.zero		1


	//   ....[45]....
        /*0730*/ 	.word	0x00000ec0
        /*0734*/ 	.word	0x000000ff
        /*0738*/ 	.word	0x000001a8
        /*073c*/ 	.short	0x0100
        /*073e*/ 	.byte	0x06
	.zero		1


	//   ....[46]....
        /*0740*/ 	.word	0x00000ff0
        /*0744*/ 	.word	0x000000ff
        /*0748*/ 	.word	0x000000f0
        /*074c*/ 	.short	0x0100
        /*074e*/ 	.byte	0x06
	.zero		1


	//   ....[47]....
        /*0750*/ 	.word	0x00001000
        /*0754*/ 	.word	0x000000ff
        /*0758*/ 	.word	0x00000100
        /*075c*/ 	.short	0x0100
        /*075e*/ 	.byte	0x06
	.zero		1


	//   ....[48]....
        /*0760*/ 	.word	0x00001010
        /*0764*/ 	.word	0x000000ff
        /*0768*/ 	.word	0x000000f8
        /*076c*/ 	.short	0x0100
        /*076e*/ 	.byte	0x06
	.zero		1


	//   ....[49]....
        /*0770*/ 	.word	0x00001020
        /*0774*/ 	.word	0x000000ff
        /*0778*/ 	.word	0x00000108
        /*077c*/ 	.short	0x0100
        /*077e*/ 	.byte	0x06
	.zero		1


	//   ....[50]....
        /*0780*/ 	.word	0x00001120
        /*0784*/ 	.word	0x000000ff
        /*0788*/ 	.word	0x00000120
        /*078c*/ 	.short	0x0100
        /*078e*/ 	.byte	0x05
	.zero		1


	//   ....[51]....
        /*0790*/ 	.word	0x00004180
        /*0794*/ 	.word	0x000000ff
        /*0798*/ 	.word	0x00000010
        /*079c*/ 	.short	0x010a
        /*079e*/ 	.byte	0x05
	.zero		1


	//   ....[52]....
        /*07a0*/ 	.word	0x00004300
        /*07a4*/ 	.word	0x000000ff
        /*07a8*/ 	.word	0x00000010
        /*07ac*/ 	.short	0x010a
        /*07ae*/ 	.byte	0x11
	.zero		1


	//   ....[53]....
        /*07b0*/ 	.word	0x000044a0
        /*07b4*/ 	.word	0x000000ff
        /*07b8*/ 	.word	0x00000010
        /*07bc*/ 	.short	0x010a
        /*07be*/ 	.byte	0x04
	.zero		1


	//   ....[54]....
        /*07c0*/ 	.word	0x000045d0
        /*07c4*/ 	.word	0x000000ff
        /*07c8*/ 	.word	0x00000068
        /*07cc*/ 	.short	0x0101
        /*07ce*/ 	.byte	0x14
	.zero		1


	//   ....[55]....
        /*07d0*/ 	.word	0x000045f0
        /*07d4*/ 	.word	0x000000ff
        /*07d8*/ 	.word	0x00000010
        /*07dc*/ 	.short	0x010a
        /*07de*/ 	.byte	0x04
	.zero		1


	//   ....[56]....
        /*07e0*/ 	.word	0x00004670
        /*07e4*/ 	.word	0x000000ff
        /*07e8*/ 	.word	0x00000010
        /*07ec*/ 	.short	0x010a
        /*07ee*/ 	.byte	0x09
	.zero		1


	//   ....[57]....
        /*07f0*/ 	.word	0x00004800
        /*07f4*/ 	.word	0x000000ff
        /*07f8*/ 	.word	0x00000010
        /*07fc*/ 	.short	0x010a
        /*07fe*/ 	.byte	0x04
	.zero		1


	//   ....[58]....
        /*0800*/ 	.word	0x00004990
        /*0804*/ 	.word	0x000000ff
        /*0808*/ 	.word	0x00000130
        /*080c*/ 	.short	0x010a
        /*080e*/ 	.byte	0x04
	.zero		1


	//   ....[59]....
        /*0810*/ 	.word	0x00004b20
        /*0814*/ 	.word	0x000000ff
        /*0818*/ 	.word	0x00000000
        /*081c*/ 	.short	0x0101
        /*081e*/ 	.byte	0x04
	.zero		1


	//   ....[60]....
        /*0820*/ 	.word	0x00004b90
        /*0824*/ 	.word	0x000000ff
        /*0828*/ 	.word	0x00000000
        /*082c*/ 	.short	0x010a
        /*082e*/ 	.byte	0x04
	.zero		1


	//   ....[61]....
        /*0830*/ 	.word	0x00004c30
        /*0834*/ 	.word	0x00000000
        /*0838*/ 	.word	0x00000000
        /*083c*/ 	.short	0x010a
        /*083e*/ 	.byte	0xff
	.zero		1


	//   ....[62]....
        /*0840*/ 	.word	0x000067b0
        /*0844*/ 	.word	0x000000ff
        /*0848*/ 	.word	0x000000b0
        /*084c*/ 	.short	0x010a
        /*084e*/ 	.byte	0x04
	.zero		1


	//   ....[63]....
        /*0850*/ 	.word	0x00006950
        /*0854*/ 	.word	0x000000ff
        /*0858*/ 	.word	0x00000070
        /*085c*/ 	.short	0x0101
        /*085e*/ 	.byte	0x04
	.zero		1


	//   ....[64]....
        /*0860*/ 	.word	0x000083d0
        /*0864*/ 	.word	0x000000ff
        /*0868*/ 	.word	0x000000b0
        /*086c*/ 	.short	0x010a
        /*086e*/ 	.byte	0x04
	.zero		1


	//   ....[65]....
        /*0870*/ 	.word	0x00008550
        /*0874*/ 	.word	0x000000ff
        /*0878*/ 	.word	0x00000070
        /*087c*/ 	.short	0x0101
        /*087e*/ 	.byte	0x04
	.zero		1


	//   ....[66]....
        /*0880*/ 	.word	0x00008c70
        /*0884*/ 	.word	0x0000000f
        /*0888*/ 	.word	0x00000068
        /*088c*/ 	.short	0x010a
        /*088e*/ 	.byte	0xff
	.zero		1


	//   ....[67]....
        /*0890*/ 	.word	0x00008ee0
        /*0894*/ 	.word	0x000000ff
        /*0898*/ 	.word	0x00000040
        /*089c*/ 	.short	0x010a
        /*089e*/ 	.byte	0x18
	.zero		1


	//   ....[68]....
        /*08a0*/ 	.word	0x00008ff0
        /*08a4*/ 	.word	0x000000ff
        /*08a8*/ 	.word	0x00000020
        /*08ac*/ 	.short	0x010b
        /*08ae*/ 	.byte	0x18
	.zero		1


	//   ....[69]....
        /*08b0*/ 	.word	0x00009050
        /*08b4*/ 	.word	0x000000ff
        /*08b8*/ 	.word	0x00000000
        /*08bc*/ 	.short	0x0101
        /*08be*/ 	.byte	0x04
	.zero		1


	//   ....[70]....
        /*08c0*/ 	.word	0x00009080
        /*08c4*/ 	.word	0x000000ff
        /*08c8*/ 	.word	0x00000048
        /*08cc*/ 	.short	0x010a
        /*08ce*/ 	.byte	0x18
	.zero		1


	//   ....[71]....
        /*08d0*/ 	.word	0x000091b0
        /*08d4*/ 	.word	0x000000ff
        /*08d8*/ 	.word	0x00000028
        /*08dc*/ 	.short	0x010b
        /*08de*/ 	.byte	0x18
	.zero		1


	//   ....[72]....
        /*08e0*/ 	.word	0x00009210
        /*08e4*/ 	.word	0x000000ff
        /*08e8*/ 	.word	0x00000000
        /*08ec*/ 	.short	0x0101
        /*08ee*/ 	.byte	0x04
	.zero		1


	//   ....[73]....
        /*08f0*/ 	.word	0x00009240
        /*08f4*/ 	.word	0x000000ff
        /*08f8*/ 	.word	0x00000050
        /*08fc*/ 	.short	0x010a
        /*08fe*/ 	.byte	0x18
	.zero		1


	//   ....[74]....
        /*0900*/ 	.word	0x00009370
        /*0904*/ 	.word	0x000000ff
        /*0908*/ 	.word	0x00000030
        /*090c*/ 	.short	0x010b
        /*090e*/ 	.byte	0x18
	.zero		1


	//   ....[75]....
        /*0910*/ 	.word	0x000093d0
        /*0914*/ 	.word	0x000000ff
        /*0918*/ 	.word	0x00000000
        /*091c*/ 	.short	0x0101
        /*091e*/ 	.byte	0x04
	.zero		1


	//   ....[76]....
        /*0920*/ 	.word	0x00009400
        /*0924*/ 	.word	0x000000ff
        /*0928*/ 	.word	0x00000058
        /*092c*/ 	.short	0x010a
        /*092e*/ 	.byte	0x18
	.zero		1


	//   ....[77]....
        /*0930*/ 	.word	0x00009530
        /*0934*/ 	.word	0x000000ff
        /*0938*/ 	.word	0x00000038
        /*093c*/ 	.short	0x010b
        /*093e*/ 	.byte	0x18
	.zero		1


	//   ....[78]....
        /*0940*/ 	.word	0x000095b0
        /*0944*/ 	.word	0x000000ff
        /*0948*/ 	.word	0x00000000
        /*094c*/ 	.short	0x0101
        /*094e*/ 	.byte	0x04
	.zero		1


	//   ....[79]....
        /*0950*/ 	.word	0x00009600
        /*0954*/ 	.word	0x000000ff
        /*0958*/ 	.word	0x00000130
        /*095c*/ 	.short	0x010a
        /*095e*/ 	.byte	0x08
	.zero		1


	//   ....[80]....
        /*0960*/ 	.word	0x00009760
        /*0964*/ 	.word	0x000000ff
        /*0968*/ 	.word	0x00000000
        /*096c*/ 	.short	0x0101
        /*096e*/ 	.byte	0x08
	.zero		1


	//   ....[81]....
        /*0970*/ 	.word	0x00009810
        /*0974*/ 	.word	0x000000ff
        /*0978*/ 	.word	0x00000040
        /*097c*/ 	.short	0x010a
        /*097e*/ 	.byte	0x18
	.zero		1


	//   ....[82]....
        /*0980*/ 	.word	0x00009850
        /*0984*/ 	.word	0x000000ff
        /*0988*/ 	.word	0x00000048
        /*098c*/ 	.short	0x010a
        /*098e*/ 	.byte	0x18
	.zero		1


	//   ....[83]....
        /*0990*/ 	.word	0x00009890
        /*0994*/ 	.word	0x000000ff
        /*0998*/ 	.word	0x00000050
        /*099c*/ 	.short	0x010a
        /*099e*/ 	.byte	0x18
	.zero		1


	//   ....[84]....
        /*09a0*/ 	.word	0x000098f0
        /*09a4*/ 	.word	0x00000000
        /*09a8*/ 	.word	0x00000058
        /*09ac*/ 	.short	0x010a
        /*09ae*/ 	.byte	0xff
	.zero		1


	//   ....[85]....
        /*09b0*/ 	.word	0x0000a370
        /*09b4*/ 	.word	0x000000ff
        /*09b8*/ 	.word	0x00000130
        /*09bc*/ 	.short	0x010a
        /*09be*/ 	.byte	0x06
	.zero		1


	//   ....[86]....
        /*09c0*/ 	.word	0x0000a500
        /*09c4*/ 	.word	0x000000ff
        /*09c8*/ 	.word	0x00000000
        /*09cc*/ 	.short	0x0101
        /*09ce*/ 	.byte	0x04
	.zero		1


	//   ....[87]....
        /*09d0*/ 	.word	0x0000aa90
        /*09d4*/ 	.word	0x000000ff
        /*09d8*/ 	.word	0x00000020
        /*09dc*/ 	.short	0x010a
        /*09de*/ 	.byte	0x2b
	.zero		1


	//   ....[88]....
        /*09e0*/ 	.word	0x0000aaf0
        /*09e4*/ 	.word	0x00000091
        /*09e8*/ 	.word	0x000000f0
        /*09ec*/ 	.short	0x010a
        /*09ee*/ 	.byte	0xff
	.zero		1


	//   ....[89]....
        /*09f0*/ 	.word	0x0000ab10
        /*09f4*/ 	.word	0x000000ff
        /*09f8*/ 	.word	0x00000020
        /*09fc*/ 	.short	0x010a
        /*09fe*/ 	.byte	0x2b
	.zero		1


	//   ....[90]....
        /*0a00*/ 	.word	0x0000af80
        /*0a04*/ 	.word	0x00000091
        /*0a08*/ 	.word	0x000000f0
        /*0a0c*/ 	.short	0x010a
        /*0a0e*/ 	.byte	0xff
	.zero		1


	//   ....[91]....
        /*0a10*/ 	.word	0x0000c300
        /*0a14*/ 	.word	0x000000ff
        /*0a18*/ 	.word	0x00000000
        /*0a1c*/ 	.short	0x0101
        /*0a1e*/ 	.byte	0x04
	.zero		1


	//   ....[92]....
        /*0a20*/ 	.word	0x0000c350
        /*0a24*/ 	.word	0x000000ff
        /*0a28*/ 	.word	0x00000028
        /*0a2c*/ 	.short	0x010a
        /*0a2e*/ 	.byte	0x2b
	.zero		1


	//   ....[93]....
        /*0a30*/ 	.word	0x0000c380
        /*0a34*/ 	.word	0x000000ff
        /*0a38*/ 	.word	0x00000028
        /*0a3c*/ 	.short	0x010a
        /*0a3e*/ 	.byte	0x2b
	.zero		1


	//   ....[94]....
        /*0a40*/ 	.word	0x0000d9d0
        /*0a44*/ 	.word	0x000000ff
        /*0a48*/ 	.word	0x00000000
        /*0a4c*/ 	.short	0x0101
        /*0a4e*/ 	.byte	0x04
	.zero		1


	//   ....[95]....
        /*0a50*/ 	.word	0x0000d9f0
        /*0a54*/ 	.word	0x000000ff
        /*0a58*/ 	.word	0x00000030
        /*0a5c*/ 	.short	0x010a
        /*0a5e*/ 	.byte	0x2b
	.zero		1


	//   ....[96]....
        /*0a60*/ 	.word	0x0000da10
        /*0a64*/ 	.word	0x000000ff
        /*0a68*/ 	.word	0x00000030
        /*0a6c*/ 	.short	0x010a
        /*0a6e*/ 	.byte	0x2b
	.zero		1


	//   ....[97]....
        /*0a70*/ 	.word	0x0000f090
        /*0a74*/ 	.word	0x000000ff
        /*0a78*/ 	.word	0x00000000
        /*0a7c*/ 	.short	0x0101
        /*0a7e*/ 	.byte	0x04
	.zero		1


	//   ....[98]....
        /*0a80*/ 	.word	0x0000f0b0
        /*0a84*/ 	.word	0x000000ff
        /*0a88*/ 	.word	0x00000038
        /*0a8c*/ 	.short	0x010a
        /*0a8e*/ 	.byte	0x2b
	.zero		1


	//   ....[99]....
        /*0a90*/ 	.word	0x0000f0d0
        /*0a94*/ 	.word	0x000000ff
        /*0a98*/ 	.word	0x00000038
        /*0a9c*/ 	.short	0x010a
        /*0a9e*/ 	.byte	0x2b
	.zero		1


	//   ....[100]....
        /*0aa0*/ 	.word	0x0000f840
        /*0aa4*/ 	.word	0x00000091
        /*0aa8*/ 	.word	0x00000000
        /*0aac*/ 	.short	0x0101
        /*0aae*/ 	.byte	0xff
	.zero		1


	//   ....[101]....
        /*0ab0*/ 	.word	0x00010860
        /*0ab4*/ 	.word	0x000000ff
        /*0ab8*/ 	.word	0x00000000
        /*0abc*/ 	.short	0x0101
        /*0abe*/ 	.byte	0x04
	.zero		1


	//   ....[102]....
        /*0ac0*/ 	.word	0x00010900
        /*0ac4*/ 	.word	0x000000ff
        /*0ac8*/ 	.word	0x00000000
        /*0acc*/ 	.short	0x0101
        /*0ace*/ 	.byte	0x04
	.zero		1


	//   ....[103]....
        /*0ad0*/ 	.word	0x00011210
        /*0ad4*/ 	.word	0x000000ff
        /*0ad8*/ 	.word	0x00000070
        /*0adc*/ 	.short	0x010a
        /*0ade*/ 	.byte	0x19
	.zero		1


	//   ....[104]....
        /*0ae0*/ 	.word	0x00011350
        /*0ae4*/ 	.word	0x000000ff
        /*0ae8*/ 	.word	0x00000000
        /*0aec*/ 	.short	0x0101
        /*0aee*/ 	.byte	0x06
	.zero		1


	//   ....[105]....
        /*0af0*/ 	.word	0x000113c0
        /*0af4*/ 	.word	0x000000ff
        /*0af8*/ 	.word	0x00000170
        /*0afc*/ 	.short	0x010a
        /*0afe*/ 	.byte	0x19
	.zero		1


	//   ....[106]....
        /*0b00*/ 	.word	0x00012500
        /*0b04*/ 	.word	0x000000ff
        /*0b08*/ 	.word	0x00000130
        /*0b0c*/ 	.short	0x0101
        /*0b0e*/ 	.byte	0x19
	.zero		1


	//   ....[107]....
        /*0b10*/ 	.word	0x00012800
        /*0b14*/ 	.word	0x000000ff
        /*0b18*/ 	.word	0x00000008
        /*0b1c*/ 	.short	0x010a
        /*0b1e*/ 	.byte	0x06
	.zero		1


	//   ....[108]....
        /*0b20*/ 	.word	0x00012820
        /*0b24*/ 	.word	0x000000ff
        /*0b28*/ 	.word	0x00000008
        /*0b2c*/ 	.short	0x010a
        /*0b2e*/ 	.byte	0x06
	.zero		1


	//   ....[109]....
        /*0b30*/ 	.word	0x000129b0
        /*0b34*/ 	.word	0x000000ff
        /*0b38*/ 	.word	0x00000008
        /*0b3c*/ 	.short	0x010a
        /*0b3e*/ 	.byte	0x06
	.zero		1


	//   ....[110]....
        /*0b40*/ 	.word	0x000129d0
        /*0b44*/ 	.word	0x000000ff
        /*0b48*/ 	.word	0x00000008
        /*0b4c*/ 	.short	0x010a
        /*0b4e*/ 	.byte	0x06
	.zero		1


	//   ....[111]....
        /*0b50*/ 	.word	0x00012a90
        /*0b54*/ 	.word	0x000000ff
        /*0b58*/ 	.word	0x00000000
        /*0b5c*/ 	.short	0x0101
        /*0b5e*/ 	.byte	0x05
	.zero		1


	//   ....[112]....
        /*0b60*/ 	.word	0x00012d70
        /*0b64*/ 	.word	0x000000ff
        /*0b68*/ 	.word	0x00000000
        /*0b6c*/ 	.short	0x010a
        /*0b6e*/ 	.byte	0x09
	.zero		1


	//   ....[113]....
        /*0b70*/ 	.word	0x00012dd0
        /*0b74*/ 	.word	0x000000ff
        /*0b78*/ 	.word	0x00000100
        /*0b7c*/ 	.short	0x010a
        /*0b7e*/ 	.byte	0x0b
	.zero		1


	//   ....[114]....
        /*0b80*/ 	.word	0x00012fb0
        /*0b84*/ 	.word	0x000000ff
        /*0b88*/ 	.word	0x00000000
        /*0b8c*/ 	.short	0x010a
        /*0b8e*/ 	.byte	0x0e
	.zero		1


	//   ....[115]....
        /*0b90*/ 	.word	0x000130e0
        /*0b94*/ 	.word	0x000000ff
        /*0b98*/ 	.word	0x00000000
        /*0b9c*/ 	.short	0x010a
        /*0b9e*/ 	.byte	0x28
	.zero		1


	//   ....[116]....
        /*0ba0*/ 	.word	0x000134c0
        /*0ba4*/ 	.word	0x000000ff
        /*0ba8*/ 	.word	0x00000130
        /*0bac*/ 	.short	0x010a
        /*0bae*/ 	.byte	0x09
	.zero		1


	//   ....[117]....
        /*0bb0*/ 	.word	0x000135f0
        /*0bb4*/ 	.word	0x000000ff
        /*0bb8*/ 	.word	0x00000000
        /*0bbc*/ 	.short	0x0101
        /*0bbe*/ 	.byte	0x09
	.zero		1


	//   ....[118]....
        /*0bc0*/ 	.word	0x00013720
        /*0bc4*/ 	.word	0x000000ff
        /*0bc8*/ 	.word	0x00000100
        /*0bcc*/ 	.short	0x010a
        /*0bce*/ 	.byte	0x06
	.zero		1


	//   ....[119]....
        /*0bd0*/ 	.word	0x000137e0
        /*0bd4*/ 	.word	0x00000000
        /*0bd8*/ 	.word	0x00000100
        /*0bdc*/ 	.short	0x010a
        /*0bde*/ 	.byte	0xff
	.zero		1


	//   ....[120]....
        /*0be0*/ 	.word	0x00013820
        /*0be4*/ 	.word	0x00000000
        /*0be8*/ 	.word	0x00000100
        /*0bec*/ 	.short	0x010a
        /*0bee*/ 	.byte	0xff
	.zero		1


	//   ....[121]....
        /*0bf0*/ 	.word	0x00013890
        /*0bf4*/ 	.word	0x000000ff
        /*0bf8*/ 	.word	0x00000000
        /*0bfc*/ 	.short	0x0101
        /*0bfe*/ 	.byte	0x06
	.zero		1


	//   ....[122]....
        /*0c00*/ 	.word	0x000138d0
        /*0c04*/ 	.word	0x000000ff
        /*0c08*/ 	.word	0x00000120
        /*0c0c*/ 	.short	0x010a
        /*0c0e*/ 	.byte	0x04
	.zero		1


	//   ....[123]....
        /*0c10*/ 	.word	0x00013910
        /*0c14*/ 	.word	0x000000ff
        /*0c18*/ 	.word	0x00000000
        /*0c1c*/ 	.short	0x0101
        /*0c1e*/ 	.byte	0x06
	.zero		1


	//   ....[124]....
        /*0c20*/ 	.word	0x00013b70
        /*0c24*/ 	.word	0x00000000
        /*0c28*/ 	.word	0x00000010
        /*0c2c*/ 	.short	0x010a
        /*0c2e*/ 	.byte	0xff
	.zero		1


	//   ....[125]....
        /*0c30*/ 	.word	0x00013bd0
        /*0c34*/ 	.word	0x00000000
        /*0c38*/ 	.word	0x00000010
        /*0c3c*/ 	.short	0x010a
        /*0c3e*/ 	.byte	0xff
	.zero		1


	//   ....[126]....
        /*0c40*/ 	.word	0x00013c30
        /*0c44*/ 	.word	0x00000000
        /*0c48*/ 	.word	0x00000130
        /*0c4c*/ 	.short	0x010a
        /*0c4e*/ 	.byte	0xff
	.zero		1


	//   ....[127]....
        /*0c50*/ 	.word	0x00013c90
        /*0c54*/ 	.word	0x00000000
        /*0c58*/ 	.word	0x00000000
        /*0c5c*/ 	.short	0x010a
        /*0c5e*/ 	.byte	0xff
	.zero		1


	//   ....[128]....
        /*0c60*/ 	.word	0x00013cf0
        /*0c64*/ 	.word	0x00000010
        /*0c68*/ 	.word	0x000000b0
        /*0c6c*/ 	.short	0x010a
        /*0c6e*/ 	.byte	0xff
	.zero		1


	//   ....[129]....
        /*0c70*/ 	.word	0x00013d50
        /*0c74*/ 	.word	0x0000000b
        /*0c78*/ 	.word	0x000000b0
        /*0c7c*/ 	.short	0x010a
        /*0c7e*/ 	.byte	0xff
	.zero		1


	//   ....[130]....
        /*0c80*/ 	.word	0x00013da0
        /*0c84*/ 	.word	0x0000000f
        /*0c88*/ 	.word	0x00000068
        /*0c8c*/ 	.short	0x010a
        /*0c8e*/ 	.byte	0xff
	.zero		1


	//   ....[131]....
        /*0c90*/ 	.word	0x00013e00
        /*0c94*/ 	.word	0x00000000
        /*0c98*/ 	.word	0x00000040
        /*0c9c*/ 	.short	0x010a
        /*0c9e*/ 	.byte	0xff
	.zero		1


	//   ....[132]....
        /*0ca0*/ 	.word	0x00013e60
        /*0ca4*/ 	.word	0x00000000
        /*0ca8*/ 	.word	0x00000048
        /*0cac*/ 	.short	0x010a
        /*0cae*/ 	.byte	0xff
	.zero		1


	//   ....[133]....
        /*0cb0*/ 	.word	0x00013ec0
        /*0cb4*/ 	.word	0x00000000
        /*0cb8*/ 	.word	0x00000050
        /*0cbc*/ 	.short	0x010a
        /*0cbe*/ 	.byte	0xff
	.zero		1


	//   ....[134]....
        /*0cc0*/ 	.word	0x00013f20
        /*0cc4*/ 	.word	0x00000000
        /*0cc8*/ 	.word	0x00000058
        /*0ccc*/ 	.short	0x010a
        /*0cce*/ 	.byte	0xff
	.zero		1


	//   ....[135]....
        /*0cd0*/ 	.word	0x00013f80
        /*0cd4*/ 	.word	0x00000000
        /*0cd8*/ 	.word	0x00000130
        /*0cdc*/ 	.short	0x010a
        /*0cde*/ 	.byte	0xff
	.zero		1


	//   ....[136]....
        /*0ce0*/ 	.word	0x00013fe0
        /*0ce4*/ 	.word	0x00000000
        /*0ce8*/ 	.word	0x00000040
        /*0cec*/ 	.short	0x010a
        /*0cee*/ 	.byte	0xff
	.zero		1


	//   ....[137]....
        /*0cf0*/ 	.word	0x00014040
        /*0cf4*/ 	.word	0x00000000
        /*0cf8*/ 	.word	0x00000048
        /*0cfc*/ 	.short	0x010a
        /*0cfe*/ 	.byte	0xff
	.zero		1


	//   ....[138]....
        /*0d00*/ 	.word	0x000140a0
        /*0d04*/ 	.word	0x00000000
        /*0d08*/ 	.word	0x00000050
        /*0d0c*/ 	.short	0x010a
        /*0d0e*/ 	.byte	0xff
	.zero		1


	//   ....[139]....
        /*0d10*/ 	.word	0x00014100
        /*0d14*/ 	.word	0x00000000
        /*0d18*/ 	.word	0x00000130
        /*0d1c*/ 	.short	0x010a
        /*0d1e*/ 	.byte	0xff
	.zero		1


	//   ....[140]....
        /*0d20*/ 	.word	0x000141c0
        /*0d24*/ 	.word	0x00000003
        /*0d28*/ 	.word	0x00000020
        /*0d2c*/ 	.short	0x010a
        /*0d2e*/ 	.byte	0xff
	.zero		1


	//   ....[141]....
        /*0d30*/ 	.word	0x00014210
        /*0d34*/ 	.word	0x00000091
        /*0d38*/ 	.word	0x000000f0
        /*0d3c*/ 	.short	0x010a
        /*0d3e*/ 	.byte	0xff
	.zero		1


	//   ....[142]....
        /*0d40*/ 	.word	0x00014270
        /*0d44*/ 	.word	0x00000003
        /*0d48*/ 	.word	0x00000028
        /*0d4c*/ 	.short	0x010a
        /*0d4e*/ 	.byte	0xff
	.zero		1


	//   ....[143]....
        /*0d50*/ 	.word	0x000142d0
        /*0d54*/ 	.word	0x00000000
        /*0d58*/ 	.word	0x00000030
        /*0d5c*/ 	.short	0x010a
        /*0d5e*/ 	.byte	0xff
	.zero		1


	//   ....[144]....
        /*0d60*/ 	.word	0x00014330
        /*0d64*/ 	.word	0x00000000
        /*0d68*/ 	.word	0x00000038
        /*0d6c*/ 	.short	0x010a
        /*0d6e*/ 	.byte	0xff
	.zero		1


	//   ....[145]....
        /*0d70*/ 	.word	0x00014390
        /*0d74*/ 	.word	0x00000004
        /*0d78*/ 	.word	0x00000070
        /*0d7c*/ 	.short	0x010a
        /*0d7e*/ 	.byte	0xff
	.zero		1


	//   ....[146]....
        /*0d80*/ 	.word	0x000143f0
        /*0d84*/ 	.word	0x00000004
        /*0d88*/ 	.word	0x00000170
        /*0d8c*/ 	.short	0x010a
        /*0d8e*/ 	.byte	0xff
	.zero		1


	//   ....[147]....
        /*0d90*/ 	.word	0x00014450
        /*0d94*/ 	.word	0x00000000
        /*0d98*/ 	.word	0x00000008
        /*0d9c*/ 	.short	0x010a
        /*0d9e*/ 	.byte	0xff
	.zero		1


	//   ....[148]....
        /*0da0*/ 	.word	0x00014530
        /*0da4*/ 	.word	0x00000000
        /*0da8*/ 	.word	0x00000008
        /*0dac*/ 	.short	0x010a
        /*0dae*/ 	.byte	0xff
	.zero		1


	//   ....[149]....
        /*0db0*/ 	.word	0x00014590
        /*0db4*/ 	.word	0x00000003
        /*0db8*/ 	.word	0x00000100
        /*0dbc*/ 	.short	0x010a
        /*0dbe*/ 	.byte	0xff
	.zero		1


	//   ....[150]....
        /*0dc0*/ 	.word	0x000145f0
        /*0dc4*/ 	.word	0x00000003
        /*0dc8*/ 	.word	0x00000000
        /*0dcc*/ 	.short	0x010a
        /*0dce*/ 	.byte	0xff
	.zero		1


	//   ....[151]....
        /*0dd0*/ 	.word	0x00014650
        /*0dd4*/ 	.word	0x00000003
        /*0dd8*/ 	.word	0x00000130
        /*0ddc*/ 	.short	0x010a
        /*0dde*/ 	.byte	0xff
	.zero		1


	//   ....[152]....
        /*0de0*/ 	.word	0x000146b0
        /*0de4*/ 	.word	0x00000000
        /*0de8*/ 	.word	0x00000100
        /*0dec*/ 	.short	0x010a
        /*0dee*/ 	.byte	0xff
	.zero		1


	//   ....[153]....
        /*0df0*/ 	.word	0x00014710
        /*0df4*/ 	.word	0x00000000
        /*0df8*/ 	.word	0x00000120
        /*0dfc*/ 	.short	0x010a
        /*0dfe*/ 	.byte	0xff
	.zero		1


	//----- nvinfo : EIATTR_NUM_MBARRIERS
	.align		4
.L_49:
        /*0e00*/ 	.byte	0x03, 0x38
        /*0e02*/ 	.short	0x0033


	//----- nvinfo : EIATTR_EXIT_INSTR_OFFSETS
	.align		4
        /*0e04*/ 	.byte	0x04, 0x1c
        /*0e06*/ 	.short	(.L_51 - .L_50)


	//   ....[0]....
.L_50:
        /*0e08*/ 	.word	0x00003790


	//   ....[1]....
        /*0e0c*/ 	.word	0x00004c60


	//   ....[2]....
        /*0e10*/ 	.word	0x000085f0


	//   ....[3]....
        /*0e14*/ 	.word	0x00009920


	//   ....[4]....
        /*0e18*/ 	.word	0x00010910


	//   ....[5]....
        /*0e1c*/ 	.word	0x00010940


	//   ....[6]....
        /*0e20*/ 	.word	0x000125d0


	//   ....[7]....
        /*0e24*/ 	.word	0x00013b50


	//----- nvinfo : EIATTR_INDIRECT_BRANCH_TARGETS
	.align		4
.L_51:
        /*0e28*/ 	.byte	0x04, 0x34
        /*0e2a*/ 	.short	(.L_53 - .L_52)


	//   ....[0]....
.L_52:
        /*0e2c*/ 	.word	.L_x_280@srel
        /*0e30*/ 	.short	0x0
        /*0e32*/ 	.short	0x0
        /*0e34*/ 	.word	0xa
        /*0e38*/ 	.word	.L_x_281@srel
        /* <DEDUP_REMOVED lines=9> */


	//----- nvinfo : EIATTR_MAX_THREADS
	.align		4
.L_53:
        /*0e60*/ 	.byte	0x04, 0x05
        /*0e62*/ 	.short	(.L_55 - .L_54)
.L_54:
        /*0e64*/ 	.word	0x00000180
        /*0e68*/ 	.word	0x00000001
        /*0e6c*/ 	.word	0x00000001


	//----- nvinfo : EIATTR_CRS_STACK_SIZE
	.align		4
.L_55:
        /*0e70*/ 	.byte	0x04, 0x1e
        /*0e72*/ 	.short	(.L_57 - .L_56)
.L_56:
        /*0e74*/ 	.word	0x00000000


	//----- nvinfo : EIATTR_CBANK_PARAM_SIZE
	.align		4
.L_57:
        /*0e78*/ 	.byte	0x03, 0x19
        /*0e7a*/ 	.short	0x0900


	//----- nvinfo : EIATTR_PARAM_CBANK
	.align		4
        /*0e7c*/ 	.byte	0x04, 0x0a
        /*0e7e*/ 	.short	(.L_59 - .L_58)
	.align		4
.L_58:
        /*0e80*/ 	.word	index@(.nv.constant0._ZN7cutlass13device_kernelINS_4gemm6kernel13GemmUniversalINS1_17GroupProblemShapeIN4cute5tupleIJiiiEEEEENS1_10collective13CollectiveMmaINS1_40MainloopSm100ArrayTmaUmmaWarpSpecializedILi2ELi8ELi2ENS6_IJNS5_1CILi2EEENSC_ILi1EEESE_EEEEENS6_IJNSC_ILi256EEESH_NSC_ILi128EEEEEENS_6half_tEPNS6_IJlSE_NSC_ILi0EEEEEESK_SN_NS5_8TiledMMAINS5_8MMA_AtomIJNS5_26SM100_MMA_F16BF16_2x1SM_SSISK_SK_fLi256ELi256ELNS5_4UMMA5MajorE0ELSS_0ELNSR_7ScaleInE0ELST_0EEEEEENS5_6LayoutINS6_IJSE_SE_SE_EEENS6_IJSL_SL_SL_EEEEENS6_IJNS5_10UnderscoreES10_S10_EEEEENS5_18SM100_TMA_2SM_LOADENS5_14ComposedLayoutINS5_7SwizzleILi3ELi4ELi3EEENS5_18smem_ptr_flag_bitsILi16EEENSW_INS6_IJNSC_ILi8EEENSC_ILi64EEEEEENS6_IJS1A_SE_EEEEEEEvNS5_8identityES13_S1E_vS1F_EENS_8epilogue10collective18CollectiveEpilogueINS1H_31Sm100PtrArrayTmaWarpSpecializedILi4ELi2ELi64ELb1ELb0EEEJNS6_IJSI_SH_SI_EEENS6_IJNSW_ISI_SE_EENSW_IS1A_SE_EEEEESK_PNS6_IJSE_lSL_EEESK_S1R_NS1H_6fusion15FusionCallbacksIS1L_NS1S_17LinearCombinationISK_fSK_fLNS_15FloatRoundStyleE2EEES1M_S1P_JEEENS5_5SM1004TMEM4LOAD26SM100_TMEM_LOAD_16dp256b8xENS5_13SM90_TMA_LOADENS14_IS16_S18_NSW_INS6_IJS1A_S19_EEENS6_IJSE_S1A_EEEEEEENS5_17SM75_U16x8_LDSM_TENS5_14SM90_TMA_STOREES26_NS5_17SM90_U16x8_STSM_TENS5_39AutoVectorizingCopyWithAssumedAlignmentILi128EEEEEEvvEEEEvNT_6ParamsE)
        /*0e84*/ 	.short	0x0380
        /*0e86*/ 	.short	0x0900


	//----- nvinfo : EIATTR_SW_WAR
	.align		4
.L_59:
        /*0e88*/ 	.byte	0x04, 0x36
        /*0e8a*/ 	.short	(.L_61 - .L_60)
.L_60:
        /*0e8c*/ 	.word	0x00000008
.L_61:


//--------------------- .nv.callgraph             --------------------------
	.section	.nv.callgraph,"",@"SHT_CUDA_CALLGRAPH"
	.align	4
	.sectionentsize	8
	.align		4
        /*0000*/ 	.word	0x00000000
	.align		4
        /*0004*/ 	.word	0xffffffff
	.align		4
        /*0008*/ 	.word	index@(_ZN7cutlass13device_kernelINS_4gemm6kernel13GemmUniversalINS1_17GroupProblemShapeIN4cute5tupleIJiiiEEEEENS1_10collective13CollectiveMmaINS1_40MainloopSm100ArrayTmaUmmaWarpSpecializedILi2ELi8ELi2ENS6_IJNS5_1CILi2EEENSC_ILi1EEESE_EEEEENS6_IJNSC_ILi256EEESH_NSC_ILi128EEEEEENS_6half_tEPNS6_IJlSE_NSC_ILi0EEEEEESK_SN_NS5_8TiledMMAINS5_8MMA_AtomIJNS5_26SM100_MMA_F16BF16_2x1SM_SSISK_SK_fLi256ELi256ELNS5_4UMMA5MajorE0ELSS_0ELNSR_7ScaleInE0ELST_0EEEEEENS5_6LayoutINS6_IJSE_SE_SE_EEENS6_IJSL_SL_SL_EEEEENS6_IJNS5_10UnderscoreES10_S10_EEEEENS5_18SM100_TMA_2SM_LOADENS5_14ComposedLayoutINS5_7SwizzleILi3ELi4ELi3EEENS5_18smem_ptr_flag_bitsILi16EEENSW_INS6_IJNSC_ILi8EEENSC_ILi64EEEEEENS6_IJS1A_SE_EEEEEEEvNS5_8identityES13_S1E_vS1F_EENS_8epilogue10collective18CollectiveEpilogueINS1H_31Sm100PtrArrayTmaWarpSpecializedILi4ELi2ELi64ELb1ELb0EEEJNS6_IJSI_SH_SI_EEENS6_IJNSW_ISI_SE_EENSW_IS1A_SE_EEEEESK_PNS6_IJSE_lSL_EEESK_S1R_NS1H_6fusion15FusionCallbacksIS1L_NS1S_17LinearCombinationISK_fSK_fLNS_15FloatRoundStyleE2EEES1M_S1P_JEEENS5_5SM1004TMEM4LOAD26SM100_TMEM_LOAD_16dp256b8xENS5_13SM90_TMA_LOADENS14_IS16_S18_NSW_INS6_IJS1A_S19_EEENS6_IJSE_S1A_EEEEEEENS5_17SM75_U16x8_LDSM_TENS5_14SM90_TMA_STOREES26_NS5_17SM90_U16x8_STSM_TENS5_39AutoVectorizingCopyWithAssumedAlignmentILi128EEEEEEvvEEEEvNT_6ParamsE)
	.align		4
        /*000c*/ 	.word	index@(__assertfail)
	.align		4
        /*0010*/ 	.word	0x00000000
	.align		4
        /*0014*/ 	.word	0xfffffffe
	.align		4
        /*0018*/ 	.word	0x00000000
	.align		4
        /*001c*/ 	.word	0xfffffffd
	.align		4
        /*0020*/ 	.word	0x00000000
	.align		4
        /*0024*/ 	.word	0xfffffffc


//--------------------- .nv.constant4             --------------------------
	.section	.nv.constant4,"a",@progbits
	.align	8
	.align		8
.nv.constant4:
        /*0000*/ 	.dword	__assertfail
	.align		8
        /*0008*/ 	.dword	__unnamed_1
	.align		8
        /*0010*/ 	.dword	__unnamed_2
	.align		8
        /*0018*/ 	.dword	_ZN39_INTERNAL_e584a8e1_4_k_cu_b715a4e3_27754cuda3std3__45__cpo5beginE
	.align		8
        /*0020*/ 	.dword	_ZN39_INTERNAL_e584a8e1_4_k_cu_b715a4e3_27754cuda3std3__45__cpo3endE
	.align		8
        /*0028*/ 	.dword	_ZN39_INTERNAL_e584a8e1_4_k_cu_b715a4e3_27754cuda3std3__45__cpo6cbeginE
	.align		8
        /*0030*/ 	.dword	_ZN39_INTERNAL_e584a8e1_4_k_cu_b715a4e3_27754cuda3std3__45__cpo4cendE
	.align		8
        /*0038*/ 	.dword	_ZN39_INTERNAL_e584a8e1_4_k_cu_b715a4e3_27754cuda3std3__441_GLOBAL__N__e584a8e1_4_k_cu_b715a4e3_27756ignoreE
	.align		8
        /*0040*/ 	.dword	_ZN39_INTERNAL_e584a8e1_4_k_cu_b715a4e3_27754cuda3std3__419piecewise_constructE
	.align		8
        /*0048*/ 	.dword	_ZN39_INTERNAL_e584a8e1_4_k_cu_b715a4e3_27754cuda3std3__48in_placeE
	.align		8
        /*0050*/ 	.dword	_ZN39_INTERNAL_e584a8e1_4_k_cu_b715a4e3_27754cuda3std6ranges3__45__cpo4swapE
	.align		8
        /*0058*/ 	.dword	_ZN39_INTERNAL_e584a8e1_4_k_cu_b715a4e3_27754cuda3std6ranges3__45__cpo9iter_moveE
	.align		8
        /*0060*/ 	.dword	_ZN39_INTERNAL_e584a8e1_4_k_cu_b715a4e3_27754cute7productE
	.align		8
        /*0068*/ 	.dword	_ZN39_INTERNAL_e584a8e1_4_k_cu_b715a4e3_27754cute1_E
	.align		8
        /*0070*/ 	.dword	$str$24
	.align		8
        /*0078*/ 	.dword	$str$25
	.align		8
        /*0080*/ 	.dword	$str$26
	.align		8
        /*0088*/ 	.dword	$str$27


//--------------------- .nv.constant2._ZN7cutlass13device_kernelINS_4gemm6kernel13GemmUniversalINS1_17GroupProblemShapeIN4cute5tupleIJiiiEEEEENS1_10collective13CollectiveMmaINS1_40MainloopSm100ArrayTmaUmmaWarpSpecializedILi2ELi8ELi2ENS6_IJNS5_1CILi2EEENSC_ILi1EEESE_EEEEENS6_IJNSC_ILi256EEESH_NSC_ILi128EEEEEENS_6half_tEPNS6_IJlSE_NSC_ILi0EEEEEESK_SN_NS5_8TiledMMAINS5_8MMA_AtomIJNS5_26SM100_MMA_F16BF16_2x1SM_SSISK_SK_fLi256ELi256ELNS5_4UMMA5MajorE0ELSS_0ELNSR_7ScaleInE0ELST_0EEEEEENS5_6LayoutINS6_IJSE_SE_SE_EEENS6_IJSL_SL_SL_EEEEENS6_IJNS5_10UnderscoreES10_S10_EEEEENS5_18SM100_TMA_2SM_LOADENS5_14ComposedLayoutINS5_7SwizzleILi3ELi4ELi3EEENS5_18smem_ptr_flag_bitsILi16EEENSW_INS6_IJNSC_ILi8EEENSC_ILi64EEEEEENS6_IJS1A_SE_EEEEEEEvNS5_8identityES13_S1E_vS1F_EENS_8epilogue10collective18CollectiveEpilogueINS1H_31Sm100PtrArrayTmaWarpSpecializedILi4ELi2ELi64ELb1ELb0EEEJNS6_IJSI_SH_SI_EEENS6_IJNSW_ISI_SE_EENSW_IS1A_SE_EEEEESK_PNS6_IJSE_lSL_EEESK_S1R_NS1H_6fusion15FusionCallbacksIS1L_NS1S_17LinearCombinationISK_fSK_fLNS_15FloatRoundStyleE2EEES1M_S1P_JEEENS5_5SM1004TMEM4LOAD26SM100_TMEM_LOAD_16dp256b8xENS5_13SM90_TMA_LOADENS14_IS16_S18_NSW_INS6_IJS1A_S19_EEENS6_IJSE_S1A_EEEEEEENS5_17SM75_U16x8_LDSM_TENS5_14SM90_TMA_STOREES26_NS5_17SM90_U16x8_STSM_TENS5_39AutoVectorizingCopyWithAssumedAlignmentILi128EEEEEEvvEEEEvNT_6ParamsE --------------------------
	.section	.nv.constant2._ZN7cutlass13device_kernelINS_4gemm6kernel13GemmUniversalINS1_17GroupProblemShapeIN4cute5tupleIJiiiEEEEENS1_10collective13CollectiveMmaINS1_40MainloopSm100ArrayTmaUmmaWarpSpecializedILi2ELi8ELi2ENS6_IJNS5_1CILi2EEENSC_ILi1EEESE_EEEEENS6_IJNSC_ILi256EEESH_NSC_ILi128EEEEEENS_6half_tEPNS6_IJlSE_NSC_ILi0EEEEEESK_SN_NS5_8TiledMMAINS5_8MMA_AtomIJNS5_26SM100_MMA_F16BF16_2x1SM_SSISK_SK_fLi256ELi256ELNS5_4UMMA5MajorE0ELSS_0ELNSR_7ScaleInE0ELST_0EEEEEENS5_6LayoutINS6_IJSE_SE_SE_EEENS6_IJSL_SL_SL_EEEEENS6_IJNS5_10UnderscoreES10_S10_EEEEENS5_18SM100_TMA_2SM_LOADENS5_14ComposedLayoutINS5_7SwizzleILi3ELi4ELi3EEENS5_18smem_ptr_flag_bitsILi16EEENSW_INS6_IJNSC_ILi8EEENSC_ILi64EEEEEENS6_IJS1A_SE_EEEEEEEvNS5_8identityES13_S1E_vS1F_EENS_8epilogue10collective18CollectiveEpilogueINS1H_31Sm100PtrArrayTmaWarpSpecializedILi4ELi2ELi64ELb1ELb0EEEJNS6_IJSI_SH_SI_EEENS6_IJNSW_ISI_SE_EENSW_IS1A_SE_EEEEESK_PNS6_IJSE_lSL_EEESK_S1R_NS1H_6fusion15FusionCallbacksIS1L_NS1S_17LinearCombinationISK_fSK_fLNS_15FloatRoundStyleE2EEES1M_S1P_JEEENS5_5SM1004TMEM4LOAD26SM100_TMEM_LOAD_16dp256b8xENS5_13SM90_TMA_LOADENS14_IS16_S18_NSW_INS6_IJS1A_S19_EEENS6_IJSE_S1A_EEEEEEENS5_17SM75_U16x8_LDSM_TENS5_14SM90_TMA_STOREES26_NS5_17SM90_U16x8_STSM_TENS5_39AutoVectorizingCopyWithAssumedAlignmentILi128EEEEEEvvEEEEvNT_6ParamsE,"a",@progbits
	.sectionflags	@""
	.align	4
.nv.constant2._ZN7cutlass13device_kernelINS_4gemm6kernel13GemmUniversalINS1_17GroupProblemShapeIN4cute5tupleIJiiiEEEEENS1_10collective13CollectiveMmaINS1_40MainloopSm100ArrayTmaUmmaWarpSpecializedILi2ELi8ELi2ENS6_IJNS5_1CILi2EEENSC_ILi1EEESE_EEEEENS6_IJNSC_ILi256EEESH_NSC_ILi128EEEEEENS_6half_tEPNS6_IJlSE_NSC_ILi0EEEEEESK_SN_NS5_8TiledMMAINS5_8MMA_AtomIJNS5_26SM100_MMA_F16BF16_2x1SM_SSISK_SK_fLi256ELi256ELNS5_4UMMA5MajorE0ELSS_0ELNSR_7ScaleInE0ELST_0EEEEEENS5_6LayoutINS6_IJSE_SE_SE_EEENS6_IJSL_SL_SL_EEEEENS6_IJNS5_10UnderscoreES10_S10_EEEEENS5_18SM100_TMA_2SM_LOADENS5_14ComposedLayoutINS5_7SwizzleILi3ELi4ELi3EEENS5_18smem_ptr_flag_bitsILi16EEENSW_INS6_IJNSC_ILi8EEENSC_ILi64EEEEEENS6_IJS1A_SE_EEEEEEEvNS5_8identityES13_S1E_vS1F_EENS_8epilogue10collective18CollectiveEpilogueINS1H_31Sm100PtrArrayTmaWarpSpecializedILi4ELi2ELi64ELb1ELb0EEEJNS6_IJSI_SH_SI_EEENS6_IJNSW_ISI_SE_EENSW_IS1A_SE_EEEEESK_PNS6_IJSE_lSL_EEESK_S1R_NS1H_6fusion15FusionCallbacksIS1L_NS1S_17LinearCombinationISK_fSK_fLNS_15FloatRoundStyleE2EEES1M_S1P_JEEENS5_5SM1004TMEM4LOAD26SM100_TMEM_LOAD_16dp256b8xENS5_13SM90_TMA_LOADENS14_IS16_S18_NSW_INS6_IJS1A_S19_EEENS6_IJSE_S1A_EEEEEEENS5_17SM75_U16x8_LDSM_TENS5_14SM90_TMA_STOREES26_NS5_17SM90_U16x8_STSM_TENS5_39AutoVectorizingCopyWithAssumedAlignmentILi128EEEEEEvvEEEEvNT_6ParamsE:
        /*0000*/ 	.byte	0xf0, 0x25, 0x01, 0x00, 0xe0, 0x4c, 0x00, 0x00, 0xe0, 0x4c, 0x00, 0x00, 0xe0, 0x4c, 0x00, 0x00
        /*0010*/ 	.byte	0xe0, 0x4c, 0x00, 0x00, 0xe0, 0x4c, 0x00, 0x00, 0xe0, 0x4c, 0x00, 0x00, 0xe0, 0x4c, 0x00, 0x00
        /*0020*/ 	.byte	0x50, 0x09, 0x01, 0x00, 0xe0, 0x4c, 0x00, 0x00


//--------------------- .text._ZN7cutlass13device_kernelINS_4gemm6kernel13GemmUniversalINS1_17GroupProblemShapeIN4cute5tupleIJiiiEEEEENS1_10collective13CollectiveMmaINS1_40MainloopSm100ArrayTmaUmmaWarpSpecializedILi2ELi8ELi2ENS6_IJNS5_1CILi2EEENSC_ILi1EEESE_EEEEENS6_IJNSC_ILi256EEESH_NSC_ILi128EEEEEENS_6half_tEPNS6_IJlSE_NSC_ILi0EEEEEESK_SN_NS5_8TiledMMAINS5_8MMA_AtomIJNS5_26SM100_MMA_F16BF16_2x1SM_SSISK_SK_fLi256ELi256ELNS5_4UMMA5MajorE0ELSS_0ELNSR_7ScaleInE0ELST_0EEEEEENS5_6LayoutINS6_IJSE_SE_SE_EEENS6_IJSL_SL_SL_EEEEENS6_IJNS5_10UnderscoreES10_S10_EEEEENS5_18SM100_TMA_2SM_LOADENS5_14ComposedLayoutINS5_7SwizzleILi3ELi4ELi3EEENS5_18smem_ptr_flag_bitsILi16EEENSW_INS6_IJNSC_ILi8EEENSC_ILi64EEEEEENS6_IJS1A_SE_EEEEEEEvNS5_8identityES13_S1E_vS1F_EENS_8epilogue10collective18CollectiveEpilogueINS1H_31Sm100PtrArrayTmaWarpSpecializedILi4ELi2ELi64ELb1ELb0EEEJNS6_IJSI_SH_SI_EEENS6_IJNSW_ISI_SE_EENSW_IS1A_SE_EEEEESK_PNS6_IJSE_lSL_EEESK_S1R_NS1H_6fusion15FusionCallbacksIS1L_NS1S_17LinearCombinationISK_fSK_fLNS_15FloatRoundStyleE2EEES1M_S1P_JEEENS5_5SM1004TMEM4LOAD26SM100_TMEM_LOAD_16dp256b8xENS5_13SM90_TMA_LOADENS14_IS16_S18_NSW_INS6_IJS1A_S19_EEENS6_IJSE_S1A_EEEEEEENS5_17SM75_U16x8_LDSM_TENS5_14SM90_TMA_STOREES26_NS5_17SM90_U16x8_STSM_TENS5_39AutoVectorizingCopyWithAssumedAlignmentILi128EEEEEEvvEEEEvNT_6ParamsE --------------------------
	.section	.text._ZN7cutlass13device_kernelINS_4gemm6kernel13GemmUniversalINS1_17GroupProblemShapeIN4cute5tupleIJiiiEEEEENS1_10collective13CollectiveMmaINS1_40MainloopSm100ArrayTmaUmmaWarpSpecializedILi2ELi8ELi2ENS6_IJNS5_1CILi2EEENSC_ILi1EEESE_EEEEENS6_IJNSC_ILi256EEESH_NSC_ILi128EEEEEENS_6half_tEPNS6_IJlSE_NSC_ILi0EEEEEESK_SN_NS5_8TiledMMAINS5_8MMA_AtomIJNS5_26SM100_MMA_F16BF16_2x1SM_SSISK_SK_fLi256ELi256ELNS5_4UMMA5MajorE0ELSS_0ELNSR_7ScaleInE0ELST_0EEEEEENS5_6LayoutINS6_IJSE_SE_SE_EEENS6_IJSL_SL_SL_EEEEENS6_IJNS5_10UnderscoreES10_S10_EEEEENS5_18SM100_TMA_2SM_LOADENS5_14ComposedLayoutINS5_7SwizzleILi3ELi4ELi3EEENS5_18smem_ptr_flag_bitsILi16EEENSW_INS6_IJNSC_ILi8EEENSC_ILi64EEEEEENS6_IJS1A_SE_EEEEEEEvNS5_8identityES13_S1E_vS1F_EENS_8epilogue10collective18CollectiveEpilogueINS1H_31Sm100PtrArrayTmaWarpSpecializedILi4ELi2ELi64ELb1ELb0EEEJNS6_IJSI_SH_SI_EEENS6_IJNSW_ISI_SE_EENSW_IS1A_SE_EEEEESK_PNS6_IJSE_lSL_EEESK_S1R_NS1H_6fusion15FusionCallbacksIS1L_NS1S_17LinearCombinationISK_fSK_fLNS_15FloatRoundStyleE2EEES1M_S1P_JEEENS5_5SM1004TMEM4LOAD26SM100_TMEM_LOAD_16dp256b8xENS5_13SM90_TMA_LOADENS14_IS16_S18_NSW_INS6_IJS1A_S19_EEENS6_IJSE_S1A_EEEEEEENS5_17SM75_U16x8_LDSM_TENS5_14SM90_TMA_STOREES26_NS5_17SM90_U16x8_STSM_TENS5_39AutoVectorizingCopyWithAssumedAlignmentILi128EEEEEEvvEEEEvNT_6ParamsE,"ax",@progbits
	.align	128
.text._ZN7cutlass13device_kernelINS_4gemm6kernel13GemmUniversalINS1_17GroupProblemShapeIN4cute5tupleIJiiiEEEEENS1_10collective13CollectiveMmaINS1_40MainloopSm100ArrayTmaUmmaWarpSpecializedILi2ELi8ELi2ENS6_IJNS5_1CILi2EEENSC_ILi1EEESE_EEEEENS6_IJNSC_ILi256EEESH_NSC_ILi128EEEEEENS_6half_tEPNS6_IJlSE_NSC_ILi0EEEEEESK_SN_NS5_8TiledMMAINS5_8MMA_AtomIJNS5_26SM100_MMA_F16BF16_2x1SM_SSISK_SK_fLi256ELi256ELNS5_4UMMA5MajorE0ELSS_0ELNSR_7ScaleInE0ELST_0EEEEEENS5_6LayoutINS6_IJSE_SE_SE_EEENS6_IJSL_SL_SL_EEEEENS6_IJNS5_10UnderscoreES10_S10_EEEEENS5_18SM100_TMA_2SM_LOADENS5_14ComposedLayoutINS5_7SwizzleILi3ELi4ELi3EEENS5_18smem_ptr_flag_bitsILi16EEENSW_INS6_IJNSC_ILi8EEENSC_ILi64EEEEEENS6_IJS1A_SE_EEEEEEEvNS5_8identityES13_S1E_vS1F_EENS_8epilogue10collective18CollectiveEpilogueINS1H_31Sm100PtrArrayTmaWarpSpecializedILi4ELi2ELi64ELb1ELb0EEEJNS6_IJSI_SH_SI_EEENS6_IJNSW_ISI_SE_EENSW_IS1A_SE_EEEEESK_PNS6_IJSE_lSL_EEESK_S1R_NS1H_6fusion15FusionCallbacksIS1L_NS1S_17LinearCombinationISK_fSK_fLNS_15FloatRoundStyleE2EEES1M_S1P_JEEENS5_5SM1004TMEM4LOAD26SM100_TMEM_LOAD_16dp256b8xENS5_13SM90_TMA_LOADENS14_IS16_S18_NSW_INS6_IJS1A_S19_EEENS6_IJSE_S1A_EEEEEEENS5_17SM75_U16x8_LDSM_TENS5_14SM90_TMA_STOREES26_NS5_17SM90_U16x8_STSM_TENS5_39AutoVectorizingCopyWithAssumedAlignmentILi128EEEEEEvvEEEEvNT_6ParamsE:
        .type           _ZN7cutlass13device_kernelINS_4gemm6kernel13GemmUniversalINS1_17GroupProblemShapeIN4cute5tupleIJiiiEEEEENS1_10collective13CollectiveMmaINS1_40MainloopSm100ArrayTmaUmmaWarpSpecializedILi2ELi8ELi2ENS6_IJNS5_1CILi2EEENSC_ILi1EEESE_EEEEENS6_IJNSC_ILi256EEESH_NSC_ILi128EEEEEENS_6half_tEPNS6_IJlSE_NSC_ILi0EEEEEESK_SN_NS5_8TiledMMAINS5_8MMA_AtomIJNS5_26SM100_MMA_F16BF16_2x1SM_SSISK_SK_fLi256ELi256ELNS5_4UMMA5MajorE0ELSS_0ELNSR_7ScaleInE0ELST_0EEEEEENS5_6LayoutINS6_IJSE_SE_SE_EEENS6_IJSL_SL_SL_EEEEENS6_IJNS5_10UnderscoreES10_S10_EEEEENS5_18SM100_TMA_2SM_LOADENS5_14ComposedLayoutINS5_7SwizzleILi3ELi4ELi3EEENS5_18smem_ptr_flag_bitsILi16EEENSW_INS6_IJNSC_ILi8EEENSC_ILi64EEEEEENS6_IJS1A_SE_EEEEEEEvNS5_8identityES13_S1E_vS1F_EENS_8epilogue10collective18CollectiveEpilogueINS1H_31Sm100PtrArrayTmaWarpSpecializedILi4ELi2ELi64ELb1ELb0EEEJNS6_IJSI_SH_SI_EEENS6_IJNSW_ISI_SE_EENSW_IS1A_SE_EEEEESK_PNS6_IJSE_lSL_EEESK_S1R_NS1H_6fusion15FusionCallbacksIS1L_NS1S_17LinearCombinationISK_fSK_fLNS_15FloatRoundStyleE2EEES1M_S1P_JEEENS5_5SM1004TMEM4LOAD26SM100_TMEM_LOAD_16dp256b8xENS5_13SM90_TMA_LOADENS14_IS16_S18_NSW_INS6_IJS1A_S19_EEENS6_IJSE_S1A_EEEEEEENS5_17SM75_U16x8_LDSM_TENS5_14SM90_TMA_STOREES26_NS5_17SM90_U16x8_STSM_TENS5_39AutoVectorizingCopyWithAssumedAlignmentILi128EEEEEEvvEEEEvNT_6ParamsE,@function
        .size           _ZN7cutlass13device_kernelINS_4gemm6kernel13GemmUniversalINS1_17GroupProblemShapeIN4cute5tupleIJiiiEEEEENS1_10collective13CollectiveMmaINS1_40MainloopSm100ArrayTmaUmmaWarpSpecializedILi2ELi8ELi2ENS6_IJNS5_1CILi2EEENSC_ILi1EEESE_EEEEENS6_IJNSC_ILi256EEESH_NSC_ILi128EEEEEENS_6half_tEPNS6_IJlSE_NSC_ILi0EEEEEESK_SN_NS5_8TiledMMAINS5_8MMA_AtomIJNS5_26SM100_MMA_F16BF16_2x1SM_SSISK_SK_fLi256ELi256ELNS5_4UMMA5MajorE0ELSS_0ELNSR_7ScaleInE0ELST_0EEEEEENS5_6LayoutINS6_IJSE_SE_SE_EEENS6_IJSL_SL_SL_EEEEENS6_IJNS5_10UnderscoreES10_S10_EEEEENS5_18SM100_TMA_2SM_LOADENS5_14ComposedLayoutINS5_7SwizzleILi3ELi4ELi3EEENS5_18smem_ptr_flag_bitsILi16EEENSW_INS6_IJNSC_ILi8EEENSC_ILi64EEEEEENS6_IJS1A_SE_EEEEEEEvNS5_8identityES13_S1E_vS1F_EENS_8epilogue10collective18CollectiveEpilogueINS1H_31Sm100PtrArrayTmaWarpSpecializedILi4ELi2ELi64ELb1ELb0EEEJNS6_IJSI_SH_SI_EEENS6_IJNSW_ISI_SE_EENSW_IS1A_SE_EEEEESK_PNS6_IJSE_lSL_EEESK_S1R_NS1H_6fusion15FusionCallbacksIS1L_NS1S_17LinearCombinationISK_fSK_fLNS_15FloatRoundStyleE2EEES1M_S1P_JEEENS5_5SM1004TMEM4LOAD26SM100_TMEM_LOAD_16dp256b8xENS5_13SM90_TMA_LOADENS14_IS16_S18_NSW_INS6_IJS1A_S19_EEENS6_IJSE_S1A_EEEEEEENS5_17SM75_U16x8_LDSM_TENS5_14SM90_TMA_STOREES26_NS5_17SM90_U16x8_STSM_TENS5_39AutoVectorizingCopyWithAssumedAlignmentILi128EEEEEEvvEEEEvNT_6ParamsE,(.L_x_291 - _ZN7cutlass13device_kernelINS_4gemm6kernel13GemmUniversalINS1_17GroupProblemShapeIN4cute5tupleIJiiiEEEEENS1_10collective13CollectiveMmaINS1_40MainloopSm100ArrayTmaUmmaWarpSpecializedILi2ELi8ELi2ENS6_IJNS5_1CILi2EEENSC_ILi1EEESE_EEEEENS6_IJNSC_ILi256EEESH_NSC_ILi128EEEEEENS_6half_tEPNS6_IJlSE_NSC_ILi0EEEEEESK_SN_NS5_8TiledMMAINS5_8MMA_AtomIJNS5_26SM100_MMA_F16BF16_2x1SM_SSISK_SK_fLi256ELi256ELNS5_4UMMA5MajorE0ELSS_0ELNSR_7ScaleInE0ELST_0EEEEEENS5_6LayoutINS6_IJSE_SE_SE_EEENS6_IJSL_SL_SL_EEEEENS6_IJNS5_10UnderscoreES10_S10_EEEEENS5_18SM100_TMA_2SM_LOADENS5_14ComposedLayoutINS5_7SwizzleILi3ELi4ELi3EEENS5_18smem_ptr_flag_bitsILi16EEENSW_INS6_IJNSC_ILi8EEENSC_ILi64EEEEEENS6_IJS1A_SE_EEEEEEEvNS5_8identityES13_S1E_vS1F_EENS_8epilogue10collective18CollectiveEpilogueINS1H_31Sm100PtrArrayTmaWarpSpecializedILi4ELi2ELi64ELb1ELb0EEEJNS6_IJSI_SH_SI_EEENS6_IJNSW_ISI_SE_EENSW_IS1A_SE_EEEEESK_PNS6_IJSE_lSL_EEESK_S1R_NS1H_6fusion15FusionCallbacksIS1L_NS1S_17LinearCombinationISK_fSK_fLNS_15FloatRoundStyleE2EEES1M_S1P_JEEENS5_5SM1004TMEM4LOAD26SM100_TMEM_LOAD_16dp256b8xENS5_13SM90_TMA_LOADENS14_IS16_S18_NSW_INS6_IJS1A_S19_EEENS6_IJSE_S1A_EEEEEEENS5_17SM75_U16x8_LDSM_TENS5_14SM90_TMA_STOREES26_NS5_17SM90_U16x8_STSM_TENS5_39AutoVectorizingCopyWithAssumedAlignmentILi128EEEEEEvvEEEEvNT_6ParamsE)
        .other          _ZN7cutlass13device_kernelINS_4gemm6kernel13GemmUniversalINS1_17GroupProblemShapeIN4cute5tupleIJiiiEEEEENS1_10collective13CollectiveMmaINS1_40MainloopSm100ArrayTmaUmmaWarpSpecializedILi2ELi8ELi2ENS6_IJNS5_1CILi2EEENSC_ILi1EEESE_EEEEENS6_IJNSC_ILi256EEESH_NSC_ILi128EEEEEENS_6half_tEPNS6_IJlSE_NSC_ILi0EEEEEESK_SN_NS5_8TiledMMAINS5_8MMA_AtomIJNS5_26SM100_MMA_F16BF16_2x1SM_SSISK_SK_fLi256ELi256ELNS5_4UMMA5MajorE0ELSS_0ELNSR_7ScaleInE0ELST_0EEEEEENS5_6LayoutINS6_IJSE_SE_SE_EEENS6_IJSL_SL_SL_EEEEENS6_IJNS5_10UnderscoreES10_S10_EEEEENS5_18SM100_TMA_2SM_LOADENS5_14ComposedLayoutINS5_7SwizzleILi3ELi4ELi3EEENS5_18smem_ptr_flag_bitsILi16EEENSW_INS6_IJNSC_ILi8EEENSC_ILi64EEEEEENS6_IJS1A_SE_EEEEEEEvNS5_8identityES13_S1E_vS1F_EENS_8epilogue10collective18CollectiveEpilogueINS1H_31Sm100PtrArrayTmaWarpSpecializedILi4ELi2ELi64ELb1ELb0EEEJNS6_IJSI_SH_SI_EEENS6_IJNSW_ISI_SE_EENSW_IS1A_SE_EEEEESK_PNS6_IJSE_lSL_EEESK_S1R_NS1H_6fusion15FusionCallbacksIS1L_NS1S_17LinearCombinationISK_fSK_fLNS_15FloatRoundStyleE2EEES1M_S1P_JEEENS5_5SM1004TMEM4LOAD26SM100_TMEM_LOAD_16dp256b8xENS5_13SM90_TMA_LOADENS14_IS16_S18_NSW_INS6_IJS1A_S19_EEENS6_IJSE_S1A_EEEEEEENS5_17SM75_U16x8_LDSM_TENS5_14SM90_TMA_STOREES26_NS5_17SM90_U16x8_STSM_TENS5_39AutoVectorizingCopyWithAssumedAlignmentILi128EEEEEEvvEEEEvNT_6ParamsE,@"STO_CUDA_ENTRY STV_DEFAULT"
_ZN7cutlass13device_kernelINS_4gemm6kernel13GemmUniversalINS1_17GroupProblemShapeIN4cute5tupleIJiiiEEEEENS1_10collective13CollectiveMmaINS1_40MainloopSm100ArrayTmaUmmaWarpSpecializedILi2ELi8ELi2ENS6_IJNS5_1CILi2EEENSC_ILi1EEESE_EEEEENS6_IJNSC_ILi256EEESH_NSC_ILi128EEEEEENS_6half_tEPNS6_IJlSE_NSC_ILi0EEEEEESK_SN_NS5_8TiledMMAINS5_8MMA_AtomIJNS5_26SM100_MMA_F16BF16_2x1SM_SSISK_SK_fLi256ELi256ELNS5_4UMMA5MajorE0ELSS_0ELNSR_7ScaleInE0ELST_0EEEEEENS5_6LayoutINS6_IJSE_SE_SE_EEENS6_IJSL_SL_SL_EEEEENS6_IJNS5_10UnderscoreES10_S10_EEEEENS5_18SM100_TMA_2SM_LOADENS5_14ComposedLayoutINS5_7SwizzleILi3ELi4ELi3EEENS5_18smem_ptr_flag_bitsILi16EEENSW_INS6_IJNSC_ILi8EEENSC_ILi64EEEEEENS6_IJS1A_SE_EEEEEEEvNS5_8identityES13_S1E_vS1F_EENS_8epilogue10collective18CollectiveEpilogueINS1H_31Sm100PtrArrayTmaWarpSpecializedILi4ELi2ELi64ELb1ELb0EEEJNS6_IJSI_SH_SI_EEENS6_IJNSW_ISI_SE_EENSW_IS1A_SE_EEEEESK_PNS6_IJSE_lSL_EEESK_S1R_NS1H_6fusion15FusionCallbacksIS1L_NS1S_17LinearCombinationISK_fSK_fLNS_15FloatRoundStyleE2EEES1M_S1P_JEEENS5_5SM1004TMEM4LOAD26SM100_TMEM_LOAD_16dp256b8xENS5_13SM90_TMA_LOADENS14_IS16_S18_NSW_INS6_IJS1A_S19_EEENS6_IJSE_S1A_EEEEEEENS5_17SM75_U16x8_LDSM_TENS5_14SM90_TMA_STOREES26_NS5_17SM90_U16x8_STSM_TENS5_39AutoVectorizingCopyWithAssumedAlignmentILi128EEEEEEvvEEEEvNT_6ParamsE:
[----:B------:R-:W1:Y:S01]  /*0000*/  LDC R1, c[0x0][0x37c] ;  /* 0x0000df00ff017b82 */ /* 0x000e620000000800 */
[----:B------:R-:W2:Y:S07]  /*0010*/  S2R R142, SR_TID.X ;  /* 0x00000000008e7919 */ /* 0x000eae0000002100 */
[----:B------:R-:W3:Y:S01]  /*0020*/  S2UR UR35, SR_CgaCtaId ;  /* 0x00000000002379c3 */ /* 0x000ee20000008800 */
[----:B------:R-:W-:Y:S01]  /*0030*/  UMOV UR37, 0x4 ;  /* 0x0000000400257882 */ /* 0x000fe20000000000 */
[----:B------:R-:W4:Y:S01]  /*0040*/  LDCU UR34, c[0x0][0x370] ;  /* 0x00006e00ff2277ac */ /* 0x000f220008000800 */
[----:B------:R-:W-:-:S05]  /*0050*/  ELECT P2, URZ, PT ;  /* 0x0000000000ff782f */ /* 0x000fca0003840000 */
[----:B------:R-:W-:Y:S08]  /*0060*/  S2UR UR42, SR_CTAID.X ;  /* 0x00000000002a79c3 */ /* 0x000ff00000002500 */
[----:B------:R-:W4:Y:S01]  /*0070*/  S2UR UR58, SR_CTAID.Y ;  /* 0x00000000003a79c3 */ /* 0x000f220000002600 */
[----:B---3--:R-:W-:Y:S02]  /*0080*/  ULOP3.LUT UR44, UR35, 0x1, URZ, 0xc0, !UPT ;  /* 0x00000001232c7892 */ /* 0x008fe4000f8ec0ff */
[----:B------:R-:W-:Y:S01]  /*0090*/  ULOP3.LUT UR43, UR35, 0x1, URZ, 0x3c, !UPT ;  /* 0x00000001232b7892 */ /* 0x000fe2000f8e3cff */
[----:B--2---:R-:W-:-:S05]  /*00a0*/  SHF.R.U32.HI R128, RZ, 0x5, R142 ;  /* 0x00000005ff807819 */ /* 0x004fca000001168e */
[----:B------:R-:W2:Y:S01]  /*00b0*/  SHFL.IDX PT, R0, R128, RZ, 0x1f ;  /* 0x00001fff80007589 */ /* 0x000ea200000e0000 */
[----:B----4-:R-:W-:Y:S01]  /*00c0*/  UIMAD UR16, UR58, UR34, UR42 ;  /* 0x000000223a1072a4 */ /* 0x010fe2000f8e022a */
[----:B--2---:R-:W-:-:S13]  /*00d0*/  R2UR UR21, R0 ;  /* 0x00000000001572ca */ /* 0x004fda00000e0000 */
[----:B------:R-:W-:Y:S02]  /*00e0*/  UISETP.GE.AND UP0, UPT, UR21, 0x8, UPT ;  /* 0x000000081500788c */ /* 0x000fe4000bf06270 */
[----:B------:R-:W-:Y:S02]  /*00f0*/  UISETP.GT.AND UP1, UPT, UR21, 0x3, UPT ;  /* 0x000000031500788c */ /* 0x000fe4000bf24270 */
[----:B------:R-:W-:-:S04]  /*0100*/  USEL UR37, UR37, 0x8, !UP0 ;  /* 0x0000000825257887 */ /* 0x000fc8000c000000 */
[----:B------:R-:W-:Y:S02]  /*0110*/  USEL UR37, UR37, UR21, UP1 ;  /* 0x0000001525257287 */ /* 0x000fe40008800000 */
[----:B------:R-:W-:Y:S02]  /*0120*/  ULOP3.LUT UR21, UR21, 0xfffffffc, URZ, 0xc0, !UPT ;  /* 0xfffffffc15157892 */ /* 0x000fe4000f8ec0ff */
[----:B------:R-:W-:-:S09]  /*0130*/  UISETP.NE.AND UP0, UPT, UR37, 0x2, UPT ;  /* 0x000000022500788c */ /* 0x000fd2000bf05270 */
[----:B-1----:R-:W-:Y:S05]  /*0140*/  BRA.U UP0, `(.L_x_0) ;  /* 0x0000000100f87547 */ /* 0x002fea000b800000 */
[----:B------:R-:W1:Y:S01]  /*0150*/  LDCU UR26, c[0x0][0xc1c] ;  /* 0x00018380ff1a77ac */ /* 0x000e620008000800 */
[----:B------:R-:W-:Y:S01]  /*0160*/  BSSY.RECONVERGENT B0, `(.L_x_1) ;  /* 0x000003b000007945 */ /* 0x000fe20003800200 */
[----:B------:R-:W2:Y:S01]  /*0170*/  LDCU.64 UR4, c[0x0][0x820] ;  /* 0x00010400ff0477ac */ /* 0x000ea20008000a00 */
[----:B------:R-:W-:Y:S01]  /*0180*/  ELECT P0, URZ, PT ;  /* 0x0000000000ff782f */ /* 0x000fe20003800000 */
[----:B------:R-:W-:Y:S02]  /*0190*/  UIMAD UR28, UR16, 0xc, URZ ;  /* 0x0000000c101c78a4 */ /* 0x000fe4000f8e02ff */
[----:B-1----:R-:W-:-:S04]  /*01a0*/  UIADD3 UR26, UPT, UPT, UR16, UR26, URZ ;  /* 0x0000001a101a7290 */ /* 0x002fc8000fffe0ff */
[----:B------:R-:W-:Y:S02]  /*01b0*/  UIMAD UR26, UR26, 0xc, URZ ;  /* 0x0000000c1a1a78a4 */ /* 0x000fe4000f8e02ff */
[----:B--2---:R-:W-:Y:S02]  /*01c0*/  UIMAD.WIDE.U32 UR28, UR28, 0x80, UR4 ;  /* 0x000000801c1c78a5 */ /* 0x004fe4000f8e0004 */
[----:B------:R-:W-:Y:S02]  /*01d0*/  UIMAD.WIDE.U32 UR26, UR26, 0x80, UR4 ;  /* 0x000000801a1a78a5 */ /* 0x000fe4000f8e0004 */
[----:B------:R-:W-:Y:S10]  /*01e0*/  @!P0 BRA `(.L_x_2) ;  /* 0x0000000000c88947 */ /* 0x000ff40003800000 */
[----:B------:R-:W1:Y:S01]  /*01f0*/  LDC.64 R64, c[0x0][0x400] ;  /* 0x00010000ff407b82 */ /* 0x000e620000000a00 */
[----:B------:R-:W-:Y:S02]  /*0200*/  UMOV UR4, 0x400 ;  /* 0x0000040000047882 */ /* 0x000fe40000000000 */
[----:B------:R-:W-:-:S05]  /*0210*/  ULEA UR4, UR35, UR4, 0x18 ;  /* 0x0000000423047291 */ /* 0x000fca000f8ec0ff */
[----:B------:R-:W1:Y:S08]  /*0220*/  LDC.64 R66, c[0x0][0x408] ;  /* 0x00010200ff427b82 */ /* 0x000e700000000a00 */
[----:B------:R-:W2:Y:S08]  /*0230*/  LDC.64 R60, c[0x0][0x410] ;  /* 0x00010400ff3c7b82 */ /* 0x000eb00000000a00 */
[----:B------:R-:W2:Y:S08]  /*0240*/  LDC.64 R62, c[0x0][0x418] ;  /* 0x00010600ff3e7b82 */ /* 0x000eb00000000a00 */
[----:B------:R-:W3:Y:S01]  /*0250*/  LDC.64 R56, c[0x0][0x420] ;  /* 0x00010800ff387b82 */ /* 0x000ee20000000a00 */
[----:B-1----:R1:W-:Y:S07]  /*0260*/  STS.128 [UR4+0x400], R64 ;  /* 0x00040040ff007988 */ /* 0x0023ee0008000c04 */
[----:B------:R-:W3:Y:S08]  /*0270*/  LDC.64 R58, c[0x0][0x428] ;  /* 0x00010a00ff3a7b82 */ /* 0x000ef00000000a00 */
[----:B------:R-:W4:Y:S01]  /*0280*/  LDC.64 R52, c[0x0][0x430] ;  /* 0x00010c00ff347b82 */ /* 0x000f220000000a00 */
[----:B--2---:R1:W-:Y:S07]  /*0290*/  STS.128 [UR4+0x410], R60 ;  /* 0x0004103cff007988 */ /* 0x0043ee0008000c04 */
[----:B------:R-:W4:Y:S08]  /*02a0*/  LDC.64 R54, c[0x0][0x438] ;  /* 0x00010e00ff367b82 */ /* 0x000f300000000a00 */
[----:B------:R-:W2:Y:S01]  /*02b0*/  LDC.64 R48, c[0x0][0x440] ;  /* 0x00011000ff307b82 */ /* 0x000ea20000000a00 */
[----:B---3--:R1:W-:Y:S07]  /*02c0*/  STS.128 [UR4+0x420], R56 ;  /* 0x00042038ff007988 */ /* 0x0083ee0008000c04 */
[----:B------:R-:W2:Y:S08]  /*02d0*/  LDC.64 R50, c[0x0][0x448] ;  /* 0x00011200ff327b82 */ /* 0x000eb00000000a00 */
[----:B------:R-:W3:Y:S01]  /*02e0*/  LDC.64 R44, c[0x0][0x450] ;  /* 0x00011400ff2c7b82 */ /* 0x000ee20000000a00 */
[----:B----4-:R1:W-:Y:S07]  /*02f0*/  STS.128 [UR4+0x430], R52 ;  /* 0x00043034ff007988 */ /* 0x0103ee0008000c04 */
        /* <DEDUP_REMOVED lines=30> */
[----:B------:R-:W4:Y:S01]  /*04e0*/  LDC.64 R6, c[0x0][0x578] ;  /* 0x00015e00ff067b82 */ /* 0x000f220000000a00 */
[----:B---3--:R1:W-:Y:S04]  /*04f0*/  STS.128 [UR4+0x4e0], R8 ;  /* 0x0004e008ff007988 */ /* 0x0083e80008000c04 */
[----:B----4-:R1:W-:Y:S02]  /*0500*/  STS.128 [UR4+0x4f0], R4 ;  /* 0x0004f004ff007988 */ /* 0x0103e40008000c04 */
.L_x_2:
[----:B------:R-:W-:Y:S05]  /*0510*/  BSYNC.RECONVERGENT B0 ;  /* 0x0000000000007941 */ /* 0x000fea0003800200 */
.L_x_1:
[----:B------:R-:W-:Y:S01]  /*0520*/  NOP ;  /* 0x0000000000007918 */ /* 0x000fe20000000000 */
.L_x_0:
[----:B------:R-:W-:-:S09]  /*0530*/  UISETP.NE.AND UP0, UPT, UR37, 0x3, UPT ;  /* 0x000000032500788c */ /* 0x000fd2000bf05270 */
[----:B------:R-:W-:Y:S05]  /*0540*/  BRA.U UP0, `(.L_x_3) ;  /* 0x00000001007c7547 */ /* 0x000fea000b800000 */
[----:B-1----:R-:W1:Y:S01]  /*0550*/  LDC.64 R32, c[0x0][0x900] ;  /* 0x00024000ff207b82 */ /* 0x002e620000000a00 */
[----:B------:R-:W2:Y:S01]  /*0560*/  LDCU.64 UR6, c[0x0][0xb00] ;  /* 0x00016000ff0677ac */ /* 0x000ea20008000a00 */
[----:B------:R-:W-:Y:S01]  /*0570*/  ELECT P0, URZ, PT ;  /* 0x0000000000ff782f */ /* 0x000fe20003800000 */
[----:B------:R-:W-:-:S05]  /*0580*/  UMOV UR4, 0x400 ;  /* 0x0000040000047882 */ /* 0x000fca0000000000 */
[----:B------:R-:W1:Y:S01]  /*0590*/  LDC.64 R34, c[0x0][0x908] ;  /* 0x00024200ff227b82 */ /* 0x000e620000000a00 */
[----:B------:R-:W-:Y:S02]  /*05a0*/  ULEA UR4, UR35, UR4, 0x18 ;  /* 0x0000000423047291 */ /* 0x000fe4000f8ec0ff */
[----:B------:R-:W-:-:S05]  /*05b0*/  UIMAD UR22, UR16, 0xe, URZ ;  /* 0x0000000e101678a4 */ /* 0x000fca000f8e02ff */
[----:B------:R-:W3:Y:S01]  /*05c0*/  LDC.64 R28, c[0x0][0x910] ;  /* 0x00024400ff1c7b82 */ /* 0x000ee20000000a00 */
[----:B--2---:R-:W-:-:S07]  /*05d0*/  UIMAD.WIDE.U32 UR22, UR22, 0x80, UR6 ;  /* 0x00000080161678a5 */ /* 0x004fce000f8e0006 */
[----:B------:R-:W3:Y:S08]  /*05e0*/  LDC.64 R30, c[0x0][0x918] ;  /* 0x00024600ff1e7b82 */ /* 0x000ef00000000a00 */
[----:B------:R-:W2:Y:S01]  /*05f0*/  LDC.64 R24, c[0x0][0x920] ;  /* 0x00024800ff187b82 */ /* 0x000ea20000000a00 */
[----:B-1----:R4:W-:Y:S07]  /*0600*/  @P0 STS.128 [UR4+0x300], R32 ;  /* 0x00030020ff000988 */ /* 0x0029ee0008000c04 */
[----:B------:R-:W2:Y:S08]  /*0610*/  LDC.64 R26, c[0x0][0x928] ;  /* 0x00024a00ff1a7b82 */ /* 0x000eb00000000a00 */
[----:B------:R-:W1:Y:S01]  /*0620*/  LDC.64 R20, c[0x0][0x930] ;  /* 0x00024c00ff147b82 */ /* 0x000e620000000a00 */
[----:B---3--:R4:W-:Y:S07]  /*0630*/  @P0 STS.128 [UR4+0x310], R28 ;  /* 0x0003101cff000988 */ /* 0x0089ee0008000c04 */
[----:B------:R-:W1:Y:S08]  /*0640*/  LDC.64 R22, c[0x0][0x938] ;  /* 0x00024e00ff167b82 */ /* 0x000e700000000a00 */
[----:B------:R-:W3:Y:S01]  /*0650*/  LDC.64 R16, c[0x0][0x940] ;  /* 0x00025000ff107b82 */ /* 0x000ee20000000a00 */
[----:B--2---:R4:W-:Y:S07]  /*0660*/  @P0 STS.128 [UR4+0x320], R24 ;  /* 0x00032018ff000988 */ /* 0x0049ee0008000c04 */
        /* <DEDUP_REMOVED lines=9> */
[----:B------:R-:W3:Y:S01]  /*0700*/  LDC.64 R6, c[0x0][0x978] ;  /* 0x00025e00ff067b82 */ /* 0x000ee20000000a00 */
[----:B-1----:R4:W-:Y:S04]  /*0710*/  @P0 STS.128 [UR4+0x360], R8 ;  /* 0x00036008ff000988 */ /* 0x0029e80008000c04 */
[----:B---3--:R4:W-:Y:S01]  /*0720*/  @P0 STS.128 [UR4+0x370], R4 ;  /* 0x00037004ff000988 */ /* 0x0089e20008000c04 */
[----:B------:R-:W-:Y:S01]  /*0730*/  NOP ;  /* 0x0000000000007918 */ /* 0x000fe20000000000 */
.L_x_3:
[----:B------:R-:W2:Y:S02]  /*0740*/  SHFL.IDX PT, R0, R128, RZ, 0x1f ;  /* 0x00001fff80007589 */ /* 0x000ea400000e0000 */
[----:B--2---:R-:W-:-:S13]  /*0750*/  ISETP.NE.AND P0, PT, R0, RZ, PT ;  /* 0x000000ff0000720c */ /* 0x004fda0003f05270 */
[----:B------:R-:W-:Y:S05]  /*0760*/  @P0 BRA `(.L_x_4) ;  /* 0x0000000000340947 */ /* 0x000fea0003800000 */
[----:B------:R-:W-:Y:S01]  /*0770*/  UMOV UR5, 0x400 ;  /* 0x0000040000057882 */ /* 0x000fe20000000000 */
[----:B------:R-:W-:Y:S01]  /*0780*/  UMOV UR4, 0x1 ;  /* 0x0000000100047882 */ /* 0x000fe20000000000 */
[----:B------:R-:W-:Y:S02]  /*0790*/  ULEA UR5, UR35, UR5, 0x18 ;  /* 0x0000000523057291 */ /* 0x000fe4000f8ec0ff */
[----:B------:R-:W-:-:S04]  /*07a0*/  UIADD3 UR6, UPT, UPT, -UR4, 0x100000, URZ ;  /* 0x0010000004067890 */ /* 0x000fc8000fffe1ff */
[----:B------:R-:W-:Y:S02]  /*07b0*/  USHF.L.U32 UR7, UR6, 0xb, URZ ;  /* 0x0000000b06077899 */ /* 0x000fe400080006ff */
[----:B------:R-:W-:Y:S01]  /*07c0*/  USHF.L.U32 UR6, UR6, 0x1, URZ ;  /* 0x0000000106067899 */ /* 0x000fe200080006ff */
[----:B------:R-:W-:Y:S01]  /*07d0*/  ELECT P0, URZ, PT ;  /* 0x0000000000ff782f */ /* 0x000fe20003800000 */
[----:B------:R-:W2:Y:S10]  /*07e0*/  FENCE.VIEW.ASYNC.S ;  /* 0x00000000000073c6 */ /* 0x000eb40000000000 */
[----:B--2---:R2:W3:Y:S01]  /*07f0*/  SYNCS.EXCH.64 URZ, [UR5], UR6 ;  /* 0x0000000605ff75b2 */ /* 0x0044e20008000100 */
[----:B------:R2:W1:Y:S01]  /*0800*/  SYNCS.EXCH.64 URZ, [UR5+0x10], UR6 ;  /* 0x0000100605ff75b2 */ /* 0x0004620008000100 */
[----:B------:R2:W1:Y:S01]  /*0810*/  SYNCS.EXCH.64 URZ, [UR5+0x8], UR6 ;  /* 0x0000080605ff75b2 */ /* 0x0004620008000100 */
[----:B------:R2:W1:Y:S01]  /*0820*/  SYNCS.EXCH.64 URZ, [UR5+0x18], UR6 ;  /* 0x0000180605ff75b2 */ /* 0x0004620008000100 */
[----:B------:R-:W-:Y:S01]  /*0830*/  NOP ;  /* 0x0000000000007918 */ /* 0x000fe20000000000 */
.L_x_4:
[----:B------:R-:W5:Y:S01]  /*0840*/  SHFL.IDX PT, R0, R128, RZ, 0x1f ;  /* 0x00001fff80007589 */ /* 0x000f6200000e0000 */
[----:B------:R-:W-:Y:S01]  /*0850*/  NOP ;  /* 0x0000000000007918 */ /* 0x000fe20000000000 */
[----:B-----5:R-:W-:-:S13]  /*0860*/  ISETP.NE.AND P0, PT, R0, 0x1, PT ;  /* 0x000000010000780c */ /* 0x020fda0003f05270 */
[----:B------:R-:W-:Y:S05]  /*0870*/  @P0 BRA `(.L_x_5) ;  /* 0x0000000000540947 */ /* 0x000fea0003800000 */
[----:B--2---:R-:W-:Y:S01]  /*0880*/  UMOV UR6, 0x400 ;  /* 0x0000040000067882 */ /* 0x004fe20000000000 */
[----:B------:R-:W-:Y:S01]  /*0890*/  UMOV UR5, 0x20 ;  /* 0x0000002000057882 */ /* 0x000fe20000000000 */
[----:B------:R-:W-:Y:S01]  /*08a0*/  UMOV UR4, 0x80 ;  /* 0x0000008000047882 */ /* 0x000fe20000000000 */
[----:B------:R-:W-:Y:S02]  /*08b0*/  ULEA UR6, UR35, UR6, 0x18 ;  /* 0x0000000623067291 */ /* 0x000fe4000f8ec0ff */
[----:B------:R-:W-:-:S04]  /*08c0*/  UIADD3 UR8, UPT, UPT, -UR5, 0x100000, URZ ;  /* 0x0010000005087890 */ /* 0x000fc8000fffe1ff */
[----:B------:R-:W-:Y:S02]  /*08d0*/  USHF.L.U32 UR9, UR8, 0xb, URZ ;  /* 0x0000000b08097899 */ /* 0x000fe400080006ff */
[----:B------:R-:W-:Y:S02]  /*08e0*/  USHF.L.U32 UR8, UR8, 0x1, URZ ;  /* 0x0000000108087899 */ /* 0x000fe400080006ff */
[----:B------:R-:W-:-:S04]  /*08f0*/  UIADD3 UR4, UPT, UPT, -UR4, 0x100000, URZ ;  /* 0x0010000004047890 */ /* 0x000fc8000fffe1ff */
[----:B------:R-:W-:Y:S02]  /*0900*/  USHF.L.U32 UR5, UR4, 0xb, URZ ;  /* 0x0000000b04057899 */ /* 0x000fe400080006ff */
[----:B------:R-:W-:Y:S01]  /*0910*/  USHF.L.U32 UR4, UR4, 0x1, URZ ;  /* 0x0000000104047899 */ /* 0x000fe200080006ff */
[----:B------:R-:W-:Y:S01]  /*0920*/  ELECT P0, URZ, PT ;  /* 0x0000000000ff782f */ /* 0x000fe20003800000 */
[----:B------:R-:W2:Y:S02]  /*0930*/  FENCE.VIEW.ASYNC.S ;  /* 0x00000000000073c6 */ /* 0x000ea40000000000 */
[----:B--2---:R2:W1:Y:S08]  /*0940*/  SYNCS.EXCH.64 URZ, [UR6+0x20], UR8 ;  /* 0x0000200806ff75b2 */ /* 0x0044700008000100 */
[----:B------:R2:W1:Y:S01]  /*0950*/  SYNCS.EXCH.64 URZ, [UR6+0x40], UR4 ;  /* 0x0000400406ff75b2 */ /* 0x0004620008000100 */
[----:B------:R2:W1:Y:S01]  /*0960*/  SYNCS.EXCH.64 URZ, [UR6+0x28], UR8 ;  /* 0x0000280806ff75b2 */ /* 0x0004620008000100 */
[----:B------:R2:W1:Y:S01]  /*0970*/  SYNCS.EXCH.64 URZ, [UR6+0x48], UR4 ;  /* 0x0000480406ff75b2 */ /* 0x0004620008000100 */
[----:B------:R2:W1:Y:S01]  /*0980*/  SYNCS.EXCH.64 URZ, [UR6+0x30], UR8 ;  /* 0x0000300806ff75b2 */ /* 0x0004620008000100 */
[----:B------:R2:W1:Y:S01]  /*0990*/  SYNCS.EXCH.64 URZ, [UR6+0x50], UR4 ;  /* 0x0000500406ff75b2 */ /* 0x0004620008000100 */
[----:B------:R2:W1:Y:S01]  /*09a0*/  SYNCS.EXCH.64 URZ, [UR6+0x38], UR8 ;  /* 0x0000380806ff75b2 */ /* 0x0004620008000100 */
[----:B------:R2:W1:Y:S01]  /*09b0*/  SYNCS.EXCH.64 URZ, [UR6+0x58], UR4 ;  /* 0x0000580406ff75b2 */ /* 0x0004620008000100 */
[----:B------:R-:W-:Y:S01]  /*09c0*/  NOP ;  /* 0x0000000000007918 */ /* 0x000fe20000000000 */
.L_x_5:
[----:B------:R-:W5:Y:S01]  /*09d0*/  SHFL.IDX PT, R0, R128, RZ, 0x1f ;  /* 0x00001fff80007589 */ /* 0x000f6200000e0000 */
[----:B------:R-:W-:Y:S01]  /*09e0*/  NOP ;  /* 0x0000000000007918 */ /* 0x000fe20000000000 */
[----:B-----5:R-:W-:-:S13]  /*09f0*/  ISETP.NE.AND P0, PT, R0, 0x3, PT ;  /* 0x000000030000780c */ /* 0x020fda0003f05270 */
[----:B------:R-:W-:Y:S05]  /*0a00*/  @P0 BRA `(.L_x_6) ;  /* 0x00000000002c0947 */ /* 0x000fea0003800000 */
[----:B--2---:R-:W-:Y:S01]  /*0a10*/  UMOV UR5, 0x400 ;  /* 0x0000040000057882 */ /* 0x004fe20000000000 */
[----:B------:R-:W-:Y:S01]  /*0a20*/  UMOV UR4, 0x20 ;  /* 0x0000002000047882 */ /* 0x000fe20000000000 */
[----:B------:R-:W-:Y:S02]  /*0a30*/  ULEA UR5, UR35, UR5, 0x18 ;  /* 0x0000000523057291 */ /* 0x000fe4000f8ec0ff */
[----:B------:R-:W-:-:S04]  /*0a40*/  UIADD3 UR6, UPT, UPT, -UR4, 0x100000, URZ ;  /* 0x0010000004067890 */ /* 0x000fc8000fffe1ff */
[----:B------:R-:W-:Y:S02]  /*0a50*/  USHF.L.U32 UR7, UR6, 0xb, URZ ;  /* 0x0000000b06077899 */ /* 0x000fe400080006ff */
[----:B------:R-:W-:Y:S01]  /*0a60*/  USHF.L.U32 UR6, UR6, 0x1, URZ ;  /* 0x0000000106067899 */ /* 0x000fe200080006ff */
[----:B------:R-:W-:Y:S01]  /*0a70*/  ELECT P0, URZ, PT ;  /* 0x0000000000ff782f */ /* 0x000fe20003800000 */
[----:B------:R-:W2:Y:S10]  /*0a80*/  FENCE.VIEW.ASYNC.S ;  /* 0x00000000000073c6 */ /* 0x000eb40000000000 */
[----:B--2---:R2:W1:Y:S01]  /*0a90*/  SYNCS.EXCH.64 URZ, [UR5+0x60], UR6 ;  /* 0x0000600605ff75b2 */ /* 0x0044620008000100 */
[----:B------:R2:W1:Y:S01]  /*0aa0*/  SYNCS.EXCH.64 URZ, [UR5+0x68], UR6 ;  /* 0x0000680605ff75b2 */ /* 0x0004620008000100 */
[----:B------:R-:W-:Y:S01]  /*0ab0*/  NOP ;  /* 0x0000000000007918 */ /* 0x000fe20000000000 */
.L_x_6:
        /* <DEDUP_REMOVED lines=31> */
[----:B------:R2:W1:Y:S02]  /*0cb0*/  SYNCS.EXCH.64 URZ, [UR6+0xe8], UR4 ;  /* 0x0000e80406ff75b2 */ /* 0x0004640008000100 */
[----:B--2---:R-:W-:Y:S01]  /*0cc0*/  NOP ;  /* 0x0000000000007918 */ /* 0x004fe20000000000 */
.L_x_7:
        /* <DEDUP_REMOVED lines=33> */
.L_x_8:
[----:B------:R-:W5:Y:S01]  /*0ee0*/  SHFL.IDX PT, R0, R128, RZ, 0x1f ;  /* 0x00001fff80007589 */ /* 0x000f6200000e0000 */
[----:B------:R-:W-:Y:S01]  /*0ef0*/  ISETP.NE.OR P0, PT, RZ, UR37, !P2 ;  /* 0x00000025ff007c0c */ /* 0x000fe2000d705670 */
        /* <DEDUP_REMOVED lines=19> */
[----:B------:R-:W-:Y:S01]  /*1030*/  NOP ;  /* 0x0000000000007918 */ /* 0x000fe20000000000 */
.L_x_9:
[----:B------:R-:W-:Y:S01]  /*1040*/  VOTEU.ALL UP0, P0 ;  /* 0x0000000000ff7886 */ /* 0x000fe20000000000 */
[----:B--2---:R-:W-:Y:S01]  /*1050*/  UMOV UR4, 0x20 ;  /* 0x0000002000047882 */ /* 0x004fe20000000000 */
[----:B------:R-:W-:Y:S01]  /*1060*/  UISETP.NE.AND UP1, UPT, UR37, 0x2, UPT ;  /* 0x000000022500788c */ /* 0x000fe2000bf25270 */
[----:B------:R-:W-:Y:S02]  /*1070*/  NOP ;  /* 0x0000000000007918 */ /* 0x000fe40000000000 */
[----:B------:R-:W-:Y:S01]  /*1080*/  @!UP0 UMOV UR5, 0x400 ;  /* 0x0000040000058882 */ /* 0x000fe20000000000 */
[----:B------:R-:W-:-:S04]  /*1090*/  @!UP0 UIADD3 UR6, UPT, UPT, -UR4, 0x100000, URZ ;  /* 0x0010000004068890 */ /* 0x000fc8000fffe1ff */
[----:B------:R-:W-:Y:S02]  /*10a0*/  @!UP0 USHF.L.U32 UR7, UR6, 0xb, URZ ;  /* 0x0000000b06078899 */ /* 0x000fe400080006ff */
[----:B------:R-:W-:Y:S02]  /*10b0*/  @!UP0 USHF.L.U32 UR6, UR6, 0x1, URZ ;  /* 0x0000000106068899 */ /* 0x000fe400080006ff */
[----:B------:R-:W-:Y:S01]  /*10c0*/  @!UP0 ULEA UR5, UR35, UR5, 0x18 ;  /* 0x0000000523058291 */ /* 0x000fe2000f8ec0ff */
[----:B------:R-:W2:Y:S01]  /*10d0*/  LDCU UR4, c[0x0][0x36c] ;  /* 0x00006d80ff0477ac */ /* 0x000ea20008000800 */
[----:B------:R-:W-:Y:S01]  /*10e0*/  VOTEU.ALL UP0, P0 ;  /* 0x0000000000ff7886 */ /* 0x000fe20000000000 */
[----:B------:R-:W-:Y:S02]  /*10f0*/  USEL UR20, URZ, 0x1, UP1 ;  /* 0x00000001ff147887 */ /* 0x000fe40008800000 */
[----:B------:R-:W-:Y:S01]  /*1100*/  UISETP.EQ.AND UP2, UPT, UR44, URZ, !UP1 ;  /* 0x000000ff2c00728c */ /* 0x000fe2000cf42270 */
[----:B------:R-:W5:Y:S06]  /*1110*/  FENCE.VIEW.ASYNC.S ;  /* 0x00000000000073c6 */ /* 0x000f6c0000000000 */
[----:B-----5:R1:W1:Y:S01]  /*1120*/  @!UP0 SYNCS.EXCH.64 URZ, [UR5+0x120], UR6 ;  /* 0x0001200605ff85b2 */ /* 0x0202620008000100 */
[----:B------:R-:W-:Y:S01]  /*1130*/  UISETP.NE.AND UP0, UPT, UR37, URZ, UPT ;  /* 0x000000ff2500728c */ /* 0x000fe2000bf05270 */
[----:B------:R-:W-:-:S03]  /*1140*/  PLOP3.LUT P2, PT, P2, PT, UP2, 0x80, 0x8 ;  /* 0x000000000008781c */ /* 0x000fc6000174f028 */
[----:B------:R-:W-:Y:S02]  /*1150*/  USEL UR24, UR20, 0x2, UP0 ;  /* 0x0000000214187887 */ /* 0x000fe40008000000 */
[----:B--2---:R-:W-:-:S09]  /*1160*/  UISETP.EQ.U32.AND UP0, UPT, UR4, 0x1, UPT ;  /* 0x000000010400788c */ /* 0x004fd2000bf02070 */
[----:B------:R-:W-:Y:S05]  /*1170*/  BRA.U !UP0, `(.L_x_10) ;  /* 0x0000000108087547 */ /* 0x000fea000b800000 */
[----:B-1-3--:R-:W-:Y:S01]  /*1180*/  UCGABAR_ARV ;  /* 0x00000000000079c7 */ /* 0x00afe20008000000 */
[----:B------:R-:W-:Y:S05]  /*1190*/  BRA `(.L_x_11) ;  /* 0x0000000000047947 */ /* 0x000fea0003800000 */
.L_x_10:
[----:B-1-3--:R-:W-:Y:S01]  /*11a0*/  NOP ;  /* 0x0000000000007918 */ /* 0x00afe20000000000 */
.L_x_11:
[----:B----4-:R-:W1:Y:S01]  /*11b0*/  LDC.64 R14, c[0x0][0xbf0] ;  /* 0x0002fc00ff0e7b82 */ /* 0x010e620000000a00 */
[----:B------:R-:W1:Y:S01]  /*11c0*/  LDCU.64 UR50, c[0x0][0x358] ;  /* 0x00006b00ff3277ac */ /* 0x000e620008000a00 */
[----:B------:R-:W2:Y:S01]  /*11d0*/  LDCU UR33, c[0x0][0xc0c] ;  /* 0x00018180ff2177ac */ /* 0x000ea20008000800 */
[----:B------:R-:W2:Y:S01]  /*11e0*/  LDCU UR4, c[0x0][0xbdc] ;  /* 0x00017b80ff0477ac */ /* 0x000ea20008000800 */
[----:B------:R-:W3:Y:S01]  /*11f0*/  LDCU UR32, c[0x0][0xc10] ;  /* 0x00018200ff2077ac */ /* 0x000ee20008000800 */
[----:B------:R-:W4:Y:S01]  /*1200*/  LDCU.128 UR12, c[0x0][0xba0] ;  /* 0x00017400ff0c77ac */ /* 0x000f220008000c00 */
[----:B------:R-:W4:Y:S01]  /*1210*/  LDCU.128 UR8, c[0x0][0xbb0] ;  /* 0x00017600ff0877ac */ /* 0x000f220008000c00 */
[----:B-1----:R-:W4:Y:S01]  /*1220*/  LDG.E R8, desc[UR50][R14.64] ;  /* 0x000000320e087981 */ /* 0x002f22000c1e1900 */
[----:B------:R-:W1:Y:S03]  /*1230*/  LDCU UR45, c[0x0][0xbe8] ;  /* 0x00017d00ff2d77ac */ /* 0x000e660008000800 */
[----:B------:R1:W4:Y:S01]  /*1240*/  LDG.E R3, desc[UR50][R14.64+0x4] ;  /* 0x000004320e037981 */ /* 0x000322000c1e1900 */
[----:B--2---:R-:W-:Y:S01]  /*1250*/  USHF.L.U32 UR33, UR33, UR4, URZ ;  /* 0x0000000421217299 */ /* 0x004fe200080006ff */
[----:B------:R-:W-:Y:S01]  /*1260*/  LOP3.LUT R7, R142, 0x1f, RZ, 0xc0, !PT ;  /* 0x0000001f8e077812 */ /* 0x000fe200078ec0ff */
[----:B---3--:R-:W-:Y:S01]  /*1270*/  USHF.L.U32 UR32, UR32, UR4, URZ ;  /* 0x0000000420207299 */ /* 0x008fe200080006ff */
[----:B------:R-:W-:Y:S01]  /*1280*/  IMAD.MOV.U32 R5, RZ, RZ, RZ ;  /* 0x000000ffff057224 */ /* 0x000fe200078e00ff */
[----:B------:R-:W2:Y:S01]  /*1290*/  LDCU.128 UR4, c[0x0][0xbc0] ;  /* 0x00017800ff0477ac */ /* 0x000ea20008000c00 */
[----:B------:R-:W-:-:S02]  /*12a0*/  IMAD.MOV.U32 R6, RZ, RZ, RZ ;  /* 0x000000ffff067224 */ /* 0x000fc400078e00ff */
[----:B------:R-:W-:Y:S01]  /*12b0*/  IMAD.U32 R4, RZ, RZ, UR33 ;  /* 0x00000021ff047e24 */ /* 0x000fe2000f8e00ff */
[----:B------:R-:W-:Y:S01]  /*12c0*/  UMOV UR36, 0x400 ;  /* 0x0000040000247882 */ /* 0x000fe20000000000 */
[----:B------:R-:W-:Y:S01]  /*12d0*/  IMAD.U32 R0, RZ, RZ, UR32 ;  /* 0x00000020ff007e24 */ /* 0x000fe2000f8e00ff */
[----:B------:R-:W-:Y:S02]  /*12e0*/  UISETP.NE.AND UP5, UPT, UR37, 0x8, UPT ;  /* 0x000000082500788c */ /* 0x000fe4000bfa5270 */
[----:B------:R-:W-:Y:S01]  /*12f0*/  IABS R2, R4 ;  /* 0x0000000400027213 */ /* 0x000fe20000000000 */
[----:B----4-:R-:W-:Y:S01]  /*1300*/  UISETP.NE.U32.AND UP3, UPT, UR14, URZ, UPT ;  /* 0x000000ff0e00728c */ /* 0x010fe2000bf65070 */
[----:B-1----:R-:W-:Y:S01]  /*1310*/  ISETP.GE.AND P0, PT, R7, UR45, PT ;  /* 0x0000002d07007c0c */ /* 0x002fe2000bf06270 */
[----:B------:R-:W1:Y:S01]  /*1320*/  LDCU UR40, c[0x0][0xbe0] ;  /* 0x00017c00ff2877ac */ /* 0x000e620008000800 */
[----:B------:R-:W-:Y:S02]  /*1330*/  R2UR UR48, R2 ;  /* 0x00000000023072ca */ /* 0x000fe400000e0000 */
[----:B------:R-:W-:Y:S01]  /*1340*/  IABS R2, R0 ;  /* 0x0000000000027213 */ /* 0x000fe20000000000 */
[----:B------:R-:W-:Y:S01]  /*1350*/  UISETP.NE.AND UP1, UPT, UR37, 0x1, UPT ;  /* 0x000000012500788c */ /* 0x000fe2000bf25270 */
[----:B------:R-:W-:-:S05]  /*1360*/  CS2R.32 R16, SR_CgaSize ;  /* 0x0000000000107805 */ /* 0x000fca0000008a00 */
[----:B------:R-:W-:-:S05]  /*1370*/  IMAD R16, R16, -0xa0, RZ ;  /* 0xffffff6010107824 */ /* 0x000fca00078e02ff */
[----:B------:R-:W-:-:S14]  /*1380*/  R2UR UR39, R16 ;  /* 0x00000000102772ca */ /* 0x000fdc00000e0000 */
[----:B------:R-:W3:Y:S01]  /*1390*/  LDCU UR39, c[0x0][UR39+0x2b0] ;  /* 0x00005600272777ac */ /* 0x000ee20008000800 */
[----:B------:R-:W-:Y:S01]  /*13a0*/  R2UR UR47, R2 ;  /* 0x00000000022f72ca */ /* 0x000fe200000e0000 */
[----:B------:R-:W-:Y:S02]  /*13b0*/  UISETP.NE.AND.EX UP3, UPT, UR15, URZ, UPT, UP3 ;  /* 0x000000ff0f00728c */ /* 0x000fe4000bf65330 */
[----:B------:R-:W-:Y:S01]  /*13c0*/  ULEA UR36, UR35, UR36, 0x18 ;  /* 0x0000002423247291 */ /* 0x000fe2000f8ec0ff */
[----:B------:R-:W4:Y:S01]  /*13d0*/  @!P0 LDC.64 R12, c[0x0][0xbf0] ;  /* 0x0002fc00ff0c8b82 */ /* 0x000f220000000a00 */
[----:B------:R-:W2:Y:S01]  /*13e0*/  I2F.RP R2, UR48 ;  /* 0x0000003000027d06 */ /* 0x000ea20008209400 */
[----:B------:R-:W-:-:S05]  /*13f0*/  CS2R.32 R16, SR_CgaSize ;  /* 0x0000000000107805 */ /* 0x000fca0000008a00 */
[----:B------:R-:W-:-:S05]  /*1400*/  IMAD R16, R16, -0xa0, RZ ;  /* 0xffffff6010107824 */ /* 0x000fca00078e02ff */
[----:B------:R-:W-:-:S14]  /*1410*/  R2UR UR30, R16 ;  /* 0x00000000101e72ca */ /* 0x000fdc00000e0000 */
[----:B------:R-:W1:Y:S01]  /*1420*/  LDCU UR30, c[0x0][UR30+0x2b4] ;  /* 0x000056801e1e77ac */ /* 0x000e620008000800 */
[----:B------:R-:W1:Y:S01]  /*1430*/  LDCU UR19, c[0x0][0x374] ;  /* 0x00006e80ff1377ac */ /* 0x000e620008000800 */
[----:B------:R-:W1:Y:S01]  /*1440*/  LDCU.U8 UR17, c[0x0][0xbd8] ;  /* 0x00017b00ff1177ac */ /* 0x000e620008000000 */
[----:B--2---:R-:W2:Y:S01]  /*1450*/  MUFU.RCP R2, R2 ;  /* 0x0000000200027308 */ /* 0x004ea20000001000 */
[----:B------:R-:W-:Y:S01]  /*1460*/  I2FP.F32.U32 R9, UR42 ;  /* 0x0000002a00097c45 */ /* 0x000fe20008201000 */
[----:B----4-:R-:W-:-:S04]  /*1470*/  @!P0 IMAD.WIDE.U32 R12, R7, 0xc, R12 ;  /* 0x0000000c070c8825 */ /* 0x010fc800078e000c */
[----:B--2---:R-:W-:Y:S02]  /*1480*/  VIADD R2, R2, 0xffffffe ;  /* 0x0ffffffe02027836 */ /* 0x004fe40000000000 */
[----:B---3--:R-:W-:Y:S01]  /*1490*/  FMUL R9, R9, UR39 ;  /* 0x0000002709097c20 */ /* 0x008fe20008400000 */
[----:B------:R2:W5:Y:S03]  /*14a0*/  @!P0 LDG.E R5, desc[UR50][R12.64] ;  /* 0x000000320c058981 */ /* 0x000566000c1e1900 */
[----:B------:R-:W-:Y:S01]  /*14b0*/  F2I.FTZ.U32.TRUNC.NTZ R2, R2 ;  /* 0x0000000200027305 */ /* 0x000fe2000021f000 */
[----:B------:R-:W-:Y:S01]  /*14c0*/  UMOV UR39, URZ ;  /* 0x000000ff00277c82 */ /* 0x000fe20008000000 */
[----:B------:R2:W5:Y:S01]  /*14d0*/  @!P0 LDG.E R6, desc[UR50][R12.64+0x4] ;  /* 0x000004320c068981 */ /* 0x000562000c1e1900 */
[----:B------:R-:W-:-:S05]  /*14e0*/  CS2R.32 R16, SR_CgaSize ;  /* 0x0000000000107805 */ /* 0x000fca0000008a00 */
[----:B------:R-:W-:-:S05]  /*14f0*/  IMAD R16, R16, -0xa0, RZ ;  /* 0xffffff6010107824 */ /* 0x000fca00078e02ff */
[----:B------:R-:W-:-:S14]  /*1500*/  R2UR UR56, R16 ;  /* 0x00000000103872ca */ /* 0x000fdc00000e0000 */
[----:B------:R-:W3:Y:S01]  /*1510*/  LDCU UR56, c[0x0][UR56+0x2a0] ;  /* 0x00005400383877ac */ /* 0x000ee20008000800 */
[----:B------:R-:W-:Y:S01]  /*1520*/  LOP3.LUT R10, R10, 0xfffffffd, RZ, 0xc0, !PT ;  /* 0xfffffffd0a0a7812 */ /* 0x000fe200078ec0ff */
[----:B------:R-:W-:Y:S01]  /*1530*/  IMAD.MOV.U32 R14, RZ, RZ, RZ ;  /* 0x000000ffff0e7224 */ /* 0x000fe200078e00ff */
[----:B-1----:R-:W-:Y:S02]  /*1540*/  ISETP.NE.AND P3, PT, RZ, UR17, PT ;  /* 0x00000011ff007c0c */ /* 0x002fe4000bf65270 */
[----:B------:R-:W-:-:S05]  /*1550*/  CS2R.32 R16, SR_CgaSize ;  /* 0x0000000000107805 */ /* 0x000fca0000008a00 */
[----:B------:R-:W-:-:S05]  /*1560*/  IMAD R16, R16, -0xa0, RZ ;  /* 0xffffff6010107824 */ /* 0x000fca00078e02ff */
[----:B------:R-:W-:-:S14]  /*1570*/  R2UR UR54, R16 ;  /* 0x00000000103672ca */ /* 0x000fdc00000e0000 */
[----:B------:R-:W1:Y:S01]  /*1580*/  LDCU UR54, c[0x0][UR54+0x2a4] ;  /* 0x00005480363677ac */ /* 0x000e620008000800 */
[----:B------:R-:W-:Y:S01]  /*1590*/  F2I.U32.TRUNC.NTZ R9, R9 ;  /* 0x0000000900097305 */ /* 0x000fe2000020f000 */
[----:B------:R-:W-:Y:S01]  /*15a0*/  IMAD.MOV.U32 R16, RZ, RZ, -0x1 ;  /* 0xffffffffff107424 */ /* 0x000fe200078e00ff */
[----:B------:R-:W-:Y:S01]  /*15b0*/  UISETP.NE.AND UP0, UPT, UR37, URZ, UPT ;  /* 0x000000ff2500728c */ /* 0x000fe2000bf05270 */
[----:B------:R-:W-:Y:S02]  /*15c0*/  R2UR UR59, R8 ;  /* 0x00000000083b72ca */ /* 0x000fe400000e0000 */
[----:B------:R-:W-:Y:S02]  /*15d0*/  I2FP.F32.U32 R8, UR58 ;  /* 0x0000003a00087c45 */ /* 0x000fe40008201000 */
[----:B------:R-:W-:Y:S02]  /*15e0*/  R2UR UR25, R3 ;  /* 0x00000000031972ca */ /* 0x000fe400000e0000 */
[----:B------:R-:W4:Y:S01]  /*15f0*/  I2F.RP R3, UR47 ;  /* 0x0000002f00037d06 */ /* 0x000f220008209400 */
[----:B------:R-:W-:-:S06]  /*1600*/  FMUL R8, R8, UR30 ;  /* 0x0000001e08087c20 */ /* 0x000fcc0008400000 */
[----:B------:R-:W-:Y:S01]  /*1610*/  UIADD3 UR38, UP2, UPT, UR59, UR12, URZ ;  /* 0x0000000c3b267290 */ /* 0x000fe2000ff5e0ff */
[----:B------:R-:W-:Y:S03]  /*1620*/  F2I.U32.TRUNC.NTZ R8, R8 ;  /* 0x0000000800087305 */ /* 0x000fe6000020f000 */
[----:B------:R-:W-:Y:S02]  /*1630*/  ULEA.HI.X.SX32 UR59, UR59, UR13, 0x1, UP2 ;  /* 0x0000000d3b3b7291 */ /* 0x000fe400090f0eff */
[----:B------:R-:W-:Y:S02]  /*1640*/  UIADD3 UR38, UP2, UPT, UR38, -0x1, URZ ;  /* 0xffffffff26267890 */ /* 0x000fe4000ff5e0ff */
[----:B------:R-:W-:Y:S01]  /*1650*/  UIADD3 UR31, UP4, UPT, UR25, UR10, URZ ;  /* 0x0000000a191f7290 */ /* 0x000fe2000ff9e0ff */
[----:B----4-:R-:W4:Y:S01]  /*1660*/  MUFU.RCP R3, R3 ;  /* 0x0000000300037308 */ /* 0x010f220000001000 */
[----:B------:R-:W-:-:S02]  /*1670*/  UIADD3.X UR59, UPT, UPT, UR59, -0x1, URZ, UP2, !UPT ;  /* 0xffffffff3b3b7890 */ /* 0x000fc400097fe4ff */
[----:B------:R-:W-:Y:S02]  /*1680*/  UIADD3 UR18, UP6, UPT, UR38, UR9, URZ ;  /* 0x0000000926127290 */ /* 0x000fe4000ffde0ff */
[----:B------:R-:W-:Y:S02]  /*1690*/  ULEA.HI.X.SX32 UR25, UR25, UR11, 0x1, UP4 ;  /* 0x0000000b19197291 */ /* 0x000fe4000a0f0eff */
[----:B------:R-:W-:Y:S02]  /*16a0*/  UIADD3.X UR41, UPT, UPT, URZ, UR59, URZ, UP6, !UPT ;  /* 0x0000003bff297290 */ /* 0x000fe4000b7fe4ff */
[----:B------:R-:W-:Y:S02]  /*16b0*/  UIADD3 UR31, UP4, UPT, UR31, -0x1, URZ ;  /* 0xffffffff1f1f7890 */ /* 0x000fe4000ff9e0ff */
[----:B------:R-:W-:Y:S02]  /*16c0*/  UIMAD.WIDE.U32 UR62, UR41, UR14, URZ ;  /* 0x0000000e293e72a5 */ /* 0x000fe4000f8e00ff */
[----:B------:R-:W-:-:S02]  /*16d0*/  UIADD3.X UR25, UPT, UPT, UR25, -0x1, URZ, UP4, !UPT ;  /* 0xffffffff19197890 */ /* 0x000fc4000a7fe4ff */
[----:B------:R-:W-:Y:S02]  /*16e0*/  UIADD3 UR46, UP4, UPT, UR31, UR7, URZ ;  /* 0x000000071f2e7290 */ /* 0x000fe4000ff9e0ff */
[----:B------:R-:W-:Y:S01]  /*16f0*/  UIMAD.WIDE.U32 UR52, UR18, UR14, URZ ;  /* 0x0000000e123472a5 */ /* 0x000fe2000f8e00ff */
[----:B----4-:R-:W-:Y:S01]  /*1700*/  VIADD R3, R3, 0xffffffe ;  /* 0x0ffffffe03037836 */ /* 0x010fe20000000000 */
[----:B------:R-:W-:Y:S02]  /*1710*/  UIMAD.WIDE.U32 UR62, UP6, UR18, UR15, UR62 ;  /* 0x0000000f123e72a5 */ /* 0x000fe4000f8c003e */
[----:B------:R-:W-:Y:S02]  /*1720*/  UIADD3.X UR18, UPT, UPT, URZ, UR25, URZ, UP4, !UPT ;  /* 0x00000019ff127290 */ /* 0x000fe4000a7fe4ff */
[----:B------:R-:W-:Y:S01]  /*1730*/  UIADD3.X UR61, UPT, UPT, URZ, URZ, URZ, UP6, !UPT ;  /* 0x000000ffff3d7290 */ /* 0x000fe2000b7fe4ff */
[----:B------:R-:W4:Y:S01]  /*1740*/  F2I.FTZ.U32.TRUNC.NTZ R3, R3 ;  /* 0x0000000300037305 */ /* 0x000f22000021f000 */
[----:B------:R-:W-:-:S02]  /*1750*/  UIMAD.WIDE.U32 UR64, UR18, UR4, URZ ;  /* 0x00000004124072a5 */ /* 0x000fc4000f8e00ff */
[----:B------:R-:W-:Y:S01]  /*1760*/  UIADD3 URZ, UP6, UPT, UR53, UR62, URZ ;  /* 0x0000003e35ff7290 */ /* 0x000fe2000ffde0ff */
[----:B------:R-:W-:Y:S01]  /*1770*/  UMOV UR60, UR63 ;  /* 0x0000003f003c7c82 */ /* 0x000fe20008000000 */
[----:B------:R-:W-:Y:S02]  /*1780*/  UIMAD.WIDE.U32 UR52, UP4, UR46, UR5, UR64 ;  /* 0x000000052e3472a5 */ /* 0x000fe4000f880040 */
[----:B------:R-:W-:Y:S02]  /*1790*/  UIMAD.WIDE.U32.X UR64, UR41, UR15, UR60, UP6 ;  /* 0x0000000f294072a5 */ /* 0x000fe4000b0e043c */
[----:B------:R-:W-:Y:S02]  /*17a0*/  UIMAD.WIDE.U32 UR62, UR46, UR4, URZ ;  /* 0x000000042e3e72a5 */ /* 0x000fe4000f8e00ff */
[----:B------:R-:W-:Y:S02]  /*17b0*/  USEL UR38, UR38, UR64, !UP3 ;  /* 0x0000004026267287 */ /* 0x000fe4000d800000 */
[----:B------:R-:W-:Y:S01]  /*17c0*/  USEL UR59, UR59, UR65, !UP3 ;  /* 0x000000413b3b7287 */ /* 0x000fe2000d800000 */
[----:B------:R-:W-:Y:S01]  /*17d0*/  R2UR UR65, R2 ;  /* 0x00000000024172ca */ /* 0x000fe200000e0000 */
[----:B------:R-:W-:Y:S01]  /*17e0*/  UIADD3.X UR61, UPT, UPT, URZ, URZ, URZ, UP4, !UPT ;  /* 0x000000ffff3d7290 */ /* 0x000fe2000a7fe4ff */
[----:B------:R-:W-:Y:S01]  /*17f0*/  IABS R2, R4 ;  /* 0x0000000400027213 */ /* 0x000fe20000000000 */
[----:B------:R-:W-:-:S02]  /*1800*/  UISETP.NE.U32.AND UP2, UPT, UR4, URZ, UPT ;  /* 0x000000ff0400728c */ /* 0x000fc4000bf45070 */
[----:B------:R-:W-:Y:S02]  /*1810*/  UIADD3 URZ, UP4, UPT, UR63, UR52, URZ ;  /* 0x000000343fff7290 */ /* 0x000fe4000ff9e0ff */
[----:B------:R-:W-:Y:S01]  /*1820*/  USHF.R.U64 UR59, UR38, UR8, UR59 ;  /* 0x00000008263b7299 */ /* 0x000fe2000800123b */
[----:B------:R-:W-:Y:S01]  /*1830*/  IMAD.MOV R2, RZ, RZ, -R2 ;  /* 0x000000ffff027224 */ /* 0x000fe200078e0a02 */
[----:B------:R-:W-:Y:S01]  /*1840*/  UMOV UR60, UR53 ;  /* 0x00000035003c7c82 */ /* 0x000fe20008000000 */
[----:B------:R-:W-:Y:S01]  /*1850*/  UISETP.NE.AND.EX UP2, UPT, UR5, URZ, UPT, UP2 ;  /* 0x000000ff0500728c */ /* 0x000fe2000bf45320 */
[----:B----4-:R-:W-:Y:S01]  /*1860*/  R2UR UR53, R3 ;  /* 0x00000000033572ca */ /* 0x010fe200000e0000 */
[----:B------:R-:W-:Y:S02]  /*1870*/  UIMAD.WIDE.U32.X UR60, UR18, UR5, UR60, UP4 ;  /* 0x00000005123c72a5 */ /* 0x000fe4000a0e043c */
[----:B------:R-:W-:Y:S02]  /*1880*/  UIADD3 UR59, UPT, UPT, UR33, -0x1, UR59 ;  /* 0xffffffff213b7890 */ /* 0x000fe4000fffe03b */
[----:B------:R-:W-:-:S02]  /*1890*/  USEL UR31, UR31, UR60, !UP2 ;  /* 0x0000003c1f1f7287 */ /* 0x000fc4000d000000 */
[----:B------:R-:W-:Y:S01]  /*18a0*/  USEL UR25, UR25, UR61, !UP2 ;  /* 0x0000003d19197287 */ /* 0x000fe2000d000000 */
[----:B------:R-:W-:Y:S01]  /*18b0*/  R2UR UR60, R2 ;  /* 0x00000000023c72ca */ /* 0x000fe200000e0000 */
[----:B------:R-:W-:Y:S01]  /*18c0*/  IMAD.U32 R3, RZ, RZ, UR59 ;  /* 0x0000003bff037e24 */ /* 0x000fe2000f8e00ff */
[----:B------:R-:W-:Y:S01]  /*18d0*/  UIADD3 UR38, UPT, UPT, URZ, -UR65, URZ ;  /* 0x80000041ff267290 */ /* 0x000fe2000fffe0ff */
[----:B------:R-:W-:Y:S01]  /*18e0*/  IABS R2, R0 ;  /* 0x0000000000027213 */ /* 0x000fe20000000000 */
[----:B------:R-:W-:Y:S02]  /*18f0*/  USHF.R.U64 UR25, UR31, UR6, UR25 ;  /* 0x000000061f197299 */ /* 0x000fe40008001219 */
[----:B------:R-:W-:Y:S01]  /*1900*/  IABS R3, R3 ;  /* 0x0000000300037213 */ /* 0x000fe20000000000 */
[----:B------:R-:W-:Y:S01]  /*1910*/  UIMAD UR38, UR38, UR48, URZ ;  /* 0x00000030262672a4 */ /* 0x000fe2000f8e02ff */
[----:B------:R-:W-:Y:S01]  /*1920*/  IMAD.MOV R2, RZ, RZ, -R2 ;  /* 0x000000ffff027224 */ /* 0x000fe200078e0a02 */
[----:B------:R-:W-:Y:S01]  /*1930*/  UIADD3 UR57, UPT, UPT, UR32, -0x1, UR25 ;  /* 0xffffffff20397890 */ /* 0x000fe2000fffe019 */
[----:B------:R-:W-:Y:S01]  /*1940*/  R2UR UR31, R3 ;  /* 0x00000000031f72ca */ /* 0x000fe200000e0000 */
[----:B------:R-:W-:Y:S01]  /*1950*/  UMOV UR64, URZ ;  /* 0x000000ff00407c82 */ /* 0x000fe20008000000 */
[----:B------:R-:W-:Y:S01]  /*1960*/  UIADD3 UR25, UPT, UPT, URZ, -UR53, URZ ;  /* 0x80000035ff197290 */ /* 0x000fe2000fffe0ff */
[----:B------:R-:W-:Y:S01]  /*1970*/  R2UR UR46, R2 ;  /* 0x00000000022e72ca */ /* 0x000fe200000e0000 */
[----:B------:R-:W-:Y:S01]  /*1980*/  UIMAD.WIDE.U32 UR62, UR65, UR38, UR64 ;  /* 0x00000026413e72a5 */ /* 0x000fe2000f8e0040 */
[----:B------:R-:W-:Y:S01]  /*1990*/  IMAD.U32 R3, RZ, RZ, UR57 ;  /* 0x00000039ff037e24 */ /* 0x000fe2000f8e00ff */
[----:B------:R-:W-:Y:S01]  /*19a0*/  UIMAD UR25, UR25, UR47, URZ ;  /* 0x0000002f191972a4 */ /* 0x000fe2000f8e02ff */
[----:B------:R-:W-:Y:S01]  /*19b0*/  UMOV UR52, URZ ;  /* 0x000000ff00347c82 */ /* 0x000fe20008000000 */
[----:B------:R-:W-:-:S02]  /*19c0*/  UISETP.NE.AND UP4, UPT, UR40, 0x1, UPT ;  /* 0x000000012800788c */ /* 0x000fc4000bf85270 */
[----:B------:R-:W-:Y:S01]  /*19d0*/  IABS R3, R3 ;  /* 0x0000000300037213 */ /* 0x000fe20000000000 */
[----:B------:R-:W-:Y:S01]  /*19e0*/  UMOV UR49, UR63 ;  /* 0x0000003f00317c82 */ /* 0x000fe20008000000 */
[----:B------:R-:W-:Y:S01]  /*19f0*/  UIMAD.WIDE.U32 UR52, UR53, UR25, UR52 ;  /* 0x00000019353472a5 */ /* 0x000fe2000f8e0034 */
[----:B------:R-:W-:Y:S01]  /*1a00*/  R2UR UR40, R9 ;  /* 0x00000000092872ca */ /* 0x000fe200000e0000 */
[----:B------:R-:W-:Y:S01]  /*1a10*/  UIMAD.WIDE.U32 UR62, UR49, UR31, URZ ;  /* 0x0000001f313e72a5 */ /* 0x000fe2000f8e00ff */
[----:B------:R-:W-:Y:S01]  /*1a20*/  R2UR UR55, R3 ;  /* 0x00000000033772ca */ /* 0x000fe200000e0000 */
[----:B------:R-:W-:Y:S01]  /*1a30*/  USEL UR38, UR42, UR58, !UP4 ;  /* 0x0000003a2a267287 */ /* 0x000fe2000e000000 */
[----:B------:R-:W4:Y:S01]  /*1a40*/  LDC.64 R2, c[0x0][0xbd0] ;  /* 0x0002f400ff027b82 */ /* 0x000f220000000a00 */
[----:B------:R-:W-:Y:S01]  /*1a50*/  ULOP3.LUT UR52, URZ, UR33, URZ, 0x33, !UPT ;  /* 0x00000021ff347292 */ /* 0x000fe2000f8e33ff */
[----:B------:R-:W-:Y:S01]  /*1a60*/  PRMT R9, RZ, 0x7610, R9 ;  /* 0x00007610ff097816 */ /* 0x000fe20000000009 */
[----:B------:R-:W-:Y:S01]  /*1a70*/  ULOP3.LUT UR49, URZ, UR32, URZ, 0x33, !UPT ;  /* 0x00000020ff317292 */ /* 0x000fe2000f8e33ff */
[----:B------:R-:W-:Y:S01]  /*1a80*/  UMOV UR25, UR63 ;  /* 0x0000003f00197c82 */ /* 0x000fe20008000000 */
[----:B------:R-:W-:-:S02]  /*1a90*/  UIMAD.WIDE.U32 UR62, UR34, UR19, URZ ;  /* 0x00000013223e72a5 */ /* 0x000fc4000f8e00ff */
[----:B------:R-:W-:Y:S02]  /*1aa0*/  UIMAD UR60, UR25, UR60, UR31 ;  /* 0x0000003c193c72a4 */ /* 0x000fe4000f8e021f */
[----:B------:R-:W-:Y:S02]  /*1ab0*/  UIADD3 UR25, UPT, UPT, UR36, 0x250, URZ ;  /* 0x0000025024197890 */ /* 0x000fe4000fffe0ff */
[----:B------:R-:W-:Y:S02]  /*1ac0*/  UIMAD.WIDE.U32 UR66, UR53, UR55, URZ ;  /* 0x00000037354272a5 */ /* 0x000fe4000f8e00ff */
[----:B------:R-:W-:Y:S02]  /*1ad0*/  UISETP.GT.U32.AND UP6, UPT, UR48, UR60, UPT ;  /* 0x0000003c3000728c */ /* 0x000fe4000bfc4070 */
[----:B------:R-:W-:Y:S01]  /*1ae0*/  UIADD3 UR36, UPT, UPT, UR36, 0x1b0, URZ ;  /* 0x000001b024247890 */ /* 0x000fe2000fffe0ff */
[----:B------:R-:W2:Y:S03]  /*1af0*/  LDCU UR31, c[0x0][0x378] ;  /* 0x00006f00ff1f77ac */ /* 0x000ea60008000800 */
[----:B------:R-:W-:-:S02]  /*1b00*/  @UP5 USEL UR36, UR36, UR25, !UP1 ;  /* 0x0000001924245287 */ /* 0x000fc4000c800000 */
[----:B------:R-:W-:Y:S01]  /*1b10*/  UISETP.GE.AND UP1, UPT, UR59, URZ, UPT ;  /* 0x000000ff3b00728c */ /* 0x000fe2000bf26270 */
[----:B------:R-:W-:Y:S02]  /*1b20*/  UMOV UR25, UR67 ;  /* 0x0000004300197c82 */ /* 0x000fe40008000000 */
[----:B------:R-:W-:Y:S02]  /*1b30*/  @!UP6 UIADD3 UR60, UPT, UPT, UR60, -UR48, URZ ;  /* 0x800000303c3ce290 */ /* 0x000fe4000fffe0ff */
[----:B------:R-:W-:Y:S02]  /*1b40*/  UIMAD UR55, UR25, UR46, UR55 ;  /* 0x0000002e193772a4 */ /* 0x000fe4000f8e0237 */
[----:B------:R-:W-:Y:S02]  /*1b50*/  UISETP.GT.U32.AND UP6, UPT, UR48, UR60, UPT ;  /* 0x0000003c3000728c */ /* 0x000fe4000bfc4070 */
[----:B------:R-:W-:Y:S02]  /*1b60*/  UISETP.GT.U32.AND UP5, UPT, UR47, UR55, UPT ;  /* 0x000000372f00728c */ /* 0x000fe4000bfa4070 */
[----:B------:R-:W-:-:S02]  /*1b70*/  USEL UR25, UR58, UR42, !UP4 ;  /* 0x0000002a3a197287 */ /* 0x000fc4000e000000 */
[----:B------:R-:W-:Y:S02]  /*1b80*/  USEL UR19, UR34, UR19, !UP4 ;  /* 0x0000001322137287 */ /* 0x000fe4000e000000 */
[----:B--2---:R-:W-:Y:S02]  /*1b90*/  UIMAD.WIDE.U32 UR34, UR62, UR31, URZ ;  /* 0x0000001f3e2272a5 */ /* 0x004fe4000f8e00ff */
[----:B------:R-:W-:Y:S02]  /*1ba0*/  UIMAD UR31, UR63, UR31, URZ ;  /* 0x0000001f3f1f72a4 */ /* 0x000fe4000f8e02ff */
[----:B------:R-:W-:Y:S02]  /*1bb0*/  @!UP6 UIADD3 UR60, UPT, UPT, UR60, -UR48, URZ ;  /* 0x800000303c3ce290 */ /* 0x000fe4000fffe0ff */
[----:B------:R-:W-:Y:S02]  /*1bc0*/  @!UP5 UIADD3 UR55, UPT, UPT, UR55, -UR47, URZ ;  /* 0x8000002f3737d290 */ /* 0x000fe4000fffe0ff */
[----:B------:R-:W-:Y:S01]  /*1bd0*/  UIMAD.WIDE.U32 UR62, UR25, UR19, UR38 ;  /* 0x00000013193e72a5 */ /* 0x000fe2000f8e0026 */
[----:B------:R-:W-:Y:S01]  /*1be0*/  R2UR UR19, R8 ;  /* 0x00000000081372ca */ /* 0x000fe200000e0000 */
[----:B------:R-:W-:Y:S01]  /*1bf0*/  UISETP.GT.U32.AND UP5, UPT, UR47, UR55, UPT ;  /* 0x000000372f00728c */ /* 0x000fe2000bfa4070 */
[----:B------:R-:W-:Y:S01]  /*1c00*/  PRMT R8, RZ, 0x7610, R8 ;  /* 0x00007610ff087816 */ /* 0x000fe20000000008 */
[----:B------:R-:W-:-:S02]  /*1c10*/  @!UP1 UIADD3 UR60, UPT, UPT, -UR60, URZ, URZ ;  /* 0x000000ff3c3c9290 */ /* 0x000fc4000fffe1ff */
[----:B------:R-:W-:Y:S01]  /*1c20*/  UISETP.GE.AND UP1, UPT, UR57, URZ, UPT ;  /* 0x000000ff3900728c */ /* 0x000fe2000bf26270 */
[----:B------:R-:W-:Y:S01]  /*1c30*/  UMOV UR30, UR62 ;  /* 0x0000003e001e7c82 */ /* 0x000fe20008000000 */
[----:B------:R-:W-:Y:S01]  /*1c40*/  UMOV UR25, UR63 ;  /* 0x0000003f00197c82 */ /* 0x000fe20008000000 */
[----:B----4-:R-:W-:Y:S01]  /*1c50*/  ISETP.LE.U32.AND P0, PT, R2, UR30, PT ;  /* 0x0000001e02007c0c */ /* 0x010fe2000bf03070 */
[----:B------:R-:W-:Y:S01]  /*1c60*/  IMAD.U32 R2, RZ, RZ, UR25 ;  /* 0x00000019ff027e24 */ /* 0x000fe2000f8e00ff */
[----:B------:R-:W-:Y:S02]  /*1c70*/  UISETP.NE.AND UP6, UPT, UR33, URZ, UPT ;  /* 0x000000ff2100728c */ /* 0x000fe4000bfc5270 */
[----:B------:R-:W-:Y:S02]  /*1c80*/  @!UP5 UIADD3 UR55, UPT, UPT, UR55, -UR47, URZ ;  /* 0x8000002f3737d290 */ /* 0x000fe4000fffe0ff */
[----:B------:R-:W-:Y:S01]  /*1c90*/  UISETP.NE.AND UP5, UPT, UR32, URZ, UPT ;  /* 0x000000ff2000728c */ /* 0x000fe2000bfa5270 */
[----:B------:R-:W-:Y:S01]  /*1ca0*/  ISETP.GE.U32.AND.EX P1, PT, R2, R3, PT, P0 ;  /* 0x000000030200720c */ /* 0x000fe20003f26100 */
[----:B------:R-:W-:Y:S01]  /*1cb0*/  @!UP1 UIADD3 UR55, UPT, UPT, -UR55, URZ, URZ ;  /* 0x000000ff37379290 */ /* 0x000fe2000fffe1ff */
[----:B------:R-:W-:Y:S01]  /*1cc0*/  PLOP3.LUT P0, PT, PT, PT, PT, 0x80, 0x8 ;  /* 0x000000000008781c */ /* 0x000fe20003f0f070 */
[----:B------:R-:W-:-:S02]  /*1cd0*/  USEL UR60, UR52, UR60, !UP6 ;  /* 0x0000003c343c7287 */ /* 0x000fc4000f000000 */
[----:B------:R-:W-:Y:S02]  /*1ce0*/  USEL UR55, UR49, UR55, !UP5 ;  /* 0x0000003731377287 */ /* 0x000fe4000e800000 */
[----:B------:R-:W-:Y:S02]  /*1cf0*/  UIADD3 UR60, UPT, UPT, UR59, -UR60, URZ ;  /* 0x8000003c3b3c7290 */ /* 0x000fe4000fffe0ff */
[----:B------:R-:W-:Y:S02]  /*1d00*/  UIADD3 UR55, UPT, UPT, UR57, -UR55, URZ ;  /* 0x8000003739377290 */ /* 0x000fe4000fffe0ff */
[----:B------:R-:W-:Y:S02]  /*1d10*/  UIADD3 UR40, UPT, UPT, -UR40, URZ, URZ ;  /* 0x000000ff28287290 */ /* 0x000fe4000fffe1ff */
[----:B------:R-:W-:Y:S02]  /*1d20*/  UIMAD UR62, UR60, UR55, URZ ;  /* 0x000000373c3e72a4 */ /* 0x000fe4000f8e02ff */
[----:B------:R-:W-:Y:S01]  /*1d30*/  USEL UR60, UR55, UR60, !UP4 ;  /* 0x0000003c373c7287 */ /* 0x000fe2000e000000 */
[----:B------:R-:W-:Y:S01]  /*1d40*/  @P0 LOP3.LUT R10, R10, 0x2, RZ, 0xfc, !PT ;  /* 0x000000020a0a0812 */ /* 0x000fe200078efcff */
[----:B------:R-:W-:Y:S01]  /*1d50*/  UIADD3 UR19, UPT, UPT, -UR19, URZ, URZ ;  /* 0x000000ff13137290 */ /* 0x000fe2000fffe1ff */
[----:B------:R-:W-:Y:S01]  /*1d60*/  UMOV UR18, 0xffffffff ;  /* 0xffffffff00127882 */ /* 0x000fe20000000000 */
[----:B------:R-:W-:Y:S01]  /*1d70*/  UMOV UR41, URZ ;  /* 0x000000ff00297c82 */ /* 0x000fe20008000000 */
[----:B------:R-:W-:-:S02]  /*1d80*/  UIADD3 UR31, UPT, UPT, UR35, UR31, URZ ;  /* 0x0000001f231f7290 */ /* 0x000fc4000fffe0ff */
[----:B------:R-:W-:Y:S02]  /*1d90*/  USHF.R.S32.HI UR57, URZ, 0x1f, UR62 ;  /* 0x0000001fff397899 */ /* 0x000fe4000801143e */
[----:B------:R-:W-:Y:S02]  /*1da0*/  USHF.R.S32.HI UR55, URZ, 0x1f, UR60 ;  /* 0x0000001fff377899 */ /* 0x000fe4000801143c */
[----:B---3--:R-:W-:Y:S02]  /*1db0*/  UIMAD UR40, UR56, UR40, UR42 ;  /* 0x00000028382872a4 */ /* 0x008fe4000f8e022a */
[----:B-1----:R-:W-:Y:S01]  /*1dc0*/  UIMAD UR19, UR54, UR19, UR58 ;  /* 0x00000013361372a4 */ /* 0x002fe2000f8e023a */
[----:B------:R-:W-:Y:S11]  /*1dd0*/  BRA.U UP0, `(.L_x_12) ;  /* 0x0000000100347547 */ /* 0x000ff6000b800000 */
[----:B------:R-:W-:Y:S02]  /*1de0*/  UISETP.NE.AND UP0, UPT, UR21, 0x4, UPT ;  /* 0x000000041500788c */ /* 0x000fe4000bf05270 */
[----:B------:R-:W-:-:S04]  /*1df0*/  UISETP.NE.AND UP1, UPT, UR19, URZ, UPT ;  /* 0x000000ff1300728c */ /* 0x000fc8000bf25270 */
[----:B------:R-:W-:Y:S01]  /*1e00*/  PLOP3.LUT P0, PT, PT, PT, UP0, 0x80, 0x8 ;  /* 0x000000000008781c */ /* 0x000fe20003f0f008 */
[----:B------:R-:W-:-:S04]  /*1e10*/  UISETP.LT.U32.OR UP1, UPT, UR40, 0x2, !UP1 ;  /* 0x000000022800788c */ /* 0x000fc8000cf21470 */
[----:B------:R-:W-:Y:S01]  /*1e20*/  @UP0 ULOP3.LUT UR40, UR40, 0xfffffffe, URZ, 0xc0, !UPT ;  /* 0xfffffffe28280892 */ /* 0x000fe2000f8ec0ff */
[----:B------:R-:W-:Y:S01]  /*1e30*/  @UP0 UMOV UR19, 0x3 ;  /* 0x0000000300130882 */ /* 0x000fe20000000000 */
[----:B------:R-:W-:Y:S02]  /*1e40*/  USEL UR56, URZ, 0x1, !UP1 ;  /* 0x00000001ff387887 */ /* 0x000fe4000c800000 */
[----:B------:R-:W-:Y:S02]  /*1e50*/  @UP0 USHF.L.U32 UR19, UR19, UR40, URZ ;  /* 0x0000002813130299 */ /* 0x000fe400080006ff */
[----:B------:R-:W-:-:S04]  /*1e60*/  USEL UR54, URZ, 0x2, !UP1 ;  /* 0x00000002ff367887 */ /* 0x000fc8000c800000 */
[----:B------:R-:W-:Y:S01]  /*1e70*/  UIADD3 UR54, UPT, UPT, UR56, UR54, URZ ;  /* 0x0000003638367290 */ /* 0x000fe2000fffe0ff */
[----:B------:R-:W-:-:S05]  /*1e80*/  @P0 IMAD.U32 R2, RZ, RZ, UR19 ;  /* 0x00000013ff020e24 */ /* 0x000fca000f8e00ff */
[----:B------:R-:W-:Y:S01]  /*1e90*/  IMAD.U32 R9, RZ, RZ, UR54 ;  /* 0x00000036ff097e24 */ /* 0x000fe2000f8e00ff */
[----:B------:R-:W-:-:S07]  /*1ea0*/  @P0 PRMT R8, R2, 0x7610, R8 ;  /* 0x0000761002080816 */ /* 0x000fce0000000008 */
.L_x_12:
[----:B------:R-:W-:Y:S01]  /*1eb0*/  UMOV UR63, UR57 ;  /* 0x00000039003f7c82 */ /* 0x000fe20008000000 */
[----:B------:R-:W-:Y:S01]  /*1ec0*/  UMOV UR61, UR55 ;  /* 0x00000037003d7c82 */ /* 0x000fe20008000000 */
[----:B------:R-:W-:Y:S01]  /*1ed0*/  IMAD.U32 R18, RZ, RZ, UR62 ;  /* 0x0000003eff127e24 */ /* 0x000fe2000f8e00ff */
[----:B------:R-:W-:Y:S01]  /*1ee0*/  MOV R12, UR60 ;  /* 0x0000003c000c7c02 */ /* 0x000fe20008000f00 */
[----:B------:R-:W-:Y:S01]  /*1ef0*/  IMAD.U32 R19, RZ, RZ, UR63 ;  /* 0x0000003fff137e24 */ /* 0x000fe2000f8e00ff */
[----:B------:R-:W-:Y:S01]  /*1f00*/  MOV R13, UR61 ;  /* 0x0000003d000d7c02 */ /* 0x000fe20008000f00 */
[----:B------:R-:W-:Y:S01]  /*1f10*/  UMOV UR40, URZ ;  /* 0x000000ff00287c82 */ /* 0x000fe20008000000 */
[----:B------:R-:W-:Y:S01]  /*1f20*/  UMOV UR19, 0xffffffff ;  /* 0xffffffff00137882 */ /* 0x000fe20000000000 */
[----:B------:R-:W-:Y:S05]  /*1f30*/  @P1 BRA P3, `(.L_x_13) ;  /* 0x0000001400f41947 */ /* 0x000fea0001800000 */
[----:B------:R-:W-:Y:S01]  /*1f40*/  IMAD.U32 R3, RZ, RZ, UR25 ;  /* 0x00000019ff037e24 */ /* 0x000fe2000f8e00ff */
[----:B------:R-:W-:Y:S01]  /*1f50*/  ISETP.LE.U32.AND P0, PT, R18, UR30, PT ;  /* 0x0000001e12007c0c */ /* 0x000fe2000bf03070 */
[----:B------:R-:W-:Y:S01]  /*1f60*/  UMOV UR41, URZ ;  /* 0x000000ff00297c82 */ /* 0x000fe20008000000 */
[----:B------:R-:W-:Y:S01]  /*1f70*/  UMOV UR40, URZ ;  /* 0x000000ff00287c82 */ /* 0x000fe20008000000 */
[----:B------:R-:W-:Y:S01]  /*1f80*/  IMAD.MOV.U32 R14, RZ, RZ, RZ ;  /* 0x000000ffff0e7224 */ /* 0x000fe200078e00ff */
[----:B------:R-:W-:-:S13]  /*1f90*/  ISETP.GE.U32.AND.EX P0, PT, R3, R19, PT, P0 ;  /* 0x000000130300720c */ /* 0x000fda0003f06100 */
[----:B------:R-:W-:Y:S05]  /*1fa0*/  @!P0 BRA `(.L_x_14) ;  /* 0x0000001000b88947 */ /* 0x000fea0003800000 */
[----:B------:R-:W-:Y:S02]  /*1fb0*/  VIADD R2, R7, 0x20 ;  /* 0x0000002007027836 */ /* 0x000fe40000000000 */
[----:B------:R-:W-:Y:S02]  /*1fc0*/  IMAD.MOV.U32 R14, RZ, RZ, R7 ;  /* 0x000000ffff0e7224 */ /* 0x000fe400078e0007 */
[----:B-----5:R-:W-:Y:S01]  /*1fd0*/  IMAD.MOV.U32 R11, RZ, RZ, R6 ;  /* 0x000000ffff0b7224 */ /* 0x020fe200078e0006 */
[----:B------:R-:W-:Y:S02]  /*1fe0*/  ISETP.GE.AND P0, PT, R2, UR45, PT ;  /* 0x0000002d02007c0c */ /* 0x000fe4000bf06270 */
[----:B------:R-:W-:-:S11]  /*1ff0*/  MOV R2, R5 ;  /* 0x0000000500027202 */ /* 0x000fd60000000f00 */
[----:B------:R-:W1:Y:S01]  /*2000*/  @!P0 LDC.64 R18, c[0x0][0xbf0] ;  /* 0x0002fc00ff128b82 */ /* 0x000e620000000a00 */
[----:B------:R-:W-:Y:S02]  /*2010*/  UIADD3 UR19, UP1, UPT, UR10, -0x1, URZ ;  /* 0xffffffff0a137890 */ /* 0x000fe4000ff3e0ff */
[----:B------:R-:W-:Y:S01]  /*2020*/  UIADD3 UR12, UP0, UPT, UR12, -0x1, URZ ;  /* 0xffffffff0c0c7890 */ /* 0x000fe2000ff1e0ff */
[----:B------:R-:W-:Y:S01]  /*2030*/  BSSY.RECONVERGENT B0, `(.L_x_15) ;  /* 0x0000051000007945 */ /* 0x000fe20003800200 */
[----:B------:R-:W-:Y:S01]  /*2040*/  UIADD3.X UR40, UPT, UPT, UR11, -0x1, URZ, UP1, !UPT ;  /* 0xffffffff0b287890 */ /* 0x000fe20008ffe4ff */
[----:B-1----:R-:W-:-:S05]  /*2050*/  @!P0 IMAD.WIDE.U32 R18, R14, 0xc, R18 ;  /* 0x0000000c0e128825 */ /* 0x002fca00078e0012 */
[----:B------:R1:W5:Y:S04]  /*2060*/  @!P0 LDG.E R5, desc[UR50][R18.64+0x180] ;  /* 0x0001803212058981 */ /* 0x000368000c1e1900 */
[----:B------:R1:W5:Y:S01]  /*2070*/  @!P0 LDG.E R6, desc[UR50][R18.64+0x184] ;  /* 0x0001843212068981 */ /* 0x000362000c1e1900 */
[----:B------:R-:W-:Y:S01]  /*2080*/  ISETP.GE.AND P0, PT, R14, UR45, PT ;  /* 0x0000002d0e007c0c */ /* 0x000fe2000bf06270 */
[----:B------:R-:W-:Y:S01]  /*2090*/  UIADD3.X UR13, UPT, UPT, UR13, -0x1, URZ, UP0, !UPT ;  /* 0xffffffff0d0d7890 */ /* 0x000fe200087fe4ff */
[----:B------:R-:W-:Y:S01]  /*20a0*/  HFMA2 R17, -RZ, RZ, 0, 0 ;  /* 0x00000000ff117431 */ /* 0x000fe200000001ff */
[----:B------:R-:W-:-:S10]  /*20b0*/  MOV R16, 0x7fffffff ;  /* 0x7fffffff00107802 */ /* 0x000fd40000000f00 */
[----:B------:R-:W-:Y:S05]  /*20c0*/  @P0 BRA `(.L_x_16) ;  /* 0x00000004001c0947 */ /* 0x000fea0003800000 */
[C---:B------:R-:W-:Y:S01]  /*20d0*/  IADD3 R3, P1, PT, R2.reuse, UR12, RZ ;  /* 0x0000000c02037c10 */ /* 0x040fe2000ff3e0ff */
[----:B------:R-:W-:Y:S01]  /*20e0*/  UIADD3 UR10, UPT, UPT, URZ, -UR65, URZ ;  /* 0x80000041ff0a7290 */ /* 0x000fe2000fffe0ff */
[----:B------:R-:W-:Y:S01]  /*20f0*/  IADD3 R13, P0, PT, R11, UR19, RZ ;  /* 0x000000130b0d7c10 */ /* 0x000fe2000ff1e0ff */
[----:B------:R-:W-:Y:S01]  /*2100*/  UMOV UR54, URZ ;  /* 0x000000ff00367c82 */ /* 0x000fe20008000000 */
[----:B------:R-:W-:Y:S01]  /*2110*/  LEA.HI.X.SX32 R2, R2, UR13, 0x1, P1 ;  /* 0x0000000d02027c11 */ /* 0x000fe200088f0eff */
[----:B------:R-:W-:Y:S01]  /*2120*/  UIMAD UR10, UR10, UR48, URZ ;  /* 0x000000300a0a72a4 */ /* 0x000fe2000f8e02ff */
[----:B------:R-:W-:Y:S01]  /*2130*/  IADD3 R22, P1, PT, R3, UR9, RZ ;  /* 0x0000000903167c10 */ /* 0x000fe2000ff3e0ff */
[----:B------:R-:W-:Y:S01]  /*2140*/  UMOV UR55, UR65 ;  /* 0x0000004100377c82 */ /* 0x000fe20008000000 */
[----:B------:R-:W-:Y:S01]  /*2150*/  LEA.HI.X.SX32 R12, R11, UR40, 0x1, P0 ;  /* 0x000000280b0c7c11 */ /* 0x000fe200080f0eff */
[----:B------:R-:W-:Y:S01]  /*2160*/  UIMAD.WIDE.U32 UR10, UR65, UR10, UR54 ;  /* 0x0000000a410a72a5 */ /* 0x000fe2000f8e0036 */
[----:B------:R-:W-:Y:S01]  /*2170*/  IADD3 R16, P0, PT, R13, UR7, RZ ;  /* 0x000000070d107c10 */ /* 0x000fe2000ff1e0ff */
[----:B------:R-:W-:-:S04]  /*2180*/  IMAD.X R11, RZ, RZ, R2, P1 ;  /* 0x000000ffff0b7224 */ /* 0x000fc800008e0602 */
[----:B------:R-:W-:Y:S02]  /*2190*/  IMAD.X R15, RZ, RZ, R12, P0 ;  /* 0x000000ffff0f7224 */ /* 0x000fe400000e060c */
[----:B------:R-:W-:-:S04]  /*21a0*/  IMAD.WIDE.U32 R20, R11, UR14, RZ ;  /* 0x0000000e0b147c25 */ /* 0x000fc8000f8e00ff */
[----:B-1----:R-:W-:-:S04]  /*21b0*/  IMAD.WIDE.U32 R18, R15, UR4, RZ ;  /* 0x000000040f127c25 */ /* 0x002fc8000f8e00ff */
[----:B------:R-:W-:-:S04]  /*21c0*/  IMAD.WIDE.U32 R20, P1, R22, UR15, R20 ;  /* 0x0000000f16147c25 */ /* 0x000fc8000f820014 */
[----:B------:R-:W-:-:S04]  /*21d0*/  IMAD.WIDE.U32 R22, R22, UR14, RZ ;  /* 0x0000000e16167c25 */ /* 0x000fc8000f8e00ff */
[----:B------:R-:W-:-:S04]  /*21e0*/  IMAD.WIDE.U32 R18, P0, R16, UR5, R18 ;  /* 0x0000000510127c25 */ /* 0x000fc8000f800012 */
[----:B------:R-:W-:-:S04]  /*21f0*/  IMAD.WIDE.U32 R16, R16, UR4, RZ ;  /* 0x0000000410107c25 */ /* 0x000fc8000f8e00ff */
[----:B------:R-:W-:Y:S01]  /*2200*/  IMAD.X R25, RZ, RZ, RZ, P1 ;  /* 0x000000ffff197224 */ /* 0x000fe200008e06ff */
[----:B------:R-:W-:Y:S01]  /*2210*/  IADD3 RZ, P1, PT, R23, R20, RZ ;  /* 0x0000001417ff7210 */ /* 0x000fe20007f3e0ff */
[----:B------:R-:W-:Y:S02]  /*2220*/  IMAD.MOV.U32 R24, RZ, RZ, R21 ;  /* 0x000000ffff187224 */ /* 0x000fe400078e0015 */
[----:B------:R-:W-:Y:S01]  /*2230*/  IMAD.X R23, RZ, RZ, RZ, P0 ;  /* 0x000000ffff177224 */ /* 0x000fe200000e06ff */
[----:B------:R-:W-:Y:S01]  /*2240*/  IADD3 RZ, P0, PT, R17, R18, RZ ;  /* 0x0000001211ff7210 */ /* 0x000fe20007f1e0ff */
[----:B------:R-:W-:Y:S02]  /*2250*/  IMAD.MOV.U32 R22, RZ, RZ, R19 ;  /* 0x000000ffff167224 */ /* 0x000fe400078e0013 */
[----:B------:R-:W-:Y:S01]  /*2260*/  IMAD.WIDE.U32.X R24, R11, UR15, R24, P1 ;  /* 0x0000000f0b187c25 */ /* 0x000fe200088e0418 */
[----:B------:R-:W-:-:S03]  /*2270*/  PLOP3.LUT P1, PT, PT, PT, UP3, 0x80, 0x8 ;  /* 0x000000000008781c */ /* 0x000fc60003f2f038 */
[----:B------:R-:W-:Y:S01]  /*2280*/  IMAD.WIDE.U32.X R22, R15, UR5, R22, P0 ;  /* 0x000000050f167c25 */ /* 0x000fe200080e0416 */
[----:B------:R-:W-:Y:S02]  /*2290*/  PLOP3.LUT P0, PT, PT, PT, UP2, 0x80, 0x8 ;  /* 0x000000000008781c */ /* 0x000fe40003f0f028 */
[----:B------:R-:W-:Y:S02]  /*22a0*/  SEL R3, R3, R24, !P1 ;  /* 0x0000001803037207 */ /* 0x000fe40004800000 */
[----:B------:R-:W-:Y:S02]  /*22b0*/  SEL R2, R2, R25, !P1 ;  /* 0x0000001902027207 */ /* 0x000fe40004800000 */
[----:B------:R-:W-:Y:S02]  /*22c0*/  SEL R13, R13, R22, !P0 ;  /* 0x000000160d0d7207 */ /* 0x000fe40004000000 */
[----:B------:R-:W-:Y:S02]  /*22d0*/  SEL R12, R12, R23, !P0 ;  /* 0x000000170c0c7207 */ /* 0x000fe40004000000 */
[----:B------:R-:W-:-:S02]  /*22e0*/  SHF.R.U64 R3, R3, UR8, R2 ;  /* 0x0000000803037c19 */ /* 0x000fc40008001202 */
[----:B------:R-:W-:Y:S02]  /*22f0*/  SHF.R.U64 R13, R13, UR6, R12 ;  /* 0x000000060d0d7c19 */ /* 0x000fe4000800120c */
[----:B------:R-:W-:Y:S02]  /*2300*/  IADD3 R11, PT, PT, R4, -0x1, R3 ;  /* 0xffffffff040b7810 */ /* 0x000fe40007ffe003 */
[----:B------:R-:W-:Y:S02]  /*2310*/  IADD3 R3, PT, PT, R0, -0x1, R13 ;  /* 0xffffffff00037810 */ /* 0x000fe40007ffe00d */
[----:B------:R-:W-:Y:S02]  /*2320*/  IABS R2, R4 ;  /* 0x0000000400027213 */ /* 0x000fe40000000000 */
[----:B------:R-:W-:Y:S02]  /*2330*/  IABS R13, R11 ;  /* 0x0000000b000d7213 */ /* 0x000fe40000000000 */
[----:B------:R-:W-:Y:S01]  /*2340*/  IABS R12, R3 ;  /* 0x00000003000c7213 */ /* 0x000fe20000000000 */
[----:B------:R-:W-:Y:S01]  /*2350*/  IMAD.MOV R2, RZ, RZ, -R2 ;  /* 0x000000ffff027224 */ /* 0x000fe200078e0a02 */
[----:B------:R-:W-:Y:S01]  /*2360*/  ISETP.GE.AND P4, PT, R11, RZ, PT ;  /* 0x000000ff0b00720c */ /* 0x000fe20003f86270 */
[----:B------:R-:W-:Y:S01]  /*2370*/  IMAD.HI.U32 R16, R13, UR11, RZ ;  /* 0x0000000b0d107c27 */ /* 0x000fe2000f8e00ff */
[----:B------:R-:W-:-:S03]  /*2380*/  ISETP.GE.AND P3, PT, R3, RZ, PT ;  /* 0x000000ff0300720c */ /* 0x000fc60003f66270 */
[----:B------:R-:W-:-:S04]  /*2390*/  IMAD.HI.U32 R15, R12, UR53, RZ ;  /* 0x000000350c0f7c27 */ /* 0x000fc8000f8e00ff */
[----:B------:R-:W-:Y:S02]  /*23a0*/  IMAD R2, R16, R2, R13 ;  /* 0x0000000210027224 */ /* 0x000fe400078e020d */
[----:B------:R-:W-:Y:S02]  /*23b0*/  IMAD R13, R15, UR46, R12 ;  /* 0x0000002e0f0d7c24 */ /* 0x000fe4000f8e020c */
[----:B------:R-:W-:Y:S01]  /*23c0*/  IMAD.U32 R12, RZ, RZ, UR52 ;  /* 0x00000034ff0c7e24 */ /* 0x000fe2000f8e00ff */
[----:B------:R-:W-:Y:S02]  /*23d0*/  ISETP.LT.U32.AND P1, PT, R2, UR48, PT ;  /* 0x0000003002007c0c */ /* 0x000fe4000bf21070 */
[----:B------:R-:W-:-:S11]  /*23e0*/  ISETP.LT.U32.AND P0, PT, R13, UR47, PT ;  /* 0x0000002f0d007c0c */ /* 0x000fd6000bf01070 */
[----:B------:R-:W-:Y:S02]  /*23f0*/  @!P1 VIADD R2, R2, -UR48 ;  /* 0x8000003002029c36 */ /* 0x000fe40008000000 */
[----:B------:R-:W-:-:S03]  /*2400*/  @!P0 VIADD R13, R13, -UR47 ;  /* 0x8000002f0d0d8c36 */ /* 0x000fc60008000000 */
[----:B------:R-:W-:Y:S02]  /*2410*/  ISETP.LT.U32.AND P1, PT, R2, UR48, PT ;  /* 0x0000003002007c0c */ /* 0x000fe4000bf21070 */
[----:B------:R-:W-:-:S11]  /*2420*/  ISETP.LT.U32.AND P0, PT, R13, UR47, PT ;  /* 0x0000002f0d007c0c */ /* 0x000fd6000bf01070 */
[----:B------:R-:W-:Y:S01]  /*2430*/  @!P1 VIADD R2, R2, -UR48 ;  /* 0x8000003002029c36 */ /* 0x000fe20008000000 */
[----:B------:R-:W-:Y:S01]  /*2440*/  PLOP3.LUT P1, PT, PT, PT, UP6, 0x80, 0x8 ;  /* 0x000000000008781c */ /* 0x000fe20003f2f068 */
[----:B------:R-:W-:Y:S01]  /*2450*/  @!P0 VIADD R13, R13, -UR47 ;  /* 0x8000002f0d0d8c36 */ /* 0x000fe20008000000 */
[----:B------:R-:W-:Y:S01]  /*2460*/  PLOP3.LUT P0, PT, PT, PT, UP5, 0x80, 0x8 ;  /* 0x000000000008781c */ /* 0x000fe20003f0f058 */
[----:B------:R-:W-:Y:S02]  /*2470*/  IMAD.MOV.U32 R15, RZ, RZ, R2 ;  /* 0x000000ffff0f7224 */ /* 0x000fe400078e0002 */
[----:B------:R-:W-:Y:S02]  /*2480*/  IMAD.U32 R2, RZ, RZ, UR49 ;  /* 0x00000031ff027e24 */ /* 0x000fe4000f8e00ff */
[----:B------:R-:W-:Y:S02]  /*2490*/  @!P4 IMAD.MOV R15, RZ, RZ, -R15 ;  /* 0x000000ffff0fc224 */ /* 0x000fe400078e0a0f */
[----:B------:R-:W-:-:S03]  /*24a0*/  @!P3 IMAD.MOV R13, RZ, RZ, -R13 ;  /* 0x000000ffff0db224 */ /* 0x000fc600078e0a0d */
[----:B------:R-:W-:Y:S02]  /*24b0*/  SEL R12, R12, R15, !P1 ;  /* 0x0000000f0c0c7207 */ /* 0x000fe40004800000 */
[----:B------:R-:W-:Y:S02]  /*24c0*/  SEL R2, R2, R13, !P0 ;  /* 0x0000000d02027207 */ /* 0x000fe40004000000 */
[----:B------:R-:W-:Y:S01]  /*24d0*/  PLOP3.LUT P0, PT, PT, PT, UP4, 0x80, 0x8 ;  /* 0x000000000008781c */ /* 0x000fe20003f0f048 */
[----:B------:R-:W-:Y:S02]  /*24e0*/  IMAD.IADD R11, R11, 0x1, -R12 ;  /* 0x000000010b0b7824 */ /* 0x000fe400078e0a0c */
[----:B------:R-:W-:-:S04]  /*24f0*/  IMAD.IADD R2, R3, 0x1, -R2 ;  /* 0x0000000103027824 */ /* 0x000fc800078e0a02 */
[----:B------:R-:W-:Y:S01]  /*2500*/  IMAD R16, R11, R2, RZ ;  /* 0x000000020b107224 */ /* 0x000fe200078e02ff */
[----:B------:R-:W-:-:S04]  /*2510*/  SEL R12, R2, R11, !P0 ;  /* 0x0000000b020c7207 */ /* 0x000fc80004000000 */
[----:B------:R-:W-:Y:S02]  /*2520*/  SHF.R.S32.HI R13, RZ, 0x1f, R12 ;  /* 0x0000001fff0d7819 */ /* 0x000fe4000001140c */
[----:B------:R-:W-:Y:S02]  /*2530*/  SHF.R.S32.HI R17, RZ, 0x1f, R16 ;  /* 0x0000001fff117819 */ /* 0x000fe40000011410 */
.L_x_16:
[----:B------:R-:W-:Y:S05]  /*2540*/  BSYNC.RECONVERGENT B0 ;  /* 0x0000000000007941 */ /* 0x000fea0003800200 */
.L_x_15:
[----:B------:R-:W2:Y:S01]  /*2550*/  SHFL.UP PT, R3, R16, 0x1, RZ ;  /* 0x0420000010037989 */ /* 0x000ea200000e00ff */
[C---:B------:R-:W-:Y:S02]  /*2560*/  ISETP.NE.AND P6, PT, R7.reuse, RZ, PT ;  /* 0x000000ff0700720c */ /* 0x040fe40003fc5270 */
[C---:B------:R-:W-:Y:S01]  /*2570*/  ISETP.GE.U32.AND P1, PT, R7.reuse, 0x2, PT ;  /* 0x000000020700780c */ /* 0x040fe20003f26070 */
[----:B------:R-:W3:Y:S01]  /*2580*/  SHFL.UP PT, R2, R17, 0x1, RZ ;  /* 0x0420000011027989 */ /* 0x000ee200000e00ff */
[C---:B------:R-:W-:Y:S02]  /*2590*/  ISETP.GE.U32.AND P3, PT, R7.reuse, 0x4, PT ;  /* 0x000000040700780c */ /* 0x040fe40003f66070 */
[C---:B------:R-:W-:Y:S02]  /*25a0*/  ISETP.GE.U32.AND P4, PT, R7.reuse, 0x8, PT ;  /* 0x000000080700780c */ /* 0x040fe40003f86070 */
[----:B------:R-:W-:Y:S02]  /*25b0*/  ISETP.GE.U32.AND P5, PT, R7, 0x10, PT ;  /* 0x000000100700780c */ /* 0x000fe40003fa6070 */
[----:B--2---:R-:W-:-:S02]  /*25c0*/  SEL R3, R3, RZ, P6 ;  /* 0x000000ff03037207 */ /* 0x004fc40003000000 */
[----:B---3--:R-:W-:Y:S02]  /*25d0*/  SEL R2, R2, RZ, P6 ;  /* 0x000000ff02027207 */ /* 0x008fe40003000000 */
[----:B------:R-:W-:-:S05]  /*25e0*/  IADD3 R3, P0, PT, R3, R16, RZ ;  /* 0x0000001003037210 */ /* 0x000fca0007f1e0ff */
[----:B------:R-:W-:Y:S01]  /*25f0*/  IMAD.X R2, R2, 0x1, R17, P0 ;  /* 0x0000000102027824 */ /* 0x000fe200000e0611 */
[----:B-1----:R-:W1:Y:S04]  /*2600*/  SHFL.UP PT, R18, R3, 0x2, RZ ;  /* 0x0440000003127989 */ /* 0x002e6800000e00ff */
[----:B------:R-:W2:Y:S01]  /*2610*/  SHFL.UP PT, R11, R2, 0x2, RZ ;  /* 0x04400000020b7989 */ /* 0x000ea200000e00ff */
[----:B-1----:R-:W-:-:S04]  /*2620*/  SEL R18, R18, RZ, P1 ;  /* 0x000000ff12127207 */ /* 0x002fc80000800000 */
[----:B------:R-:W-:Y:S02]  /*2630*/  IADD3 R18, P0, PT, R18, R3, RZ ;  /* 0x0000000312127210 */ /* 0x000fe40007f1e0ff */
[----:B--2---:R-:W-:-:S03]  /*2640*/  SEL R11, R11, RZ, P1 ;  /* 0x000000ff0b0b7207 */ /* 0x004fc60000800000 */
[----:B------:R-:W1:Y:S02]  /*2650*/  SHFL.UP PT, R15, R18, 0x4, RZ ;  /* 0x04800000120f7989 */ /* 0x000e6400000e00ff */
[----:B------:R-:W-:-:S05]  /*2660*/  IMAD.X R11, R11, 0x1, R2, P0 ;  /* 0x000000010b0b7824 */ /* 0x000fca00000e0602 */
        /* <DEDUP_REMOVED lines=9> */
[----:B--2---:R-:W-:-:S05]  /*2700*/  SEL R3, R3, RZ, P4 ;  /* 0x000000ff03037207 */ /* 0x004fca0002000000 */
[----:B------:R-:W-:Y:S02]  /*2710*/  IMAD.X R11, R3, 0x1, R2, P0 ;  /* 0x00000001030b7824 */ /* 0x000fe400000e0602 */
[----:B------:R-:W1:Y:S01]  /*2720*/  SHFL.UP PT, R3, R18, 0x10, RZ ;  /* 0x0600000012037989 */ /* 0x000e6200000e00ff */
[----:B------:R-:W-:-:S03]  /*2730*/  IMAD.U32 R2, RZ, RZ, UR25 ;  /* 0x00000019ff027e24 */ /* 0x000fc6000f8e00ff */
[----:B------:R-:W2:Y:S01]  /*2740*/  SHFL.UP PT, R22, R11, 0x10, RZ ;  /* 0x060000000b167989 */ /* 0x000ea200000e00ff */
[----:B-1----:R-:W-:Y:S02]  /*2750*/  SEL R3, R3, RZ, P5 ;  /* 0x000000ff03037207 */ /* 0x002fe40002800000 */
[----:B--2---:R-:W-:Y:S02]  /*2760*/  SEL R22, R22, RZ, P5 ;  /* 0x000000ff16167207 */ /* 0x004fe40002800000 */
[----:B------:R-:W-:-:S05]  /*2770*/  IADD3 R20, P0, PT, R3, R18, RZ ;  /* 0x0000001203147210 */ /* 0x000fca0007f1e0ff */
[----:B------:R-:W-:Y:S01]  /*2780*/  IMAD.X R19, R22, 0x1, R11, P0 ;  /* 0x0000000116137824 */ /* 0x000fe200000e060b */
[----:B------:R-:W-:Y:S01]  /*2790*/  ISETP.LE.U32.AND P0, PT, R20, UR30, PT ;  /* 0x0000001e14007c0c */ /* 0x000fe2000bf03070 */
[----:B------:R-:W-:Y:S02]  /*27a0*/  IMAD.MOV.U32 R18, RZ, RZ, R20 ;  /* 0x000000ffff127224 */ /* 0x000fe400078e0014 */
[----:B------:R-:W-:Y:S01]  /*27b0*/  IMAD.MOV.U32 R15, RZ, RZ, R19 ;  /* 0x000000ffff0f7224 */ /* 0x000fe200078e0013 */
[----:B------:R-:W-:Y:S02]  /*27c0*/  ISETP.GE.U32.AND.EX P0, PT, R2, R19, PT, P0 ;  /* 0x000000130200720c */ /* 0x000fe40003f06100 */
[----:B------:R-:W-:-:S11]  /*27d0*/  CS2R R2, SRZ ;  /* 0x0000000000027805 */ /* 0x000fd6000001ff00 */
[----:B------:R-:W-:-:S04]  /*27e0*/  VOTE.ANY R21, PT, !P0 ;  /* 0x0000000000157806 */ /* 0x000fc800040e0100 */
[----:B------:R-:W-:-:S13]  /*27f0*/  ISETP.NE.AND P0, PT, R21, RZ, PT ;  /* 0x000000ff1500720c */ /* 0x000fda0003f05270 */
[----:B------:R-:W-:Y:S05]  /*2800*/  @P0 BRA `(.L_x_17) ;  /* 0x0000000800500947 */ /* 0x000fea0003800000 */
[----:B------:R-:W1:Y:S01]  /*2810*/  LDC R11, c[0x0][0xbe0] ;  /* 0x0002f800ff0b7b82 */ /* 0x000e620000000800 */
[----:B------:R-:W-:Y:S01]  /*2820*/  LOP3.LUT R10, R10, 0xfffffffe, RZ, 0xc0, !PT ;  /* 0xfffffffe0a0a7812 */ /* 0x000fe200078ec0ff */
[----:B------:R-:W2:Y:S01]  /*2830*/  LDCU UR45, c[0x0][0xbe8] ;  /* 0x00017d00ff2d77ac */ /* 0x000ea20008000800 */
[----:B------:R-:W3:Y:S01]  /*2840*/  LDCU.64 UR10, c[0x0][0xba8] ;  /* 0x00017500ff0a77ac */ /* 0x000ee20008000a00 */
[----:B------:R-:W4:Y:S01]  /*2850*/  LDCU.64 UR8, c[0x0][0xbb0] ;  /* 0x00017600ff0877ac */ /* 0x000f220008000a00 */
[----:B------:R-:W1:Y:S02]  /*2860*/  LDCU.128 UR4, c[0x0][0xbc0] ;  /* 0x00017800ff0477ac */ /* 0x000e640008000c00 */
[----:B-1----:R-:W-:-:S13]  /*2870*/  ISETP.NE.AND P0, PT, R11, 0x1, PT ;  /* 0x000000010b00780c */ /* 0x002fda0003f05270 */
[----:B--234-:R-:W-:-:S07]  /*2880*/  @P0 LOP3.LUT R10, R10, 0x1, RZ, 0xfc, !PT ;  /* 0x000000010a0a0812 */ /* 0x01cfce00078efcff */
.L_x_20:
[C---:B------:R-:W-:Y:S01]  /*2890*/  VIADD R2, R14.reuse, 0x40 ;  /* 0x000000400e027836 */ /* 0x040fe20000000000 */
[----:B-----5:R-:W-:Y:S01]  /*28a0*/  MOV R18, R5 ;  /* 0x0000000500127202 */ /* 0x020fe20000000f00 */
[----:B------:R-:W-:Y:S02]  /*28b0*/  VIADD R14, R14, 0x20 ;  /* 0x000000200e0e7836 */ /* 0x000fe40000000000 */
[----:B------:R-:W-:Y:S01]  /*28c0*/  IMAD.MOV.U32 R15, RZ, RZ, R6 ;  /* 0x000000ffff0f7224 */ /* 0x000fe200078e0006 */
[----:B------:R-:W-:-:S13]  /*28d0*/  ISETP.GE.AND P0, PT, R2, UR45, PT ;  /* 0x0000002d02007c0c */ /* 0x000fda000bf06270 */
[----:B------:R-:W1:Y:S01]  /*28e0*/  @!P0 LDC.64 R22, c[0x0][0xbf0] ;  /* 0x0002fc00ff168b82 */ /* 0x000e620000000a00 */
[----:B------:R2:W3:Y:S01]  /*28f0*/  SHFL.IDX PT, R2, R19, 0x1f, 0x1f ;  /* 0x03e01f0013027f89 */ /* 0x0004e200000e0000 */
[----:B------:R-:W-:Y:S01]  /*2900*/  BSSY.RECONVERGENT B0, `(.L_x_18) ;  /* 0x000005e000007945 */ /* 0x000fe20003800200 */
[----:B------:R-:W-:Y:S02]  /*2910*/  HFMA2 R17, -RZ, RZ, 0, 0 ;  /* 0x00000000ff117431 */ /* 0x000fe400000001ff */
[----:B------:R2:W4:Y:S01]  /*2920*/  SHFL.IDX PT, R3, R20, 0x1f, 0x1f ;  /* 0x03e01f0014037f89 */ /* 0x00052200000e0000 */
[----:B-1----:R-:W-:-:S05]  /*2930*/  @!P0 IMAD.WIDE.U32 R22, R14, 0xc, R22 ;  /* 0x0000000c0e168825 */ /* 0x002fca00078e0016 */
[----:B------:R2:W5:Y:S04]  /*2940*/  @!P0 LDG.E R5, desc[UR50][R22.64+0x180] ;  /* 0x0001803216058981 */ /* 0x000568000c1e1900 */
[----:B------:R2:W5:Y:S01]  /*2950*/  @!P0 LDG.E R6, desc[UR50][R22.64+0x184] ;  /* 0x0001843216068981 */ /* 0x000562000c1e1900 */
[----:B------:R-:W-:Y:S02]  /*2960*/  ISETP.GE.AND P0, PT, R14, UR45, PT ;  /* 0x0000002d0e007c0c */ /* 0x000fe4000bf06270 */
[----:B------:R-:W-:-:S11]  /*2970*/  MOV R16, 0x7fffffff ;  /* 0x7fffffff00107802 */ /* 0x000fd60000000f00 */
[----:B---34-:R-:W-:Y:S05]  /*2980*/  @P0 BRA `(.L_x_19) ;  /* 0x0000000400540947 */ /* 0x018fea0003800000 */
[----:B------:R-:W-:-:S04]  /*2990*/  IADD3 R13, P0, PT, R18, UR12, RZ ;  /* 0x0000000c120d7c10 */ /* 0x000fc8000ff1e0ff */
[----:B------:R-:W-:Y:S02]  /*29a0*/  LEA.HI.X.SX32 R12, R18, UR13, 0x1, P0 ;  /* 0x0000000d120c7c11 */ /* 0x000fe400080f0eff */
[----:B------:R-:W-:-:S04]  /*29b0*/  IADD3 R18, P0, PT, R15, UR19, RZ ;  /* 0x000000130f127c10 */ /* 0x000fc8000ff1e0ff */
[----:B------:R-:W-:Y:S02]  /*29c0*/  LEA.HI.X.SX32 R17, R15, UR40, 0x1, P0 ;  /* 0x000000280f117c11 */ /* 0x000fe400080f0eff */
[----:B------:R-:W-:-:S05]  /*29d0*/  IADD3 R16, P0, PT, R13, UR9, RZ ;  /* 0x000000090d107c10 */ /* 0x000fca000ff1e0ff */
[----:B------:R-:W-:Y:S01]  /*29e0*/  IMAD.X R15, RZ, RZ, R12, P0 ;  /* 0x000000ffff0f7224 */ /* 0x000fe200000e060c */
[----:B--2---:R-:W-:Y:S01]  /*29f0*/  IADD3 R20, P0, PT, R18, UR7, RZ ;  /* 0x0000000712147c10 */ /* 0x004fe2000ff1e0ff */
[----:B------:R-:W-:-:S04]  /*2a00*/  IMAD.WIDE.U32 R28, R16, UR10, RZ ;  /* 0x0000000a101c7c25 */ /* 0x000fc8000f8e00ff */
[----:B------:R-:W-:-:S04]  /*2a10*/  IMAD.WIDE.U32 R26, R15, UR10, RZ ;  /* 0x0000000a0f1a7c25 */ /* 0x000fc8000f8e00ff */
[----:B------:R-:W-:Y:S02]  /*2a20*/  IMAD.X R19, RZ, RZ, R17, P0 ;  /* 0x000000ffff137224 */ /* 0x000fe400000e0611 */
[----:B------:R-:W-:-:S04]  /*2a30*/  IMAD.WIDE.U32 R26, P0, R16, UR11, R26 ;  /* 0x0000000b101a7c25 */ /* 0x000fc8000f80001a */
[----:B------:R-:W-:-:S04]  /*2a40*/  IMAD.WIDE.U32 R22, R19, UR4, RZ ;  /* 0x0000000413167c25 */ /* 0x000fc8000f8e00ff */
[----:B------:R-:W-:Y:S02]  /*2a50*/  IMAD.X R25, RZ, RZ, RZ, P0 ;  /* 0x000000ffff197224 */ /* 0x000fe400000e06ff */
[----:B------:R-:W-:-:S04]  /*2a60*/  IMAD.WIDE.U32 R22, P0, R20, UR5, R22 ;  /* 0x0000000514167c25 */ /* 0x000fc8000f800016 */
[----:B------:R-:W-:Y:S01]  /*2a70*/  IMAD.X R21, RZ, RZ, RZ, P0 ;  /* 0x000000ffff157224 */ /* 0x000fe200000e06ff */
[----:B------:R-:W-:Y:S01]  /*2a80*/  IADD3 RZ, P0, PT, R29, R26, RZ ;  /* 0x0000001a1dff7210 */ /* 0x000fe20007f1e0ff */
[----:B------:R-:W-:Y:S02]  /*2a90*/  IMAD.MOV.U32 R24, RZ, RZ, R27 ;  /* 0x000000ffff187224 */ /* 0x000fe400078e001b */
[----:B------:R-:W-:-:S04]  /*2aa0*/  IMAD.WIDE.U32 R26, R20, UR4, RZ ;  /* 0x00000004141a7c25 */ /* 0x000fc8000f8e00ff */
[----:B------:R-:W-:Y:S01]  /*2ab0*/  IMAD.WIDE.U32.X R24, R15, UR11, R24, P0 ;  /* 0x0000000b0f187c25 */ /* 0x000fe200080e0418 */
[----:B------:R-:W-:-:S03]  /*2ac0*/  IADD3 RZ, P0, PT, R27, R22, RZ ;  /* 0x000000161bff7210 */ /* 0x000fc60007f1e0ff */
[----:B------:R-:W-:-:S04]  /*2ad0*/  IMAD.MOV.U32 R20, RZ, RZ, R23 ;  /* 0x000000ffff147224 */ /* 0x000fc800078e0017 */
[----:B------:R-:W-:Y:S01]  /*2ae0*/  IMAD.WIDE.U32.X R20, R19, UR5, R20, P0 ;  /* 0x0000000513147c25 */ /* 0x000fe200080e0414 */
[----:B------:R-:W-:-:S04]  /*2af0*/  ISETP.NE.U32.AND P0, PT, RZ, UR10, PT ;  /* 0x0000000aff007c0c */ /* 0x000fc8000bf05070 */
[----:B------:R-:W-:-:S04]  /*2b00*/  ISETP.NE.AND.EX P0, PT, RZ, UR11, PT, P0 ;  /* 0x0000000bff007c0c */ /* 0x000fc8000bf05300 */
[----:B------:R-:W-:Y:S02]  /*2b10*/  SEL R15, R13, R24, !P0 ;  /* 0x000000180d0f7207 */ /* 0x000fe40004000000 */
[----:B------:R-:W-:Y:S02]  /*2b20*/  SEL R12, R12, R25, !P0 ;  /* 0x000000190c0c7207 */ /* 0x000fe40004000000 */
[----:B------:R-:W-:Y:S02]  /*2b30*/  ISETP.NE.U32.AND P0, PT, RZ, UR4, PT ;  /* 0x00000004ff007c0c */ /* 0x000fe4000bf05070 */
[----:B------:R-:W-:Y:S02]  /*2b40*/  SHF.R.U64 R15, R15, UR8, R12 ;  /* 0x000000080f0f7c19 */ /* 0x000fe4000800120c */
[----:B------:R-:W-:Y:S02]  /*2b50*/  ISETP.NE.AND.EX P0, PT, RZ, UR5, PT, P0 ;  /* 0x00000005ff007c0c */ /* 0x000fe4000bf05300 */
[----:B------:R-:W-:-:S02]  /*2b60*/  IADD3 R19, PT, PT, R4, -0x1, R15 ;  /* 0xffffffff04137810 */ /* 0x000fc40007ffe00f */
[----:B------:R-:W-:Y:S02]  /*2b70*/  SEL R13, R17, R21, !P0 ;  /* 0x00000015110d7207 */ /* 0x000fe40004000000 */
[----:B------:R-:W-:Y:S02]  /*2b80*/  IABS R17, R4 ;  /* 0x0000000400117213 */ /* 0x000fe40000000000 */
[----:B------:R-:W-:Y:S02]  /*2b90*/  SEL R18, R18, R20, !P0 ;  /* 0x0000001412127207 */ /* 0x000fe40004000000 */
[----:B------:R-:W1:Y:S01]  /*2ba0*/  I2F.RP R22, R17 ;  /* 0x0000001100167306 */ /* 0x000e620000209400 */
[----:B------:R-:W-:Y:S02]  /*2bb0*/  IABS R15, R19 ;  /* 0x00000013000f7213 */ /* 0x000fe40000000000 */
[----:B------:R-:W-:Y:S02]  /*2bc0*/  IABS R12, R4 ;  /* 0x00000004000c7213 */ /* 0x000fe40000000000 */
[----:B------:R-:W-:-:S03]  /*2bd0*/  SHF.R.U64 R13, R18, UR6, R13 ;  /* 0x00000006120d7c19 */ /* 0x000fc6000800120d */
[----:B------:R-:W-:Y:S01]  /*2be0*/  IMAD.MOV R12, RZ, RZ, -R12 ;  /* 0x000000ffff0c7224 */ /* 0x000fe200078e0a0c */
[----:B------:R-:W-:-:S04]  /*2bf0*/  IADD3 R18, PT, PT, R0, -0x1, R13 ;  /* 0xffffffff00127810 */ /* 0x000fc80007ffe00d */
[----:B------:R-:W-:Y:S01]  /*2c00*/  IABS R13, R18 ;  /* 0x00000012000d7213 */ /* 0x000fe20000000000 */
[----:B-1----:R-:W1:Y:S02]  /*2c10*/  MUFU.RCP R20, R22 ;  /* 0x0000001600147308 */ /* 0x002e640000001000 */
[----:B-1----:R-:W-:-:S06]  /*2c20*/  VIADD R20, R20, 0xffffffe ;  /* 0x0ffffffe14147836 */ /* 0x002fcc0000000000 */
[----:B------:R-:W1:Y:S02]  /*2c30*/  F2I.FTZ.U32.TRUNC.NTZ R21, R20 ;  /* 0x0000001400157305 */ /* 0x000e64000021f000 */
[----:B-1----:R-:W-:Y:S02]  /*2c40*/  IMAD.MOV R16, RZ, RZ, -R21 ;  /* 0x000000ffff107224 */ /* 0x002fe400078e0a15 */
[----:B------:R-:W-:Y:S02]  /*2c50*/  IMAD.MOV.U32 R20, RZ, RZ, RZ ;  /* 0x000000ffff147224 */ /* 0x000fe400078e00ff */
[----:B------:R-:W-:Y:S01]  /*2c60*/  IMAD R23, R16, R17, RZ ;  /* 0x0000001110177224 */ /* 0x000fe200078e02ff */
[----:B------:R-:W-:-:S03]  /*2c70*/  IABS R16, R0 ;  /* 0x0000000000107213 */ /* 0x000fc60000000000 */
[----:B------:R-:W-:Y:S02]  /*2c80*/  IMAD.HI.U32 R23, R21, R23, R20 ;  /* 0x0000001715177227 */ /* 0x000fe400078e0014 */
[----:B------:R-:W1:Y:S04]  /*2c90*/  I2F.RP R21, R16 ;  /* 0x0000001000157306 */ /* 0x000e680000209400 */
[----:B------:R-:W-:-:S04]  /*2ca0*/  IMAD.HI.U32 R23, R23, R15, RZ ;  /* 0x0000000f17177227 */ /* 0x000fc800078e00ff */
[----:B------:R-:W-:-:S05]  /*2cb0*/  IMAD R20, R23, R12, R15 ;  /* 0x0000000c17147224 */ /* 0x000fca00078e020f */
[----:B------:R-:W-:Y:S01]  /*2cc0*/  ISETP.GT.U32.AND P0, PT, R17, R20, PT ;  /* 0x000000141100720c */ /* 0x000fe20003f04070 */
[----:B-1----:R-:W1:-:S12]  /*2cd0*/  MUFU.RCP R22, R21 ;  /* 0x0000001500167308 */ /* 0x002e580000001000 */
[----:B------:R-:W-:Y:S02]  /*2ce0*/  @!P0 IMAD.IADD R20, R20, 0x1, -R17 ;  /* 0x0000000114148824 */ /* 0x000fe400078e0a11 */
[----:B-1----:R-:W-:-:S04]  /*2cf0*/  VIADD R22, R22, 0xffffffe ;  /* 0x0ffffffe16167836 */ /* 0x002fc80000000000 */
[----:B------:R-:W1:Y:S02]  /*2d00*/  F2I.FTZ.U32.TRUNC.NTZ R23, R22 ;  /* 0x0000001600177305 */ /* 0x000e64000021f000 */
[----:B-1----:R-:W-:Y:S02]  /*2d10*/  IMAD.MOV R12, RZ, RZ, -R23 ;  /* 0x000000ffff0c7224 */ /* 0x002fe400078e0a17 */
[----:B------:R-:W-:Y:S02]  /*2d20*/  IMAD.MOV.U32 R22, RZ, RZ, RZ ;  /* 0x000000ffff167224 */ /* 0x000fe400078e00ff */
[----:B------:R-:W-:Y:S01]  /*2d30*/  IMAD R15, R12, R16, RZ ;  /* 0x000000100c0f7224 */ /* 0x000fe200078e02ff */
[----:B------:R-:W-:-:S03]  /*2d40*/  IABS R12, R0 ;  /* 0x00000000000c7213 */ /* 0x000fc60000000000 */
[----:B------:R-:W-:-:S04]  /*2d50*/  IMAD.HI.U32 R15, R23, R15, R22 ;  /* 0x0000000f170f7227 */ /* 0x000fc800078e0016 */
[----:B------:R-:W-:Y:S02]  /*2d60*/  IMAD.MOV R12, RZ, RZ, -R12 ;  /* 0x000000ffff0c7224 */ /* 0x000fe400078e0a0c */
[----:B------:R-:W-:-:S04]  /*2d70*/  IMAD.HI.U32 R15, R15, R13, RZ ;  /* 0x0000000d0f0f7227 */ /* 0x000fc800078e00ff */
[----:B------:R-:W-:-:S05]  /*2d80*/  IMAD R13, R15, R12, R13 ;  /* 0x0000000c0f0d7224 */ /* 0x000fca00078e020d */
[----:B------:R-:W-:-:S13]  /*2d90*/  ISETP.GT.U32.AND P0, PT, R16, R13, PT ;  /* 0x0000000d1000720c */ /* 0x000fda0003f04070 */
[----:B------:R-:W-:Y:S01]  /*2da0*/  @!P0 IMAD.IADD R13, R13, 0x1, -R16 ;  /* 0x000000010d0d8824 */ /* 0x000fe200078e0a10 */
[----:B------:R-:W-:-:S13]  /*2db0*/  ISETP.GT.U32.AND P0, PT, R17, R20, PT ;  /* 0x000000141100720c */ /* 0x000fda0003f04070 */
[----:B------:R-:W-:Y:S01]  /*2dc0*/  @!P0 IMAD.IADD R20, R20, 0x1, -R17 ;  /* 0x0000000114148824 */ /* 0x000fe200078e0a11 */
[----:B------:R-:W-:-:S13]  /*2dd0*/  ISETP.GT.U32.AND P0, PT, R16, R13, PT ;  /* 0x0000000d1000720c */ /* 0x000fda0003f04070 */
[----:B------:R-:W-:Y:S01]  /*2de0*/  @!P0 IMAD.IADD R13, R13, 0x1, -R16 ;  /* 0x000000010d0d8824 */ /* 0x000fe200078e0a10 */
[----:B------:R-:W-:-:S13]  /*2df0*/  ISETP.GE.AND P0, PT, R19, RZ, PT ;  /* 0x000000ff1300720c */ /* 0x000fda0003f06270 */
[----:B------:R-:W-:Y:S01]  /*2e00*/  @!P0 IMAD.MOV R20, RZ, RZ, -R20 ;  /* 0x000000ffff148224 */ /* 0x000fe200078e0a14 */
[----:B------:R-:W-:-:S13]  /*2e10*/  ISETP.GE.AND P0, PT, R18, RZ, PT ;  /* 0x000000ff1200720c */ /* 0x000fda0003f06270 */
[----:B------:R-:W-:Y:S01]  /*2e20*/  @!P0 IMAD.MOV R13, RZ, RZ, -R13 ;  /* 0x000000ffff0d8224 */ /* 0x000fe200078e0a0d */
[----:B------:R-:W-:-:S13]  /*2e30*/  ISETP.NE.AND P0, PT, RZ, UR33, PT ;  /* 0x00000021ff007c0c */ /* 0x000fda000bf05270 */
[----:B------:R-:W-:Y:S02]  /*2e40*/  @!P0 LOP3.LUT R20, RZ, UR33, RZ, 0x33, !PT ;  /* 0x00000021ff148c12 */ /* 0x000fe4000f8e33ff */
[----:B------:R-:W-:-:S03]  /*2e50*/  ISETP.NE.AND P0, PT, RZ, UR32, PT ;  /* 0x00000020ff007c0c */ /* 0x000fc6000bf05270 */
[----:B------:R-:W-:-:S10]  /*2e60*/  IMAD.IADD R16, R19, 0x1, -R20 ;  /* 0x0000000113107824 */ /* 0x000fd400078e0a14 */
[----:B------:R-:W-:Y:S02]  /*2e70*/  @!P0 LOP3.LUT R13, RZ, UR32, RZ, 0x33, !PT ;  /* 0x00000020ff0d8c12 */ /* 0x000fe4000f8e33ff */
[----:B------:R-:W-:-:S03]  /*2e80*/  ISETP.NE.AND P0, PT, R11, 0x1, PT ;  /* 0x000000010b00780c */ /* 0x000fc60003f05270 */
[----:B------:R-:W-:-:S05]  /*2e90*/  IMAD.IADD R13, R18, 0x1, -R13 ;  /* 0x00000001120d7824 */ /* 0x000fca00078e0a0d */
[CC--:B------:R-:W-:Y:S01]  /*2ea0*/  SEL R12, R13.reuse, R16.reuse, !P0 ;  /* 0x000000100d0c7207 */ /* 0x0c0fe20004000000 */
[----:B------:R-:W-:-:S03]  /*2eb0*/  IMAD R16, R13, R16, RZ ;  /* 0x000000100d107224 */ /* 0x000fc600078e02ff */
[----:B------:R-:W-:Y:S02]  /*2ec0*/  SHF.R.S32.HI R13, RZ, 0x1f, R12 ;  /* 0x0000001fff0d7819 */ /* 0x000fe4000001140c */
[----:B------:R-:W-:Y:S02]  /*2ed0*/  SHF.R.S32.HI R17, RZ, 0x1f, R16 ;  /* 0x0000001fff117819 */ /* 0x000fe40000011410 */
.L_x_19:
[----:B------:R-:W-:Y:S05]  /*2ee0*/  BSYNC.RECONVERGENT B0 ;  /* 0x0000000000007941 */ /* 0x000fea0003800200 */
.L_x_18:
[----:B------:R-:W1:Y:S04]  /*2ef0*/  SHFL.UP PT, R15, R16, 0x1, RZ ;  /* 0x04200000100f7989 */ /* 0x000e6800000e00ff */
[----:B--2---:R-:W2:Y:S01]  /*2f00*/  SHFL.UP PT, R20, R17, 0x1, RZ ;  /* 0x0420000011147989 */ /* 0x004ea200000e00ff */
[----:B-1----:R-:W-:Y:S02]  /*2f10*/  SEL R15, R15, RZ, P6 ;  /* 0x000000ff0f0f7207 */ /* 0x002fe40003000000 */
[----:B--2---:R-:W-:Y:S02]  /*2f20*/  SEL R20, R20, RZ, P6 ;  /* 0x000000ff14147207 */ /* 0x004fe40003000000 */
[----:B------:R-:W-:-:S05]  /*2f30*/  IADD3 R18, P0, PT, R15, R16, RZ ;  /* 0x000000100f127210 */ /* 0x000fca0007f1e0ff */
[----:B------:R-:W-:Y:S01]  /*2f40*/  IMAD.X R15, R20, 0x1, R17, P0 ;  /* 0x00000001140f7824 */ /* 0x000fe200000e0611 */
[----:B------:R-:W1:Y:S04]  /*2f50*/  SHFL.UP PT, R19, R18, 0x2, RZ ;  /* 0x0440000012137989 */ /* 0x000e6800000e00ff */
[----:B------:R-:W2:Y:S01]  /*2f60*/  SHFL.UP PT, R20, R15, 0x2, RZ ;  /* 0x044000000f147989 */ /* 0x000ea200000e00ff */
        /* <DEDUP_REMOVED lines=14> */
[----:B------:R-:W-:Y:S01]  /*3050*/  IADD3 R23, P0, PT, R15, R22, RZ ;  /* 0x000000160f177210 */ /* 0x000fe20007f1e0ff */
[----:B------:R-:W-:-:S04]  /*3060*/  IMAD.U32 R22, RZ, RZ, UR25 ;  /* 0x00000019ff167e24 */ /* 0x000fc8000f8e00ff */
[----:B------:R-:W-:Y:S02]  /*3070*/  IMAD.X R24, R18, 0x1, R21, P0 ;  /* 0x0000000112187824 */ /* 0x000fe400000e0615 */
[----:B------:R-:W1:Y:S04]  /*3080*/  SHFL.UP PT, R18, R23, 0x10, RZ ;  /* 0x0600000017127989 */ /* 0x000e6800000e00ff */
[----:B------:R-:W2:Y:S01]  /*3090*/  SHFL.UP PT, R15, R24, 0x10, RZ ;  /* 0x06000000180f7989 */ /* 0x000ea200000e00ff */
[----:B-1----:R-:W-:Y:S02]  /*30a0*/  SEL R18, R18, RZ, P5 ;  /* 0x000000ff12127207 */ /* 0x002fe40002800000 */
[----:B--2---:R-:W-:Y:S02]  /*30b0*/  SEL R15, R15, RZ, P5 ;  /* 0x000000ff0f0f7207 */ /* 0x004fe40002800000 */
[----:B------:R-:W-:-:S05]  /*30c0*/  IADD3 R18, P0, PT, R18, R23, RZ ;  /* 0x0000001712127210 */ /* 0x000fca0007f1e0ff */
[----:B------:R-:W-:Y:S01]  /*30d0*/  IMAD.X R15, R15, 0x1, R24, P0 ;  /* 0x000000010f0f7824 */ /* 0x000fe200000e0618 */
[----:B------:R-:W-:-:S05]  /*30e0*/  IADD3 R20, P0, PT, R18, R3, RZ ;  /* 0x0000000312147210 */ /* 0x000fca0007f1e0ff */
[----:B------:R-:W-:Y:S01]  /*30f0*/  IMAD.X R19, R15, 0x1, R2, P0 ;  /* 0x000000010f137824 */ /* 0x000fe200000e0602 */
[----:B------:R-:W-:-:S04]  /*3100*/  ISETP.LE.U32.AND P0, PT, R20, UR30, PT ;  /* 0x0000001e14007c0c */ /* 0x000fc8000bf03070 */
[----:B------:R-:W-:-:S13]  /*3110*/  ISETP.GE.U32.AND.EX P0, PT, R22, R19, PT, P0 ;  /* 0x000000131600720c */ /* 0x000fda0003f06100 */
[----:B------:R-:W-:-:S04]  /*3120*/  VOTE.ANY R21, PT, !P0 ;  /* 0x0000000000157806 */ /* 0x000fc800040e0100 */
[----:B------:R-:W-:-:S13]  /*3130*/  ISETP.NE.AND P0, PT, R21, RZ, PT ;  /* 0x000000ff1500720c */ /* 0x000fda0003f05270 */
[----:B------:R-:W-:Y:S05]  /*3140*/  @!P0 BRA `(.L_x_20) ;  /* 0xfffffff400d08947 */ /* 0x000fea000383ffff */
.L_x_17:
[----:B------:R-:W1:Y:S08]  /*3150*/  BREV R11, R21 ;  /* 0x00000015000b7301 */ /* 0x000e700000000000 */
[----:B-1----:R-:W1:Y:S02]  /*3160*/  FLO.U32.SH R11, R11 ;  /* 0x0000000b000b7300 */ /* 0x002e6400000e0400 */
[----:B-1----:R-:W1:Y:S02]  /*3170*/  SHFL.IDX PT, R14, R14, R11, 0x1f ;  /* 0x00001f0b0e0e7589 */ /* 0x002e6400000e0000 */
[----:B-1----:R-:W-:-:S05]  /*3180*/  IMAD.IADD R19, R7, 0x1, R14 ;  /* 0x0000000107137824 */ /* 0x002fca00078e020e */
[----:B------:R-:W-:-:S13]  /*3190*/  ISETP.GE.AND P0, PT, R19, UR45, PT ;  /* 0x0000002d13007c0c */ /* 0x000fda000bf06270 */
[----:B------:R-:W1:Y:S02]  /*31a0*/  @!P0 LDC.64 R22, c[0x0][0xbf0] ;  /* 0x0002fc00ff168b82 */ /* 0x000e640000000a00 */
[----:B-1----:R-:W-:-:S05]  /*31b0*/  @!P0 IMAD.WIDE R22, R19, 0xc, R22 ;  /* 0x0000000c13168825 */ /* 0x002fca00078e0216 */
[----:B-----5:R1:W5:Y:S04]  /*31c0*/  @!P0 LDG.E R5, desc[UR50][R22.64] ;  /* 0x0000003216058981 */ /* 0x020368000c1e1900 */
[----:B------:R1:W5:Y:S01]  /*31d0*/  @!P0 LDG.E R6, desc[UR50][R22.64+0x4] ;  /* 0x0000043216068981 */ /* 0x000362000c1e1900 */
[----:B------:R-:W-:-:S03]  /*31e0*/  IADD3 R18, P1, P0, R3, R18, -R16 ;  /* 0x0000001203127210 */ /* 0x000fc6000783e810 */
[----:B------:R-:W-:Y:S01]  /*31f0*/  SHFL.IDX PT, R16, R16, R11, 0x1f ;  /* 0x00001f0b10107589 */ /* 0x000fe200000e0000 */
[----:B------:R-:W-:-:S03]  /*3200*/  IADD3.X R2, PT, PT, R2, R15, ~R17, P1, P0 ;  /* 0x0000000f02027210 */ /* 0x000fc60000fe0c11 */
[----:B------:R-:W2:Y:S04]  /*3210*/  SHFL.IDX PT, R18, R18, R11, 0x1f ;  /* 0x00001f0b12127589 */ /* 0x000ea800000e0000 */
[----:B------:R-:W3:Y:S04]  /*3220*/  SHFL.IDX PT, R2, R2, R11, 0x1f ;  /* 0x00001f0b02027589 */ /* 0x000ee800000e0000 */
[----:B------:R1:W4:Y:S04]  /*3230*/  SHFL.IDX PT, R19, R17, R11, 0x1f ;  /* 0x00001f0b11137589 */ /* 0x00032800000e0000 */
[----:B------:R1:W1:Y:S04]  /*3240*/  SHFL.IDX PT, R13, R13, R11, 0x1f ;  /* 0x00001f0b0d0d7589 */ /* 0x00026800000e0000 */
[----:B------:R1:W1:Y:S01]  /*3250*/  SHFL.IDX PT, R12, R12, R11, 0x1f ;  /* 0x00001f0b0c0c7589 */ /* 0x00026200000e0000 */
[----:B--2---:R-:W-:Y:S01]  /*3260*/  R2UR UR41, R18 ;  /* 0x00000000122972ca */ /* 0x004fe200000e0000 */
[----:B------:R-:W-:Y:S01]  /*3270*/  IMAD.MOV.U32 R18, RZ, RZ, R16 ;  /* 0x000000ffff127224 */ /* 0x000fe200078e0010 */
[----:B---3--:R-:W-:-:S15]  /*3280*/  R2UR UR40, R2 ;  /* 0x00000000022872ca */ /* 0x008fde00000e0000 */
.L_x_14:
[----:B------:R-:W-:Y:S01]  /*3290*/  ISETP.GE.AND P0, PT, R14, UR45, PT ;  /* 0x0000002d0e007c0c */ /* 0x000fe2000bf06270 */
[----:B------:R-:W-:Y:S01]  /*32a0*/  UMOV UR19, 0xffffffff ;  /* 0xffffffff00137882 */ /* 0x000fe20000000000 */
[----:B------:R-:W-:-:S11]  /*32b0*/  MOV R16, 0xffffffff ;  /* 0xffffffff00107802 */ /* 0x000fd60000000f00 */
[----:B------:R-:W-:Y:S05]  /*32c0*/  @P0 BRA `(.L_x_13) ;  /* 0x0000000400100947 */ /* 0x000fea0003800000 */
[----:B------:R-:W2:Y:S01]  /*32d0*/  LDCU UR8, c[0x0][0xb98] ;  /* 0x00017300ff0877ac */ /* 0x000ea20008000800 */
[----:B-1----:R-:W-:Y:S02]  /*32e0*/  R2UR UR4, R12 ;  /* 0x000000000c0472ca */ /* 0x002fe400000e0000 */
[----:B------:R-:W-:Y:S01]  /*32f0*/  R2UR UR5, R13 ;  /* 0x000000000d0572ca */ /* 0x000fe200000e0000 */
[----:B------:R-:W1:Y:S01]  /*3300*/  LDCU UR7, c[0x0][0xb88] ;  /* 0x00017100ff0777ac */ /* 0x000e620008000800 */
[----:B------:R-:W3:Y:S01]  /*3310*/  LDCU UR6, c[0x0][0xbdc] ;  /* 0x00017b80ff0677ac */ /* 0x000ee20008000800 */
[----:B------:R-:W-:-:S04]  /*3320*/  UIADD3 UR10, UP0, UPT, -UR41, UR30, URZ ;  /* 0x0000001e290a7290 */ /* 0x000fc8000ff1e1ff */
[----:B------:R-:W-:-:S04]  /*3330*/  UIADD3.X UR9, UPT, UPT, ~UR40, UR25, URZ, UP0, !UPT ;  /* 0x0000001928097290 */ /* 0x000fc800087fe5ff */
[----:B--2---:R-:W-:Y:S02]  /*3340*/  USHF.R.U32.HI UR4, URZ, UR8, UR9 ;  /* 0x00000008ff047299 */ /* 0x004fe40008011609 */
[----:B------:R-:W-:Y:S01]  /*3350*/  USHF.R.U64 UR8, UR10, UR8, UR9 ;  /* 0x000000080a087299 */ /* 0x000fe20008001209 */
[----:B-1----:R-:W-:Y:S01]  /*3360*/  SHF.R.U64 R2, R12, UR7, R13 ;  /* 0x000000070c027c19 */ /* 0x002fe2000800120d */
[----:B------:R-:W-:Y:S02]  /*3370*/  USHF.R.U32.HI UR11, URZ, UR7, UR4 ;  /* 0x00000007ff0b7299 */ /* 0x000fe40008011604 */
[----:B------:R-:W-:Y:S02]  /*3380*/  USHF.R.U32.HI UR5, URZ, UR7, UR5 ;  /* 0x00000007ff057299 */ /* 0x000fe40008011605 */
[----:B---3--:R-:W-:Y:S02]  /*3390*/  USHF.R.U32.HI UR9, URZ, UR6, UR11 ;  /* 0x00000006ff097299 */ /* 0x008fe4000801160b */
[----:B------:R-:W-:Y:S01]  /*33a0*/  USHF.R.U64 UR7, UR8, UR7, UR4 ;  /* 0x0000000708077299 */ /* 0x000fe20008001204 */
[----:B------:R-:W-:Y:S01]  /*33b0*/  R2UR UR4, R2 ;  /* 0x00000000020472ca */ /* 0x000fe200000e0000 */
[----:B------:R-:W-:-:S02]  /*33c0*/  ULOP3.LUT UR10, UR9, UR5, URZ, 0xfc, !UPT ;  /* 0x00000005090a7292 */ /* 0x000fc4000f8efcff */
[----:B------:R-:W-:Y:S02]  /*33d0*/  USHF.R.U64 UR6, UR7, UR6, UR11 ;  /* 0x0000000607067299 */ /* 0x000fe4000800120b */
[----:B------:R-:W-:-:S09]  /*33e0*/  UISETP.NE.U32.AND UP0, UPT, UR10, URZ, UPT ;  /* 0x000000ff0a00728c */ /* 0x000fd2000bf05070 */
[----:B------:R-:W-:Y:S05]  /*33f0*/  BRA.U UP0, `(.L_x_21) ;  /* 0x0000000100607547 */ /* 0x000fea000b800000 */
[----:B------:R-:W1:Y:S01]  /*3400*/  I2F.U32.RP R3, UR4 ;  /* 0x0000000400037d06 */ /* 0x000e620008209000 */
[----:B------:R-:W-:Y:S01]  /*3410*/  UMOV UR10, URZ ;  /* 0x000000ff000a7c82 */ /* 0x000fe20008000000 */
[----:B------:R-:W-:-:S06]  /*3420*/  UISETP.NE.U32.AND UP0, UPT, UR4, URZ, UPT ;  /* 0x000000ff0400728c */ /* 0x000fcc000bf05070 */
[----:B-1----:R-:W1:Y:S02]  /*3430*/  MUFU.RCP R2, R3 ;  /* 0x0000000300027308 */ /* 0x002e640000001000 */
[----:B-1----:R-:W-:-:S06]  /*3440*/  IADD3 R2, PT, PT, R2, 0xffffffe, RZ ;  /* 0x0ffffffe02027810 */ /* 0x002fcc0007ffe0ff */
[----:B------:R-:W1:Y:S02]  /*3450*/  F2I.FTZ.U32.TRUNC.NTZ R2, R2 ;  /* 0x0000000200027305 */ /* 0x000e64000021f000 */
[----:B-1----:R-:W-:-:S13]  /*3460*/  R2UR UR11, R2 ;  /* 0x00000000020b72ca */ /* 0x002fda00000e0000 */
[----:B------:R-:W-:-:S04]  /*3470*/  UIADD3 UR5, UPT, UPT, URZ, -UR11, URZ ;  /* 0x8000000bff057290 */ /* 0x000fc8000fffe0ff */
[----:B------:R-:W-:-:S04]  /*3480*/  UIMAD UR5, UR5, UR4, URZ ;  /* 0x00000004050572a4 */ /* 0x000fc8000f8e02ff */
[----:B------:R-:W-:-:S07]  /*3490*/  UIMAD.WIDE.U32 UR10, UR11, UR5, UR10 ;  /* 0x000000050b0a72a5 */ /* 0x000fce000f8e000a */
[----:B------:R-:W-:Y:S02]  /*34a0*/  UMOV UR5, UR11 ;  /* 0x0000000b00057c82 */ /* 0x000fe40008000000 */
[----:B------:R-:W-:-:S07]  /*34b0*/  UIMAD.WIDE.U32 UR12, UR5, UR6, URZ ;  /* 0x00000006050c72a5 */ /* 0x000fce000f8e00ff */
[----:B------:R-:W-:Y:S02]  /*34c0*/  UMOV UR12, UR13 ;  /* 0x0000000d000c7c82 */ /* 0x000fe40008000000 */
[----:B------:R-:W-:-:S04]  /*34d0*/  UIADD3 UR5, UPT, UPT, -UR12, URZ, URZ ;  /* 0x000000ff0c057290 */ /* 0x000fc8000fffe1ff */
[----:B------:R-:W-:-:S04]  /*34e0*/  UIMAD UR5, UR4, UR5, UR6 ;  /* 0x00000005040572a4 */ /* 0x000fc8000f8e0206 */
[----:B------:R-:W-:-:S11]  /*34f0*/  UISETP.GE.U32.AND UP2, UPT, UR5, UR4, UPT ;  /* 0x000000040500728c */ /* 0x000fd6000bf46070 */
[----:B------:R-:W-:Y:S02]  /*3500*/  @UP2 UIADD3 UR5, UPT, UPT, UR5, -UR4, URZ ;  /* 0x8000000405052290 */ /* 0x000fe4000fffe0ff */
[----:B------:R-:W-:Y:S02]  /*3510*/  @UP2 UIADD3 UR12, UPT, UPT, UR12, 0x1, URZ ;  /* 0x000000010c0c2890 */ /* 0x000fe4000fffe0ff */
[----:B------:R-:W-:-:S11]  /*3520*/  UISETP.GE.U32.AND UP1, UPT, UR5, UR4, UPT ;  /* 0x000000040500728c */ /* 0x000fd6000bf26070 */
[----:B------:R-:W-:Y:S02]  /*3530*/  @UP1 UIADD3 UR12, UPT, UPT, UR12, 0x1, URZ ;  /* 0x000000010c0c1890 */ /* 0x000fe4000fffe0ff */
[----:B------:R-:W-:-:S04]  /*3540*/  @!UP0 ULOP3.LUT UR12, URZ, UR4, URZ, 0x33, !UPT ;  /* 0x00000004ff0c8292 */ /* 0x000fc8000f8e33ff */
[----:B------:R-:W-:-:S04]  /*3550*/  UIADD3 UR11, UPT, UPT, -UR12, URZ, URZ ;  /* 0x000000ff0c0b7290 */ /* 0x000fc8000fffe1ff */
[----:B------:R-:W-:Y:S01]  /*3560*/  UIMAD UR11, UR4, UR11, UR6 ;  /* 0x0000000b040b72a4 */ /* 0x000fe2000f8e0206 */
[----:B------:R-:W-:Y:S11]  /*3570*/  BRA `(.L_x_22) ;  /* 0x0000000000107947 */ /* 0x000ff60003800000 */
.L_x_21:
[----:B------:R-:W-:Y:S02]  /*3580*/  MOV R2, 0x35a0 ;  /* 0x000035a000027802 */ /* 0x000fe40000000f00 */
[----:B----45:R-:W-:Y:S05]  /*3590*/  CALL.REL.NOINC `($__internal_3_$__cuda_sm20_div_u64) ;  /* 0x0000011000947944 */ /* 0x030fea0003c00000 */
[----:B------:R-:W-:-:S04]  /*35a0*/  UIADD3 UR11, UPT, UPT, -UR12, URZ, URZ ;  /* 0x000000ff0c0b7290 */ /* 0x000fc8000fffe1ff */
[----:B------:R-:W-:-:S12]  /*35b0*/  UIMAD UR11, UR4, UR11, UR6 ;  /* 0x0000000b040b72a4 */ /* 0x000fd8000f8e0206 */
.L_x_22:
[----:B------:R-:W1:Y:S01]  /*35c0*/  LDCU UR4, c[0x0][0xbdc] ;  /* 0x00017b80ff0477ac */ /* 0x000e620008000800 */
[----:B------:R-:W-:Y:S01]  /*35d0*/  PLOP3.LUT P0, PT, PT, PT, PT, 0x8, 0x80 ;  /* 0x000000000080781c */ /* 0x000fe20003f0e170 */
[----:B------:R-:W-:Y:S01]  /*35e0*/  IMAD.MOV.U32 R16, RZ, RZ, R14 ;  /* 0x000000ffff107224 */ /* 0x000fe200078e000e */
[----:B------:R-:W-:Y:S01]  /*35f0*/  LOP3.LUT R10, R10, 0xfffffffd, RZ, 0xc0, !PT ;  /* 0xfffffffd0a0a7812 */ /* 0x000fe200078ec0ff */
[----:B------:R-:W2:Y:S01]  /*3600*/  LDCU UR6, c[0x0][0xb80] ;  /* 0x00017000ff0677ac */ /* 0x000ea20008000800 */
[----:B------:R-:W3:Y:S01]  /*3610*/  LDCU UR5, c[0x0][0xbe0] ;  /* 0x00017c00ff0577ac */ /* 0x000ee20008000800 */
[----:B------:R-:W-:Y:S01]  /*3620*/  UMOV UR10, 0xffffffff ;  /* 0xffffffff000a7882 */ /* 0x000fe20000000000 */
[----:B------:R-:W4:Y:S07]  /*3630*/  LDCU UR9, c[0x0][0xb90] ;  /* 0x00017200ff0977ac */ /* 0x000f2e0008000800 */
[----:B------:R-:W-:Y:S01]  /*3640*/  @P0 LOP3.LUT R10, R10, 0x2, RZ, 0xfc, !PT ;  /* 0x000000020a0a0812 */ /* 0x000fe200078efcff */
[----:B-1----:R-:W-:-:S02]  /*3650*/  USHF.L.U32 UR10, UR10, UR4, URZ ;  /* 0x000000040a0a7299 */ /* 0x002fc400080006ff */
[----:B------:R-:W-:Y:S02]  /*3660*/  USHF.L.U32 UR12, UR12, UR4, URZ ;  /* 0x000000040c0c7299 */ /* 0x000fe400080006ff */
[----:B------:R-:W-:Y:S02]  /*3670*/  ULOP3.LUT UR10, URZ, UR10, URZ, 0x33, !UPT ;  /* 0x0000000aff0a7292 */ /* 0x000fe4000f8e33ff */
[----:B--2---:R-:W-:Y:S02]  /*3680*/  UIADD3 UR4, UPT, UPT, UR6, -0x1, URZ ;  /* 0xffffffff06047890 */ /* 0x004fe4000fffe0ff */
[----:B------:R-:W-:Y:S02]  /*3690*/  ULOP3.LUT UR10, UR7, UR10, URZ, 0xc0, !UPT ;  /* 0x0000000a070a7292 */ /* 0x000fe4000f8ec0ff */
[----:B------:R-:W-:Y:S02]  /*36a0*/  ULOP3.LUT UR4, UR4, UR8, URZ, 0xc0, !UPT ;  /* 0x0000000804047292 */ /* 0x000fe4000f8ec0ff */
[----:B------:R-:W-:-:S02]  /*36b0*/  UIADD3 UR10, UPT, UPT, UR10, UR12, URZ ;  /* 0x0000000c0a0a7290 */ /* 0x000fc4000fffe0ff */
[----:B---3--:R-:W-:Y:S02]  /*36c0*/  UISETP.NE.AND UP0, UPT, UR5, 0x1, UPT ;  /* 0x000000010500788c */ /* 0x008fe4000bf05270 */
[----:B------:R-:W-:Y:S02]  /*36d0*/  UIMAD UR4, UR11, UR6, UR4 ;  /* 0x000000060b0472a4 */ /* 0x000fe4000f8e0204 */
[----:B----4-:R-:W-:-:S04]  /*36e0*/  UIMAD UR9, UR10, UR9, UR38 ;  /* 0x000000090a0972a4 */ /* 0x010fc8000f8e0226 */
[----:B------:R-:W-:Y:S02]  /*36f0*/  USEL UR18, UR9, UR4, !UP0 ;  /* 0x0000000409127287 */ /* 0x000fe4000c000000 */
[----:B------:R-:W-:-:S12]  /*3700*/  USEL UR19, UR4, UR9, !UP0 ;  /* 0x0000000904137287 */ /* 0x000fd8000c000000 */
.L_x_13:
[----:B------:R-:W2:Y:S02]  /*3710*/  LDCU UR4, c[0x0][0x36c] ;  /* 0x00006d80ff0477ac */ /* 0x000ea40008000800 */
[----:B--2---:R-:W-:-:S09]  /*3720*/  UISETP.EQ.U32.AND UP0, UPT, UR4, 0x1, UPT ;  /* 0x000000010400788c */ /* 0x004fd2000bf02070 */
[----:B------:R-:W-:Y:S05]  /*3730*/  BRA.U !UP0, `(.L_x_23) ;  /* 0x00000001080c7547 */ /* 0x000fea000b800000 */
[----:B------:R-:W-:Y:S01]  /*3740*/  UCGABAR_WAIT ;  /* 0x0000000000007dc7 */ /* 0x000fe20008000000 */
[----:B------:R-:W-:Y:S01]  /*3750*/  CCTL.IVALL ;  /* 0x00000000ff00798f */ /* 0x000fe20002000000 */
[----:B------:R-:W-:Y:S05]  /*3760*/  BRA `(.L_x_24) ;  /* 0x0000000000047947 */ /* 0x000fea0003800000 */
.L_x_23:
[----:B------:R-:W-:Y:S06]  /*3770*/  BAR.SYNC.DEFER_BLOCKING 0x0 ;  /* 0x0000000000007b1d */ /* 0x000fec0000010000 */
.L_x_24:
[----:B------:R-:W-:-:S13]  /*3780*/  LOP3.LUT P0, RZ, R10, 0x2, RZ, 0xc0, !PT ;  /* 0x000000020aff7812 */ /* 0x000fda000780c0ff */
[----:B------:R-:W-:Y:S05]  /*3790*/  @P0 EXIT ;  /* 0x000000000000094d */ /* 0x000fea0003800000 */
[----:B------:R-:W2:Y:S01]  /*37a0*/  S2UR UR5, SR_CgaCtaId ;  /* 0x00000000000579c3 */ /* 0x000ea20000008800 */
[----:B------:R-:W-:-:S09]  /*37b0*/  UISETP.NE.AND UP0, UPT, UR37, 0x2, UPT ;  /* 0x000000022500788c */ /* 0x000fd2000bf05270 */
[----:B------:R-:W-:Y:S05]  /*37c0*/  BRA.U UP0, `(.L_x_25) ;  /* 0x00000015002c7547 */ /* 0x000fea000b800000 */
[----:B------:R-:W-:-:S04]  /*37d0*/  USHF.L.U32 UR25, UR42, 0x7, URZ ;  /* 0x000000072a197899 */ /* 0x000fc800080006ff */
[----:B------:R-:W-:-:S04]  /*37e0*/  ULOP3.LUT UR25, UR25, 0x80, URZ, 0xc0, !UPT ;  /* 0x0000008019197892 */ /* 0x000fc8000f8ec0ff */
[----:B-1--45:R-:W1:-:S00]  /*37f0*/  USETMAXREG.DEALLOC.CTAPOOL 0x88 ;  /* 0x00000088000079c8 */ /* 0x032e4000080e0500 */
[----:B-1----:R-:W-:Y:S01]  /*3800*/  ISETP.NE.AND P1, PT, R7, RZ, P2 ;  /* 0x000000ff0700720c */ /* 0x002fe20001725270 */
[----:B------:R-:W-:Y:S01]  /*3810*/  IMAD.MOV.U32 R17, RZ, RZ, 0x1 ;  /* 0x00000001ff117424 */ /* 0x000fe200078e00ff */
[----:B------:R-:W-:Y:S01]  /*3820*/  PLOP3.LUT P4, PT, PT, PT, PT, 0x8, 0x80 ;  /* 0x000000000080781c */ /* 0x000fe20003f8e170 */
[----:B------:R-:W-:Y:S01]  /*3830*/  IMAD.MOV.U32 R14, RZ, RZ, RZ ;  /* 0x000000ffff0e7224 */ /* 0x000fe200078e00ff */
[----:B------:R-:W-:Y:S01]  /*3840*/  PRMT R15, RZ, 0x7610, R15 ;  /* 0x00007610ff0f7816 */ /* 0x000fe2000000000f */
[----:B------:R-:W-:Y:S01]  /*3850*/  UMOV UR23, URZ ;  /* 0x000000ff00177c82 */ /* 0x000fe20008000000 */
[----:B------:R-:W-:-:S09]  /*3860*/  UMOV UR22, URZ ;  /* 0x000000ff00167c82 */ /* 0x000fd20008000000 */
.L_x_49:
[----:B------:R-:W1:Y:S02]  /*3870*/  LDC.64 R22, c[0x0][0x390] ;  /* 0x0000e400ff167b82 */ /* 0x000e640000000a00 */
[----:B-1--4-:R-:W-:-:S05]  /*3880*/  IMAD.WIDE R22, R16, 0xc, R22 ;  /* 0x0000000c10167825 */ /* 0x012fca00078e0216 */
[----:B------:R-:W3:Y:S02]  /*3890*/  LDG.E R0, desc[UR50][R22.64+0x8] ;  /* 0x0000083216007981 */ /* 0x000ee4000c1e1900 */
[----:B---3--:R-:W-:Y:S01]  /*38a0*/  R2UR UR4, R0 ;  /* 0x00000000000472ca */ /* 0x008fe200000e0000 */
[----:B------:R-:W-:-:S14]  /*38b0*/  @P4 BRA `(.L_x_26) ;  /* 0x0000000400cc4947 */ /* 0x000fdc0003800000 */
[----:B------:R-:W1:Y:S01]  /*38c0*/  S2R R12, SR_LANEID ;  /* 0x00000000000c7919 */ /* 0x000e620000000000 */
[----:B------:R-:W-:Y:S02]  /*38d0*/  ELECT P0, URZ, PT ;  /* 0x0000000000ff782f */ /* 0x000fe40003800000 */
[----:B------:R-:W-:Y:S01]  /*38e0*/  MOV R0, 0x400 ;  /* 0x0000040000007802 */ /* 0x000fe20000000f00 */
[----:B------:R-:W-:Y:S01]  /*38f0*/  BSSY.RECONVERGENT B0, `(.L_x_27) ;  /* 0x0000055000007945 */ /* 0x000fe20003800200 */
[----:B------:R-:W3:Y:S01]  /*3900*/  S2R R3, SR_CgaCtaId ;  /* 0x0000000000037919 */ /* 0x000ee20000008800 */
[----:B------:R-:W-:Y:S01]  /*3910*/  LOP3.LUT R13, R15, 0xffff, RZ, 0xc0, !PT ;  /* 0x0000ffff0f0d7812 */ /* 0x000fe200078ec0ff */
[----:B-1----:R-:W-:Y:S01]  /*3920*/  IMAD.SHL.U32 R12, R12, 0x4, RZ ;  /* 0x000000040c0c7824 */ /* 0x002fe200078e00ff */
[----:B---3--:R-:W-:-:S04]  /*3930*/  LEA R3, R3, R0, 0x18 ;  /* 0x0000000003037211 */ /* 0x008fc800078ec0ff */
[----:B------:R-:W-:Y:S02]  /*3940*/  IADD3 R0, PT, PT, R12, 0x400, R3 ;  /* 0x000004000c007810 */ /* 0x000fe40007ffe003 */
[----:B------:R-:W-:Y:S05]  /*3950*/  @!P0 BRA `(.L_x_28) ;  /* 0x0000000400388947 */ /* 0x000fea0003800000 */
[----:B------:R-:W1:Y:S01]  /*3960*/  LDC.64 R10, c[0x0][0x830] ;  /* 0x00020c00ff0a7b82 */ /* 0x000e620000000a00 */
[----:B------:R-:W3:Y:S04]  /*3970*/  LDG.E R9, desc[UR50][R22.64] ;  /* 0x0000003216097981 */ /* 0x000ee8000c1e1900 */
[----:B------:R4:W5:Y:S03]  /*3980*/  LDG.E R18, desc[UR50][R22.64+0x4] ;  /* 0x0000043216127981 */ /* 0x000966000c1e1900 */
[----:B------:R-:W2:Y:S08]  /*3990*/  LDC.64 R6, c[0x0][0x840] ;  /* 0x00021000ff067b82 */ /* 0x000eb00000000a00 */
[----:B------:R-:W4:Y:S01]  /*39a0*/  LDC.64 R4, c[0x0][0x828] ;  /* 0x00020a00ff047b82 */ /* 0x000f220000000a00 */
[----:B-1----:R-:W-:-:S07]  /*39b0*/  IMAD.WIDE R10, R16, 0x8, R10 ;  /* 0x00000008100a7825 */ /* 0x002fce00078e020a */
[----:B------:R-:W1:Y:S01]  /*39c0*/  LDC.64 R2, c[0x0][0x838] ;  /* 0x00020e00ff027b82 */ /* 0x000e620000000a00 */
[----:B------:R-:W3:Y:S01]  /*39d0*/  LDG.E.64 R10, desc[UR50][R10.64] ;  /* 0x000000320a0a7981 */ /* 0x000ee2000c1e1b00 */
[----:B--2---:R-:W-:-:S06]  /*39e0*/  IMAD.WIDE R6, R16, 0x8, R6 ;  /* 0x0000000810067825 */ /* 0x004fcc00078e0206 */
[----:B------:R-:W2:Y:S01]  /*39f0*/  LDG.E.64 R6, desc[UR50][R6.64] ;  /* 0x0000003206067981 */ /* 0x000ea2000c1e1b00 */
[----:B----4-:R-:W-:-:S06]  /*3a00*/  IMAD.WIDE R24, R16, 0x8, R4 ;  /* 0x0000000810187825 */ /* 0x010fcc00078e0204 */
[----:B------:R-:W4:Y:S01]  /*3a10*/  LDG.E.64 R24, desc[UR50][R24.64] ;  /* 0x0000003218187981 */ /* 0x000f22000c1e1b00 */
[----:B-1----:R-:W-:-:S06]  /*3a20*/  IMAD.WIDE R20, R16, 0x8, R2 ;  /* 0x0000000810147825 */ /* 0x002fcc00078e0202 */
[----:B------:R-:W4:Y:S01]  /*3a30*/  LDG.E.64 R20, desc[UR50][R20.64] ;  /* 0x0000003214147981 */ /* 0x000f22000c1e1b00 */
[----:B------:R-:W1:Y:S01]  /*3a40*/  S2UR UR5, SR_CgaCtaId ;  /* 0x00000000000579c3 */ /* 0x000e620000008800 */
[----:B------:R-:W-:Y:S02]  /*3a50*/  UMOV UR6, 0x400 ;  /* 0x0000040000067882 */ /* 0x000fe40000000000 */
[----:B-1----:R-:W-:-:S09]  /*3a60*/  ULEA UR5, UR5, UR6, 0x18 ;  /* 0x0000000605057291 */ /* 0x002fd2000f8ec0ff */
[----:B------:R-:W1:Y:S04]  /*3a70*/  LDS R5, [UR5+0x41c] ;  /* 0x00041c05ff057984 */ /* 0x000e680008000800 */
[----:B------:R-:W1:Y:S01]  /*3a80*/  LDS R4, [UR5+0x49c] ;  /* 0x00049c05ff047984 */ /* 0x000e620008000800 */
[----:B------:R-:W-:Y:S02]  /*3a90*/  UIADD3 UR7, UPT, UPT, UR5, 0x400, URZ ;  /* 0x0000040005077890 */ /* 0x000fe4000fffe0ff */
[----:B------:R-:W-:Y:S01]  /*3aa0*/  UIADD3 UR6, UPT, UPT, UR5, 0x480, URZ ;  /* 0x0000048005067890 */ /* 0x000fe2000fffe0ff */
[----:B------:R-:W-:Y:S04]  /*3ab0*/  STS [UR5+0x430], RZ ;  /* 0x000430ffff007988 */ /* 0x000fe80008000805 */
[----:B------:R-:W-:Y:S01]  /*3ac0*/  STS [UR5+0x4b0], RZ ;  /* 0x0004b0ffff007988 */ /* 0x000fe20008000805 */
[----:B---3--:R-:W-:-:S04]  /*3ad0*/  SHF.L.U64.HI R26, R10, 0x1, R11 ;  /* 0x000000010a1a7819 */ /* 0x008fc8000001020b */
[----:B------:R-:W-:Y:S02]  /*3ae0*/  LOP3.LUT R26, R26, 0x1fffffff, RZ, 0xc0, !PT ;  /* 0x1fffffff1a1a7812 */ /* 0x000fe400078ec0ff */
[----:B--2---:R-:W-:-:S04]  /*3af0*/  SHF.L.U64.HI R16, R6, 0x1, R7 ;  /* 0x0000000106107819 */ /* 0x004fc80000010207 */
[----:B------:R-:W-:Y:S02]  /*3b00*/  LOP3.LUT R16, R16, 0x1fffffff, RZ, 0xc0, !PT ;  /* 0x1fffffff10107812 */ /* 0x000fe400078ec0ff */
[----:B------:R-:W-:Y:S02]  /*3b10*/  SHF.R.U32.HI R2, RZ, 0x4, R26 ;  /* 0x00000004ff027819 */ /* 0x000fe4000001161a */
[----:B------:R-:W-:Y:S02]  /*3b20*/  SHF.R.U32.HI R3, RZ, 0x4, R16 ;  /* 0x00000004ff037819 */ /* 0x000fe40000011610 */
[----:B-1----:R-:W-:Y:S02]  /*3b30*/  LOP3.LUT R2, R5, 0xf, R2, 0xb8, !PT ;  /* 0x0000000f05027812 */ /* 0x002fe400078eb802 */
[----:B------:R-:W-:-:S03]  /*3b40*/  LOP3.LUT R11, R4, 0xf, R3, 0xb8, !PT ;  /* 0x0000000f040b7812 */ /* 0x000fc600078eb803 */
[----:B------:R-:W-:Y:S04]  /*3b50*/  STS [UR5+0x41c], R2 ;  /* 0x00041c02ff007988 */ /* 0x000fe80008000805 */
[----:B------:R-:W-:Y:S04]  /*3b60*/  STS [UR5+0x49c], R11 ;  /* 0x00049c0bff007988 */ /* 0x000fe80008000805 */
[----:B------:R-:W1:Y:S04]  /*3b70*/  LDS R4, [UR5+0x41c] ;  /* 0x00041c05ff047984 */ /* 0x000e680008000800 */
[----:B------:R-:W2:Y:S01]  /*3b80*/  LDS R3, [UR5+0x49c] ;  /* 0x00049c05ff037984 */ /* 0x000ea20008000800 */
[----:B-1----:R-:W-:-:S02]  /*3b90*/  LOP3.LUT R7, R4, 0xf0, RZ, 0xb8, !PT ;  /* 0x000000f004077812 */ /* 0x002fc400078eb8ff */
[----:B--2---:R-:W-:-:S03]  /*3ba0*/  LOP3.LUT R8, R3, 0xf0, RZ, 0xb8, !PT ;  /* 0x000000f003087812 */ /* 0x004fc600078eb8ff */
[----:B------:R-:W-:Y:S04]  /*3bb0*/  STS [UR5+0x41c], R7 ;  /* 0x00041c07ff007988 */ /* 0x000fe80008000805 */
[----:B------:R-:W-:Y:S04]  /*3bc0*/  STS [UR5+0x49c], R8 ;  /* 0x00049c08ff007988 */ /* 0x000fe80008000805 */
[----:B------:R-:W1:Y:S04]  /*3bd0*/  LDS R5, [UR5+0x41c] ;  /* 0x00041c05ff057984 */ /* 0x000e680008000800 */
[----:B------:R-:W2:Y:S01]  /*3be0*/  LDS R3, [UR5+0x49c] ;  /* 0x00049c05ff037984 */ /* 0x000ea20008000800 */
[----:B------:R-:W-:-:S02]  /*3bf0*/  IMAD.U32 R4, RZ, RZ, UR7 ;  /* 0x00000007ff047e24 */ /* 0x000fc4000f8e00ff */
[----:B------:R-:W-:-:S03]  /*3c00*/  IMAD.U32 R2, RZ, RZ, UR6 ;  /* 0x00000006ff027e24 */ /* 0x000fc6000f8e00ff */
[----:B------:R-:W-:Y:S02]  /*3c10*/  SHF.R.U64 R4, R4, 0x4, RZ ;  /* 0x0000000404047819 */ /* 0x000fe400000012ff */
[----:B------:R-:W-:Y:S02]  /*3c20*/  SHF.R.U64 R2, R2, 0x4, RZ ;  /* 0x0000000402027819 */ /* 0x000fe400000012ff */
[----:B-1----:R-:W-:Y:S02]  /*3c30*/  LOP3.LUT R5, R5, 0xf00, RZ, 0xb8, !PT ;  /* 0x00000f0005057812 */ /* 0x002fe400078eb8ff */
[----:B--2---:R-:W-:-:S03]  /*3c40*/  LOP3.LUT R3, R3, 0xf00, RZ, 0xb8, !PT ;  /* 0x00000f0003037812 */ /* 0x004fc600078eb8ff */
[----:B------:R5:W-:Y:S04]  /*3c50*/  STS.64 [UR5+0x418], R4 ;  /* 0x00041804ff007988 */ /* 0x000be80008000a05 */
[----:B------:R-:W-:Y:S04]  /*3c60*/  STS.64 [UR5+0x498], R2 ;  /* 0x00049802ff007988 */ /* 0x000fe80008000a05 */
[----:B------:R-:W1:Y:S04]  /*3c70*/  LDS R22, [UR5+0x41c] ;  /* 0x00041c05ff167984 */ /* 0x000e680008000800 */
[----:B------:R-:W2:Y:S01]  /*3c80*/  LDS R19, [UR5+0x49c] ;  /* 0x00049c05ff137984 */ /* 0x000ea20008000800 */
[----:B------:R-:W-:Y:S01]  /*3c90*/  IMAD.SHL.U32 R10, R10, 0x2, RZ ;  /* 0x000000020a0a7824 */ /* 0x000fe200078e00ff */
[----:B------:R-:W-:Y:S01]  /*3ca0*/  UIADD3 UR6, UPT, UPT, UR4, -0x1, URZ ;  /* 0xffffffff04067890 */ /* 0x000fe2000fffe0ff */
[----:B------:R-:W-:-:S03]  /*3cb0*/  IMAD.SHL.U32 R23, R6, 0x2, RZ ;  /* 0x0000000206177824 */ /* 0x000fc600078e00ff */
[----:B------:R-:W-:Y:S02]  /*3cc0*/  LOP3.LUT R7, R10, 0xfffffffe, RZ, 0xc0, !PT ;  /* 0xfffffffe0a077812 */ /* 0x000fe400078ec0ff */
[----:B------:R-:W-:Y:S01]  /*3cd0*/  IMAD.U32 R8, RZ, RZ, UR6 ;  /* 0x00000006ff087e24 */ /* 0x000fe2000f8e00ff */
[----:B------:R-:W-:Y:S01]  /*3ce0*/  LOP3.LUT R23, R23, 0xfffffffe, RZ, 0xc0, !PT ;  /* 0xfffffffe17177812 */ /* 0x000fe200078ec0ff */
[----:B------:R-:W-:Y:S01]  /*3cf0*/  STS [UR5+0x410], R4 ;  /* 0x00041004ff007988 */ /* 0x000fe20008000805 */
[----:B------:R-:W-:Y:S02]  /*3d00*/  SHF.R.U64 R26, R7, 0x4, R26 ;  /* 0x00000004071a7819 */ /* 0x000fe4000000121a */
[----:B------:R-:W-:Y:S02]  /*3d10*/  CS2R R10, SRZ ;  /* 0x00000000000a7805 */ /* 0x000fe4000001ff00 */
[----:B------:R-:W-:Y:S01]  /*3d20*/  CS2R R6, SRZ ;  /* 0x0000000000067805 */ /* 0x000fe2000001ff00 */
[----:B------:R3:W-:Y:S01]  /*3d30*/  STS [UR5+0x414], R4 ;  /* 0x00041404ff007988 */ /* 0x0007e20008000805 */
[----:B------:R-:W-:Y:S01]  /*3d40*/  VIADD R9, R9, 0xffffffff ;  /* 0xffffffff09097836 */ /* 0x000fe20000000000 */
[----:B------:R-:W-:Y:S01]  /*3d50*/  SHF.R.U64 R23, R23, 0x4, R16 ;  /* 0x0000000417177819 */ /* 0x000fe20000001210 */
[----:B-----5:R-:W-:Y:S01]  /*3d60*/  VIADD R5, R18, 0xffffffff ;  /* 0xffffffff12057836 */ /* 0x020fe20000000000 */
[----:B------:R4:W-:Y:S04]  /*3d70*/  STS [UR5+0x490], R2 ;  /* 0x00049002ff007988 */ /* 0x0009e80008000805 */
[----:B------:R4:W-:Y:S04]  /*3d80*/  STS [UR5+0x494], R2 ;  /* 0x00049402ff007988 */ /* 0x0009e80008000805 */
[----:B------:R4:W-:Y:S04]  /*3d90*/  STS.128 [UR5+0x420], R8 ;  /* 0x00042008ff007988 */ /* 0x0009e80008000c05 */
[----:B------:R4:W-:Y:S01]  /*3da0*/  STS [UR5+0x40c], R26 ;  /* 0x00040c1aff007988 */ /* 0x0009e20008000805 */
[----:B-1----:R-:W-:Y:S01]  /*3db0*/  LOP3.LUT R22, R22, 0xf000, RZ, 0xb8, !PT ;  /* 0x0000f00016167812 */ /* 0x002fe200078eb8ff */
[----:B---3--:R-:W-:Y:S01]  /*3dc0*/  IMAD.MOV.U32 R4, RZ, RZ, R8 ;  /* 0x000000ffff047224 */ /* 0x008fe200078e0008 */
[----:B--2---:R-:W-:Y:S01]  /*3dd0*/  LOP3.LUT R19, R19, 0xf000, RZ, 0xb8, !PT ;  /* 0x0000f00013137812 */ /* 0x004fe200078eb8ff */
[----:B----4-:R1:W-:Y:S04]  /*3de0*/  STS.64 [UR5+0x400], R24 ;  /* 0x00040018ff007988 */ /* 0x0103e80008000a05 */
[----:B------:R1:W-:Y:S04]  /*3df0*/  STS.128 [UR5+0x4a0], R4 ;  /* 0x0004a004ff007988 */ /* 0x0003e80008000c05 */
[----:B------:R1:W-:Y:S04]  /*3e00*/  STS.64 [UR5+0x480], R20 ;  /* 0x00048014ff007988 */ /* 0x0003e80008000a05 */
[----:B------:R1:W-:Y:S04]  /*3e10*/  STS [UR5+0x48c], R23 ;  /* 0x00048c17ff007988 */ /* 0x0003e80008000805 */
[----:B------:R1:W-:Y:S04]  /*3e20*/  STS [UR5+0x41c], R22 ;  /* 0x00041c16ff007988 */ /* 0x0003e80008000805 */
[----:B------:R1:W-:Y:S02]  /*3e30*/  STS [UR5+0x49c], R19 ;  /* 0x00049c13ff007988 */ /* 0x0003e40008000805 */
.L_x_28:
[----:B--2---:R-:W-:Y:S05]  /*3e40*/  BSYNC.RECONVERGENT B0 ;  /* 0x0000000000007941 */ /* 0x004fea0003800200 */
.L_x_27:
[----:B------:R-:W-:Y:S01]  /*3e50*/  NOP ;  /* 0x0000000000007918 */ /* 0x000fe20000000000 */
[----:B------:R2:W3:Y:S01]  /*3e60*/  LDS R2, [R0] ;  /* 0x0000000000027984 */ /* 0x0004e20000000800 */
[----:B------:R-:W-:Y:S01]  /*3e70*/  IMAD R13, R13, 0xaaab, RZ ;  /* 0x0000aaab0d0d7824 */ /* 0x000fe200078e02ff */
[----:B------:R-:W-:Y:S01]  /*3e80*/  ELECT P0, URZ, PT ;  /* 0x0000000000ff782f */ /* 0x000fe20003800000 */
[----:B------:R-:W-:Y:S01]  /*3e90*/  BSSY.RECONVERGENT B0, `(.L_x_29) ;  /* 0x000000b000007945 */ /* 0x000fe20003800200 */
[----:B------:R2:W4:Y:S02]  /*3ea0*/  LDS R3, [R0+0x80] ;  /* 0x0000800000037984 */ /* 0x0005240000000800 */
[----:B-1----:R-:W-:-:S04]  /*3eb0*/  SHF.R.U32.HI R4, RZ, 0x13, R13 ;  /* 0x00000013ff047819 */ /* 0x002fc8000001160d */
[----:B------:R-:W-:-:S05]  /*3ec0*/  PRMT R4, R4, 0x9910, RZ ;  /* 0x0000991004047816 */ /* 0x000fca00000000ff */
[----:B------:R-:W-:-:S04]  /*3ed0*/  IMAD R4, R4, 0xc, RZ ;  /* 0x0000000c04047824 */ /* 0x000fc800078e02ff */
[----:B------:R-:W-:-:S05]  /*3ee0*/  IMAD.MOV R4, RZ, RZ, -R4 ;  /* 0x000000ffff047224 */ /* 0x000fca00078e0a04 */
[----:B------:R-:W-:-:S05]  /*3ef0*/  PRMT R4, R4, 0x7710, RZ ;  /* 0x0000771004047816 */ /* 0x000fca00000000ff */
[----:B------:R-:W-:Y:S01]  /*3f00*/  IMAD.IADD R4, R4, 0x1, R15 ;  /* 0x0000000104047824 */ /* 0x000fe200078e020f */
[----:B--2---:R-:W-:Y:S05]  /*3f10*/  @!P0 BRA `(.L_x_30) ;  /* 0x0000000000088947 */ /* 0x004fea0003800000 */
[----:B------:R0:W-:Y:S01]  /*3f20*/  UTMACMDFLUSH ;  /* 0x00000000000079b7 */ /* 0x0001e20000000000 */
[----:B------:R-:W-:-:S04]  /*3f30*/  DEPBAR.LE SB0, 0x0 ;  /* 0x000080000000791a */ /* 0x000fc80000000000 */
.L_x_30:
[----:B------:R-:W-:Y:S05]  /*3f40*/  BSYNC.RECONVERGENT B0 ;  /* 0x0000000000007941 */ /* 0x000fea0003800200 */
.L_x_29:
[----:B------:R-:W-:-:S13]  /*3f50*/  R2UR UR5, R4 ;  /* 0x00000000040572ca */ /* 0x000fda00000e0000 */
[----:B------:R-:W-:-:S04]  /*3f60*/  ULOP3.LUT UR5, UR5, 0xffff, URZ, 0xc0, !UPT ;  /* 0x0000ffff05057892 */ /* 0x000fc8000f8ec0ff */
[----:B------:R-:W-:Y:S02]  /*3f70*/  UIMAD.WIDE.U32 UR6, UR5, 0x80, UR28 ;  /* 0x00000080050678a5 */ /* 0x000fe4000f8e001c */
[----:B------:R-:W-:-:S04]  /*3f80*/  UIMAD.WIDE.U32 UR8, UR5, 0x80, UR26 ;  /* 0x00000080050878a5 */ /* 0x000fc8000f8e001a */
[C---:B------:R-:W-:Y:S02]  /*3f90*/  IADD3 R4, P3, PT, R12.reuse, UR6, RZ ;  /* 0x000000060c047c10 */ /* 0x040fe4000ff7e0ff */
[----:B------:R-:W-:-:S03]  /*3fa0*/  IADD3 R12, P0, PT, R12, UR8, RZ ;  /* 0x000000080c0c7c10 */ /* 0x000fc6000ff1e0ff */
[----:B------:R-:W-:Y:S02]  /*3fb0*/  IMAD.X R5, RZ, RZ, UR7, P3 ;  /* 0x00000007ff057e24 */ /* 0x000fe400098e06ff */
[----:B------:R-:W-:-:S03]  /*3fc0*/  IMAD.X R13, RZ, RZ, UR9, P0 ;  /* 0x00000009ff0d7e24 */ /* 0x000fc600080e06ff */
[----:B---3--:R1:W5:Y:S04]  /*3fd0*/  ATOMG.E.EXCH.STRONG.GPU PT, RZ, [R4], R2 ;  /* 0x0000000204ff73a8 */ /* 0x00836800041ee100 */
[----:B----4-:R1:W5:Y:S02]  /*3fe0*/  ATOMG.E.EXCH.STRONG.GPU PT, RZ, [R12], R3 ;  /* 0x000000030cff73a8 */ /* 0x01036400041ee100 */
.L_x_26:
[----:B------:R-:W-:Y:S01]  /*3ff0*/  LOP3.LUT R0, R15, 0xffff, RZ, 0xc0, !PT ;  /* 0x0000ffff0f007812 */ /* 0x000fe200078ec0ff */
[----:B------:R-:W3:Y:S01]  /*4000*/  S2UR UR21, SR_CgaCtaId ;  /* 0x00000000001579c3 */ /* 0x000ee20000008800 */
[----:B------:R-:W-:-:S03]  /*4010*/  UMOV UR20, 0x400 ;  /* 0x0000040000147882 */ /* 0x000fc60000000000 */
[----:B------:R-:W-:-:S05]  /*4020*/  IMAD R0, R0, 0xaaab, RZ ;  /* 0x0000aaab00007824 */ /* 0x000fca00078e02ff */
[----:B------:R-:W-:-:S04]  /*4030*/  SHF.R.U32.HI R0, RZ, 0x13, R0 ;  /* 0x00000013ff007819 */ /* 0x000fc80000011600 */
[----:B------:R-:W-:-:S05]  /*4040*/  PRMT R0, R0, 0x9910, RZ ;  /* 0x0000991000007816 */ /* 0x000fca00000000ff */
[----:B------:R-:W-:-:S04]  /*4050*/  IMAD R0, R0, 0xc, RZ ;  /* 0x0000000c00007824 */ /* 0x000fc800078e02ff */
[----:B------:R-:W-:Y:S01]  /*4060*/  IMAD.MOV R0, RZ, RZ, -R0 ;  /* 0x000000ffff007224 */ /* 0x000fe200078e0a00 */
[----:B---3--:R-:W-:-:S04]  /*4070*/  ULEA UR20, UR21, UR20, 0x18 ;  /* 0x0000001415147291 */ /* 0x008fc8000f8ec0ff */
[----:B------:R-:W-:Y:S01]  /*4080*/  PRMT R0, R0, 0x7710, RZ ;  /* 0x0000771000007816 */ /* 0x000fe200000000ff */
[----:B--2---:R-:W-:-:S04]  /*4090*/  ULEA UR5, UR22, UR20, 0x3 ;  /* 0x0000001416057291 */ /* 0x004fc8000f8e18ff */
[----:B------:R-:W-:-:S05]  /*40a0*/  IMAD.IADD R0, R0, 0x1, R15 ;  /* 0x0000000100007824 */ /* 0x000fca00078e020f */
[----:B------:R-:W-:Y:S02]  /*40b0*/  R2UR UR30, R0 ;  /* 0x00000000001e72ca */ /* 0x000fe400000e0000 */
[----:B------:R-:W-:-:S11]  /*40c0*/  SHF.L.U32 R0, R17, 0x1f, RZ ;  /* 0x0000001f11007819 */ /* 0x000fd600000006ff */
[----:B------:R-:W-:-:S04]  /*40d0*/  ULOP3.LUT UR30, UR30, 0xffff, URZ, 0xc0, !UPT ;  /* 0x0000ffff1e1e7892 */ /* 0x000fc8000f8ec0ff */
[----:B------:R-:W-:Y:S02]  /*40e0*/  UIMAD.WIDE.U32 UR32, UR30, 0x80, UR28 ;  /* 0x000000801e2078a5 */ /* 0x000fe4000f8e001c */
[----:B------:R-:W-:Y:S01]  /*40f0*/  UIMAD.WIDE.U32 UR30, UR30, 0x80, UR26 ;  /* 0x000000801e1e78a5 */ /* 0x000fe2000f8e001a */
[----:B------:R-:W-:Y:S11]  /*4100*/  @P4 BRA `(.L_x_31) ;  /* 0x00000000001c4947 */ /* 0x000ff60003800000 */
[----:B------:R-:W-:-:S04]  /*4110*/  DEPBAR {5,4,3,2,1,0} ;  /* 0x0000003f0000791a */ /* 0x000fc80000000000 */
[----:B------:R-:W2:Y:S02]  /*4120*/  CCTL.E.C.LDCU.IV.DEEP [UR32] ;  /* 0x0000000020007540 */ /* 0x000ea40009c08000 */
[----:B--2---:R2:W-:Y:S01]  /*4130*/  UTMACCTL.IV [UR32] ;  /* 0x00000000200079b9 */ /* 0x0045e20008000000 */
[----:B------:R-:W-:-:S04]  /*4140*/  DEPBAR {5,4,3,2,1,0} ;  /* 0x0000003f0000791a */ /* 0x000fc80000000000 */
[----:B------:R-:W3:Y:S02]  /*4150*/  CCTL.E.C.LDCU.IV.DEEP [UR30] ;  /* 0x000000001e007540 */ /* 0x000ee40009c08000 */
[----:B---3--:R2:W-:Y:S01]  /*4160*/  UTMACCTL.IV [UR30] ;  /* 0x000000001e0079b9 */ /* 0x0085e20008000000 */
[----:B------:R-:W-:Y:S01]  /*4170*/  NOP ;  /* 0x0000000000007918 */ /* 0x000fe20000000000 */
.L_x_31:
[----:B-----5:R3:W4:Y:S01]  /*4180*/  SYNCS.PHASECHK.TRANS64.TRYWAIT P0, [UR5+0x10], R0 ;  /* 0x00001000ff0075a7 */ /* 0x0207220008001105 */
[----:B------:R-:W-:Y:S02]  /*4190*/  UIADD3 UR5, UPT, UPT, UR4, 0x7f, URZ ;  /* 0x0000007f04057890 */ /* 0x000fe4000fffe0ff */
[----:B------:R-:W-:Y:S02]  /*41a0*/  UIADD3 UR4, UPT, UPT, UR4, 0xfe, URZ ;  /* 0x000000fe04047890 */ /* 0x000fe4000fffe0ff */
[----:B------:R-:W-:Y:S02]  /*41b0*/  USHF.R.S32.HI UR35, URZ, 0x1f, UR5 ;  /* 0x0000001fff237899 */ /* 0x000fe40008011405 */
[----:B------:R-:W-:Y:S02]  /*41c0*/  ULEA UR7, UR19, UR25, 0x8 ;  /* 0x0000001913077291 */ /* 0x000fe4000f8e40ff */
[----:B------:R-:W-:Y:S02]  /*41d0*/  ULEA.HI UR35, UR35, UR5, URZ, 0x7 ;  /* 0x0000000523237291 */ /* 0x000fe4000f8f38ff */
[----:B------:R-:W-:-:S02]  /*41e0*/  ULEA.HI UR5, UR18, UR18, URZ, 0x1 ;  /* 0x0000001212057291 */ /* 0x000fc4000f8f08ff */
[----:B------:R-:W-:Y:S02]  /*41f0*/  USHF.R.S32.HI UR35, URZ, 0x7, UR35 ;  /* 0x00000007ff237899 */ /* 0x000fe40008011423 */
[----:B------:R-:W-:Y:S02]  /*4200*/  USHF.L.U32 UR5, UR5, 0x7, URZ ;  /* 0x0000000705057899 */ /* 0x000fe400080006ff */
[----:B------:R-:W-:Y:S02]  /*4210*/  UISETP.LT.U32.AND UP0, UPT, UR35, 0x2, UPT ;  /* 0x000000022300788c */ /* 0x000fe4000bf01070 */
[----:B------:R-:W-:Y:S02]  /*4220*/  ULOP3.LUT UR19, UR25, 0xffffff00, UR5, 0xf8, !UPT ;  /* 0xffffff0019137892 */ /* 0x000fe4000f8ef805 */
[----:B------:R-:W-:Y:S02]  /*4230*/  USEL UR38, UR35, 0x2, UP0 ;  /* 0x0000000223267887 */ /* 0x000fe40008000000 */
[----:B------:R-:W-:Y:S01]  /*4240*/  UISETP.GE.U32.AND UP0, UPT, UR4, 0xff, UPT ;  /* 0x000000ff0400788c */ /* 0x000fe2000bf06070 */
[----:B------:R-:W-:-:S08]  /*4250*/  UMOV UR34, URZ ;  /* 0x000000ff00227c82 */ /* 0x000fd00008000000 */
[----:B---3--:R-:W-:Y:S05]  /*4260*/  BRA.U !UP0, `(.L_x_32) ;  /* 0x0000000108d07547 */ /* 0x008fea000b800000 */
[----:B------:R-:W-:Y:S01]  /*4270*/  UIADD3 UR39, UPT, UPT, -UR38, URZ, URZ ;  /* 0x000000ff26277290 */ /* 0x000fe2000fffe1ff */
[----:B------:R-:W-:Y:S01]  /*4280*/  UMOV UR42, UR22 ;  /* 0x00000016002a7c82 */ /* 0x000fe20008000000 */
[----:B------:R-:W-:-:S10]  /*4290*/  UMOV UR10, 0x40 ;  /* 0x00000040000a7882 */ /* 0x000fd40000000000 */
.L_x_38:
[----:B------:R-:W-:Y:S01]  /*42a0*/  UIADD3 UR39, UPT, UPT, UR39, 0x1, URZ ;  /* 0x0000000127277890 */ /* 0x000fe2000fffe0ff */
[----:B-1-3--:R-:W-:Y:S01]  /*42b0*/  @P2 MOV R2, 0x20000 ;  /* 0x0002000000022802 */ /* 0x00afe20000000f00 */
[----:B------:R-:W-:Y:S02]  /*42c0*/  ULEA UR17, UR42, UR20, 0x3 ;  /* 0x000000142a117291 */ /* 0x000fe4000f8e18ff */
[----:B------:R-:W-:Y:S01]  /*42d0*/  UISETP.NE.AND UP0, UPT, UR39, URZ, UPT ;  /* 0x000000ff2700728c */ /* 0x000fe2000bf05270 */
[----:B--2-4-:R-:W-:Y:S10]  /*42e0*/  @P0 BRA `(.L_x_33) ;  /* 0x00000000000c0947 */ /* 0x014ff40003800000 */
[----:B------:R-:W-:-:S04]  /*42f0*/  SHF.L.U32 R3, R17, 0x1f, RZ ;  /* 0x0000001f11037819 */ /* 0x000fc800000006ff */
[----:B------:R-:W1:Y:S02]  /*4300*/  SYNCS.PHASECHK.TRANS64.TRYWAIT P0, [UR17+0x10], R3 ;  /* 0x00001003ff0075a7 */ /* 0x000e640008001111 */
[----:B-1----:R-:W-:Y:S05]  /*4310*/  @!P0 BRA `(.L_x_34) ;  /* 0x000000f800108947 */ /* 0x002fea0003800000 */
.L_x_33:
[----:B------:R3:W-:Y:S01]  /*4320*/  @P2 SYNCS.ARRIVE.TRANS64 RZ, [UR17], R2 ;  /* 0x00000002ffff29a7 */ /* 0x0007e20008000011 */
[----:B------:R-:W-:-:S04]  /*4330*/  ULOP3.LUT UR4, UR24, 0x2, URZ, 0xfc, !UPT ;  /* 0x0000000218047892 */ /* 0x000fc8000f8efcff */
[----:B------:R-:W-:-:S09]  /*4340*/  UISETP.NE.AND UP1, UPT, UR4, 0x2, UPT ;  /* 0x000000020400788c */ /* 0x000fd2000bf25270 */
[----:B------:R-:W-:Y:S05]  /*4350*/  BRA.U UP1, `(.L_x_35) ;  /* 0x0000000101047547 */ /* 0x000fea000b800000 */
[----:B--2---:R-:W-:Y:S05]  /*4360*/  BPT.TRAP 0x1 ;  /* 0x000000040000795c */ /* 0x004fea0000300000 */
.L_x_35:
[----:B------:R-:W-:Y:S04]  /*4370*/  BSSY.RECONVERGENT B0, `(.L_x_36) ;  /* 0x0000003000007945 */ /* 0x000fe80003800200 */
[----:B------:R-:W-:Y:S05]  /*4380*/  @!P1 BRA `(.L_x_37) ;  /* 0x0000000000049947 */ /* 0x000fea0003800000 */
[----:B--2---:R-:W-:Y:S05]  /*4390*/  BPT.TRAP 0x1 ;  /* 0x000000040000795c */ /* 0x004fea0000300000 */
.L_x_37:
[----:B--2---:R-:W-:Y:S05]  /*43a0*/  BSYNC.RECONVERGENT B0 ;  /* 0x0000000000007941 */ /* 0x004fea0003800200 */
.L_x_36:
[----:B------:R-:W-:Y:S02]  /*43b0*/  UIADD3 UR22, UPT, UPT, UR42, 0x1, URZ ;  /* 0x000000012a167890 */ /* 0x000fe4000fffe0ff */
[----:B------:R-:W-:Y:S02]  /*43c0*/  ULEA UR12, UR42, UR20, 0xf ;  /* 0x000000142a0c7291 */ /* 0x000fe4000f8e78ff */
[----:B------:R-:W-:Y:S02]  /*43d0*/  UISETP.NE.AND UP1, UPT, UR22, 0x2, UPT ;  /* 0x000000021600788c */ /* 0x000fe4000bf25270 */
[----:B------:R-:W-:Y:S02]  /*43e0*/  UIADD3 UR18, UPT, UPT, UR10, -0x40, URZ ;  /* 0xffffffc00a127890 */ /* 0x000fe4000fffe0ff */
[----:B------:R-:W-:Y:S02]  /*43f0*/  USEL UR5, URZ, 0x1, UP1 ;  /* 0x00000001ff057887 */ /* 0x000fe40008800000 */
[----:B------:R-:W-:-:S02]  /*4400*/  USEL UR22, UR22, URZ, UP1 ;  /* 0x000000ff16167287 */ /* 0x000fc40008800000 */
[----:B------:R-:W-:Y:S02]  /*4410*/  ULOP3.LUT UR17, UR17, 0xfefffff8, URZ, 0xc0, !UPT ;  /* 0xfefffff811117892 */ /* 0x000fe4000f8ec0ff */
[----:B------:R-:W-:Y:S01]  /*4420*/  ULEA UR4, UR22, UR20, 0x3 ;  /* 0x0000001416047291 */ /* 0x000fe2000f8e18ff */
[----:B------:R-:W-:Y:S01]  /*4430*/  LOP3.LUT R17, R17, UR5, RZ, 0x3c, !PT ;  /* 0x0000000511117c12 */ /* 0x000fe2000f8e3cff */
[----:B------:R-:W-:Y:S02]  /*4440*/  UIADD3 UR16, UPT, UPT, UR12, 0x11400, URZ ;  /* 0x000114000c107890 */ /* 0x000fe4000fffe0ff */
[----:B------:R-:W-:Y:S01]  /*4450*/  UIADD3 UR8, UPT, UPT, UR12, 0x15400, URZ ;  /* 0x000154000c087890 */ /* 0x000fe2000fffe0ff */
[----:B-1----:R-:W-:Y:S01]  /*4460*/  SHF.L.U32 R0, R17, 0x1f, RZ ;  /* 0x0000001f11007819 */ /* 0x002fe200000006ff */
[----:B------:R-:W-:Y:S01]  /*4470*/  UMOV UR40, 0x0 ;  /* 0x0000000000287882 */ /* 0x000fe20000000000 */
[----:B------:R-:W-:Y:S01]  /*4480*/  UMOV UR41, 0x10000000 ;  /* 0x1000000000297882 */ /* 0x000fe20000000000 */
[----:B------:R-:W-:Y:S01]  /*4490*/  UMOV UR11, UR19 ;  /* 0x00000013000b7c82 */ /* 0x000fe20008000000 */
[----:B------:R1:W2:Y:S01]  /*44a0*/  SYNCS.PHASECHK.TRANS64.TRYWAIT P0, [UR4+0x10], R0 ;  /* 0x00001000ff0075a7 */ /* 0x0002a20008001104 */
[----:B------:R-:W-:Y:S01]  /*44b0*/  UIADD3 UR4, UPT, UPT, UR12, 0x21400, URZ ;  /* 0x000214000c047890 */ /* 0x000fe2000fffe0ff */
[----:B------:R-:W-:Y:S01]  /*44c0*/  UTMALDG.2D.2CTA [UR16], [UR32], desc[UR40] ;  /* 0x00002810200075b4 */ /* 0x000fe20008209000 */
[----:B------:R-:W-:Y:S01]  /*44d0*/  UIADD3 UR12, UPT, UPT, UR12, 0x25400, URZ ;  /* 0x000254000c0c7890 */ /* 0x000fe2000fffe0ff */
[----:B------:R-:W-:Y:S01]  /*44e0*/  UMOV UR9, UR17 ;  /* 0x0000001100097c82 */ /* 0x000fe20008000000 */
[----:B------:R-:W-:Y:S01]  /*44f0*/  UMOV UR5, UR17 ;  /* 0x0000001100057c82 */ /* 0x000fe20008000000 */
[----:B------:R-:W-:Y:S01]  /*4500*/  UMOV UR6, UR18 ;  /* 0x0000001200067c82 */ /* 0x000fe20008000000 */
[----:B------:R-:W-:Y:S01]  /*4510*/  UMOV UR14, UR10 ;  /* 0x0000000a000e7c82 */ /* 0x000fe20008000000 */
[----:B------:R-:W-:Y:S01]  /*4520*/  UMOV UR15, UR7 ;  /* 0x00000007000f7c82 */ /* 0x000fe20008000000 */
[----:B------:R-:W-:Y:S01]  /*4530*/  UMOV UR13, UR17 ;  /* 0x00000011000d7c82 */ /* 0x000fe20008000000 */
[----:B------:R4:W-:Y:S01]  /*4540*/  UTMALDG.2D.2CTA [UR8], [UR32], desc[UR40] ;  /* 0x00002808200075b4 */ /* 0x0009e20008209000 */
[----:B------:R-:W-:Y:S01]  /*4550*/  UMOV UR34, UR38 ;  /* 0x0000002600227c82 */ /* 0x000fe20008000000 */
[----:B------:R-:W-:Y:S01]  /*4560*/  UMOV UR42, UR22 ;  /* 0x00000016002a7c82 */ /* 0x000fe20008000000 */
[----:B------:R1:W-:Y:S01]  /*4570*/  UTMALDG.2D.2CTA [UR4], [UR30], desc[UR40] ;  /* 0x000028041e0075b4 */ /* 0x0003e20008209000 */
[----:B------:R1:W-:Y:S01]  /*4580*/  UTMALDG.2D.2CTA [UR12], [UR30], desc[UR40] ;  /* 0x0000280c1e0075b4 */ /* 0x0003e20008209000 */
[----:B----4-:R-:W-:Y:S01]  /*4590*/  UIADD3 UR10, UPT, UPT, UR10, 0x80, URZ ;  /* 0x000000800a0a7890 */ /* 0x010fe2000fffe0ff */
[----:B------:R-:W-:Y:S11]  /*45a0*/  BRA.U UP0, `(.L_x_38) ;  /* 0xfffffffd003c7547 */ /* 0x000ff6000b83ffff */
.L_x_32:
[----:B-1----:R-:W-:Y:S01]  /*45b0*/  ULEA UR4, UR22, UR20, 0x3 ;  /* 0x0000001416047291 */ /* 0x002fe2000f8e18ff */
[----:B------:R-:W-:Y:S01]  /*45c0*/  SHF.L.U32 R0, R17, 0x1f, RZ ;  /* 0x0000001f11007819 */ /* 0x000fe200000006ff */
[----:B------:R-:W-:Y:S01]  /*45d0*/  @!P4 SYNCS.ARRIVE.TRANS64.A1T0 RZ, [UR20+0x68], RZ ;  /* 0x000068ffffffc9a7 */ /* 0x000fe20008100014 */
[----:B------:R-:W-:-:S06]  /*45e0*/  UISETP.GT.AND UP0, UPT, UR35, UR38, UPT ;  /* 0x000000262300728c */ /* 0x000fcc000bf04270 */
[----:B--2-4-:R1:W2:Y:S03]  /*45f0*/  SYNCS.PHASECHK.TRANS64.TRYWAIT P0, [UR4+0x10], R0 ;  /* 0x00001000ff0075a7 */ /* 0x0142a60008001104 */
[----:B------:R-:W-:Y:S05]  /*4600*/  BRA.U !UP0, `(.L_x_39) ;  /* 0x0000000108c87547 */ /* 0x000fea000b800000 */
[----:B------:R-:W-:Y:S01]  /*4610*/  UIADD3 UR35, UPT, UPT, -UR38, UR34, UR35 ;  /* 0x0000002226237290 */ /* 0x000fe2000fffe123 */
[----:B------:R-:W-:-:S11]  /*4620*/  UMOV UR40, UR22 ;  /* 0x0000001600287c82 */ /* 0x000fd60008000000 */
.L_x_45:
[----:B------:R-:W-:Y:S01]  /*4630*/  ULEA UR9, UR40, UR20, 0x3 ;  /* 0x0000001428097291 */ /* 0x000fe2000f8e18ff */
[----:B--23--:R-:W-:Y:S01]  /*4640*/  @P2 MOV R2, 0x20000 ;  /* 0x0002000000022802 */ /* 0x00cfe20000000f00 */
[----:B-12---:R-:W-:Y:S10]  /*4650*/  @P0 BRA `(.L_x_40) ;  /* 0x00000000000c0947 */ /* 0x006ff40003800000 */
[----:B------:R-:W-:-:S04]  /*4660*/  SHF.L.U32 R3, R17, 0x1f, RZ ;  /* 0x0000001f11037819 */ /* 0x000fc800000006ff */
[----:B------:R-:W2:Y:S02]  /*4670*/  SYNCS.PHASECHK.TRANS64.TRYWAIT P0, [UR9+0x10], R3 ;  /* 0x00001003ff0075a7 */ /* 0x000ea40008001109 */
[----:B--2---:R-:W-:Y:S05]  /*4680*/  @!P0 BRA `(.L_x_41) ;  /* 0x000000f4004c8947 */ /* 0x004fea0003800000 */
.L_x_40:
[----:B------:R2:W-:Y:S01]  /*4690*/  @P2 SYNCS.ARRIVE.TRANS64 RZ, [UR9], R2 ;  /* 0x00000002ffff29a7 */ /* 0x0005e20008000009 */
[----:B------:R-:W-:-:S04]  /*46a0*/  ULOP3.LUT UR4, UR24, 0x2, URZ, 0xfc, !UPT ;  /* 0x0000000218047892 */ /* 0x000fc8000f8efcff */
[----:B------:R-:W-:-:S09]  /*46b0*/  UISETP.NE.AND UP0, UPT, UR4, 0x2, UPT ;  /* 0x000000020400788c */ /* 0x000fd2000bf05270 */
[----:B------:R-:W-:Y:S05]  /*46c0*/  BRA.U UP0, `(.L_x_42) ;  /* 0x0000000100047547 */ /* 0x000fea000b800000 */
[----:B------:R-:W-:Y:S05]  /*46d0*/  BPT.TRAP 0x1 ;  /* 0x000000040000795c */ /* 0x000fea0000300000 */
.L_x_42:
[----:B------:R-:W-:Y:S04]  /*46e0*/  BSSY.RECONVERGENT B0, `(.L_x_43) ;  /* 0x0000003000007945 */ /* 0x000fe80003800200 */
[----:B------:R-:W-:Y:S05]  /*46f0*/  @!P1 BRA `(.L_x_44) ;  /* 0x0000000000049947 */ /* 0x000fea0003800000 */
[----:B------:R-:W-:Y:S05]  /*4700*/  BPT.TRAP 0x1 ;  /* 0x000000040000795c */ /* 0x000fea0000300000 */
.L_x_44:
[----:B------:R-:W-:Y:S05]  /*4710*/  BSYNC.RECONVERGENT B0 ;  /* 0x0000000000007941 */ /* 0x000fea0003800200 */
.L_x_43:
[----:B------:R-:W-:Y:S02]  /*4720*/  UIADD3 UR22, UPT, UPT, UR40, 0x1, URZ ;  /* 0x0000000128167890 */ /* 0x000fe4000fffe0ff */
[----:B------:R-:W-:Y:S02]  /*4730*/  ULEA UR12, UR40, UR20, 0xf ;  /* 0x00000014280c7291 */ /* 0x000fe4000f8e78ff */
[----:B------:R-:W-:Y:S02]  /*4740*/  UISETP.NE.AND UP0, UPT, UR22, 0x2, UPT ;  /* 0x000000021600788c */ /* 0x000fe4000bf05270 */
[----:B------:R-:W-:Y:S02]  /*4750*/  USHF.L.U32 UR10, UR34, 0x7, URZ ;  /* 0x00000007220a7899 */ /* 0x000fe400080006ff */
        /* <DEDUP_REMOVED lines=8> */
[----:B------:R-:W-:Y:S01]  /*47e0*/  UIADD3 UR16, UPT, UPT, UR12, 0x15400, URZ ;  /* 0x000154000c107890 */ /* 0x000fe2000fffe0ff */
[----:B------:R-:W-:Y:S02]  /*47f0*/  UMOV UR38, 0x0 ;  /* 0x0000000000267882 */ /* 0x000fe40000000000 */
[----:B------:R4:W1:Y:S01]  /*4800*/  SYNCS.PHASECHK.TRANS64.TRYWAIT P0, [UR4+0x10], R0 ;  /* 0x00001000ff0075a7 */ /* 0x0008620008001104 */
[----:B------:R-:W-:-:S02]  /*4810*/  UIADD3 UR4, UPT, UPT, UR12, 0x21400, URZ ;  /* 0x000214000c047890 */ /* 0x000fc4000fffe0ff */
[----:B------:R-:W-:Y:S01]  /*4820*/  UIADD3 UR12, UPT, UPT, UR12, 0x25400, URZ ;  /* 0x000254000c0c7890 */ /* 0x000fe2000fffe0ff */
[----:B------:R-:W-:Y:S01]  /*4830*/  UMOV UR39, 0x10000000 ;  /* 0x1000000000277882 */ /* 0x000fe20000000000 */
[----:B------:R-:W-:Y:S01]  /*4840*/  UMOV UR11, UR19 ;  /* 0x00000013000b7c82 */ /* 0x000fe20008000000 */
[----:B------:R-:W-:Y:S01]  /*4850*/  UMOV UR17, UR9 ;  /* 0x0000000900117c82 */ /* 0x000fe20008000000 */
[----:B------:R-:W-:Y:S01]  /*4860*/  UMOV UR5, UR9 ;  /* 0x0000000900057c82 */ /* 0x000fe20008000000 */
[----:B------:R-:W-:Y:S01]  /*4870*/  UMOV UR6, UR10 ;  /* 0x0000000a00067c82 */ /* 0x000fe20008000000 */
[----:B------:R4:W-:Y:S01]  /*4880*/  UTMALDG.2D.2CTA [UR8], [UR32], desc[UR38] ;  /* 0x00002608200075b4 */ /* 0x0009e20008209000 */
[----:B------:R-:W-:Y:S01]  /*4890*/  UMOV UR15, UR7 ;  /* 0x00000007000f7c82 */ /* 0x000fe20008000000 */
[----:B------:R-:W-:Y:S01]  /*48a0*/  UMOV UR13, UR9 ;  /* 0x00000009000d7c82 */ /* 0x000fe20008000000 */
[----:B------:R-:W-:Y:S01]  /*48b0*/  UMOV UR14, UR18 ;  /* 0x00000012000e7c82 */ /* 0x000fe20008000000 */
[----:B------:R-:W-:Y:S01]  /*48c0*/  UIADD3 UR34, UPT, UPT, UR34, 0x1, URZ ;  /* 0x0000000122227890 */ /* 0x000fe2000fffe0ff */
[----:B------:R-:W-:Y:S01]  /*48d0*/  UMOV UR40, UR22 ;  /* 0x0000001600287c82 */ /* 0x000fe20008000000 */
[----:B------:R4:W-:Y:S02]  /*48e0*/  UTMALDG.2D.2CTA [UR16], [UR32], desc[UR38] ;  /* 0x00002610200075b4 */ /* 0x0009e40008209000 */
[----:B------:R-:W-:Y:S01]  /*48f0*/  UISETP.NE.AND UP0, UPT, UR34, UR35, UPT ;  /* 0x000000232200728c */ /* 0x000fe2000bf05270 */
[----:B------:R4:W-:Y:S01]  /*4900*/  UTMALDG.2D.2CTA [UR4], [UR30], desc[UR38] ;  /* 0x000026041e0075b4 */ /* 0x0009e20008209000 */
[----:B------:R4:W-:Y:S07]  /*4910*/  UTMALDG.2D.2CTA [UR12], [UR30], desc[UR38] ;  /* 0x0000260c1e0075b4 */ /* 0x0009ee0008209000 */
[----:B----4-:R-:W-:Y:S05]  /*4920*/  BRA.U UP0, `(.L_x_45) ;  /* 0xfffffffd00407547 */ /* 0x010fea000b83ffff */
.L_x_39:
[----:B------:R-:W-:Y:S01]  /*4930*/  UISETP.NE.AND UP0, UPT, UR37, 0x8, UPT ;  /* 0x000000082500788c */ /* 0x000fe2000bf05270 */
[----:B------:R-:W-:-:S08]  /*4940*/  NOP ;  /* 0x0000000000007918 */ /* 0x000fd00000000000 */
[----:B------:R-:W-:Y:S05]  /*4950*/  BRA.U UP0, `(.L_x_46) ;  /* 0x0000000100047547 */ /* 0x000fea000b800000 */
[----:B------:R-:W-:Y:S05]  /*4960*/  BPT.TRAP 0x1 ;  /* 0x000000040000795c */ /* 0x000fea0000300000 */
.L_x_46:
[----:B------:R-:W-:Y:S01]  /*4970*/  ULEA UR4, UR23, UR20, 0x3 ;  /* 0x0000001417047291 */ /* 0x000fe2000f8e18ff */
[----:B------:R-:W-:-:S08]  /*4980*/  SHF.L.U32 R3, R14, 0x1f, RZ ;  /* 0x0000001f0e037819 */ /* 0x000fd000000006ff */
[----:B-12---:R-:W1:Y:S02]  /*4990*/  SYNCS.PHASECHK.TRANS64.TRYWAIT P0, [UR4+0x130], R3 ;  /* 0x00013003ff0075a7 */ /* 0x006e640008001104 */
[----:B-1----:R-:W-:Y:S05]  /*49a0*/  @!P0 BRA `(.L_x_47) ;  /* 0x000000f0009c8947 */ /* 0x002fea0003800000 */
.L_x_236:
[----:B------:R-:W-:-:S09]  /*49b0*/  UIMAD UR5, UR23, 0x14, UR36 ;  /* 0x00000014170578a4 */ /* 0x000fd2000f8e0224 */
[----:B-1----:R-:W1:Y:S04]  /*49c0*/  LDS R3, [UR5] ;  /* 0x00000005ff037984 */ /* 0x002e680008000800 */
[----:B---3--:R-:W2:Y:S04]  /*49d0*/  LDS R2, [UR5+0x4] ;  /* 0x00000405ff027984 */ /* 0x008ea80008000800 */
[----:B------:R-:W3:Y:S04]  /*49e0*/  LDS.U16 R15, [UR5+0x12] ;  /* 0x00001205ff0f7984 */ /* 0x000ee80008000400 */
[----:B------:R-:W4:Y:S04]  /*49f0*/  LDS R16, [UR5+0x8] ;  /* 0x00000805ff107984 */ /* 0x000f280008000800 */
[----:B------:R-:W3:Y:S01]  /*4a00*/  LDS R0, [UR5+0xc] ;  /* 0x00000c05ff007984 */ /* 0x000ee20008000800 */
[----:B------:R-:W-:Y:S01]  /*4a10*/  @!PT LDS RZ, [RZ] ;  /* 0x00000000fffff984 */ /* 0x000fe20000000800 */
[----:B------:R-:W-:Y:S01]  /*4a20*/  @!PT LDS RZ, [RZ] ;  /* 0x00000000fffff984 */ /* 0x000fe20000000800 */
[----:B------:R-:W-:Y:S01]  /*4a30*/  @!PT LDS RZ, [RZ] ;  /* 0x00000000fffff984 */ /* 0x000fe20000000800 */
[----:B------:R-:W-:Y:S01]  /*4a40*/  @!PT LDS RZ, [RZ] ;  /* 0x00000000fffff984 */ /* 0x000fe20000000800 */
[----:B------:R5:W-:Y:S06]  /*4a50*/  MEMBAR.ALL.CTA ;  /* 0x0000000000007992 */ /* 0x000bec0000008000 */
[----:B-----5:R-:W3:Y:S01]  /*4a60*/  FENCE.VIEW.ASYNC.S ;  /* 0x00000000000073c6 */ /* 0x020ee20000000000 */
[----:B-1----:R-:W-:-:S02]  /*4a70*/  R2UR UR18, R3 ;  /* 0x00000000031272ca */ /* 0x002fc400000e0000 */
[----:B--2---:R-:W-:Y:S01]  /*4a80*/  R2UR UR19, R2 ;  /* 0x00000000021372ca */ /* 0x004fe200000e0000 */
[----:B------:R-:W-:-:S14]  /*4a90*/  BRA.U UP0, `(.L_x_48) ;  /* 0x0000000100047547 */ /* 0x000fdc000b800000 */
[----:B------:R-:W-:Y:S05]  /*4aa0*/  BPT.TRAP 0x1 ;  /* 0x000000040000795c */ /* 0x000fea0000300000 */
.L_x_48:
[----:B------:R-:W-:Y:S01]  /*4ab0*/  UIADD3 UR4, UPT, UPT, UR4, 0x170, URZ ;  /* 0x0000017004047890 */ /* 0x000fe2000fffe0ff */
[----:B---3--:R-:W-:Y:S01]  /*4ac0*/  ISETP.NE.AND P0, PT, R0, RZ, PT ;  /* 0x000000ff0000720c */ /* 0x008fe20003f05270 */
[----:B------:R-:W-:Y:S01]  /*4ad0*/  UIADD3 UR23, UPT, UPT, UR23, 0x1, URZ ;  /* 0x0000000117177890 */ /* 0x000fe2000fffe0ff */
[----:B------:R-:W-:Y:S01]  /*4ae0*/  PLOP3.LUT P4, PT, PT, PT, PT, 0x80, 0x8 ;  /* 0x000000000008781c */ /* 0x000fe20003f8f070 */
[----:B------:R-:W-:Y:S02]  /*4af0*/  UPRMT UR4, UR21, 0x654, UR4 ;  /* 0x0000065415047896 */ /* 0x000fe40008000004 */
[----:B------:R-:W-:-:S04]  /*4b00*/  UISETP.NE.AND UP0, UPT, UR23, 0x8, UPT ;  /* 0x000000081700788c */ /* 0x000fc8000bf05270 */
[----:B------:R-:W-:-:S03]  /*4b10*/  USEL UR23, UR23, URZ, UP0 ;  /* 0x000000ff17177287 */ /* 0x000fc60008000000 */
[----:B------:R-:W-:Y:S01]  /*4b20*/  SYNCS.ARRIVE.TRANS64.RED.A1T0 RZ, [UR4], RZ ;  /* 0x000000ffffff79a7 */ /* 0x000fe20008100404 */
[----:B------:R-:W-:-:S06]  /*4b30*/  USEL UR4, URZ, 0x1, UP0 ;  /* 0x00000001ff047887 */ /* 0x000fcc0008000000 */
[----:B------:R-:W-:Y:S01]  /*4b40*/  LOP3.LUT R14, R14, UR4, RZ, 0x3c, !PT ;  /* 0x000000040e0e7c12 */ /* 0x000fe2000f8e3cff */
[----:B------:R-:W-:Y:S06]  /*4b50*/  @P0 BRA `(.L_x_49) ;  /* 0xffffffec00440947 */ /* 0x000fec000383ffff */
[----:B------:R-:W-:Y:S01]  /*4b60*/  UIADD3 UR20, UPT, UPT, UR20, 0x10, URZ ;  /* 0x0000001014147890 */ /* 0x000fe2000fffe0ff */
[----:B------:R-:W-:-:S03]  /*4b70*/  SHF.L.U32 R3, R17, 0x1f, RZ ;  /* 0x0000001f11037819 */ /* 0x000fc600000006ff */
[----:B------:R-:W-:-:S09]  /*4b80*/  ULEA UR4, UR22, UR20, 0x3 ;  /* 0x0000001416047291 */ /* 0x000fd2000f8e18ff */
[----:B------:R-:W1:Y:S02]  /*4b90*/  SYNCS.PHASECHK.TRANS64.TRYWAIT P0, [UR4], R3 ;  /* 0x00000003ff0075a7 */ /* 0x000e640008001104 */
[----:B-1----:R-:W-:Y:S05]  /*4ba0*/  @!P0 BRA `(.L_x_50) ;  /* 0x000000f000348947 */ /* 0x002fea0003800000 */
.L_x_238:
[----:B------:R-:W-:-:S04]  /*4bb0*/  UIADD3 UR5, UPT, UPT, UR22, 0x1, URZ ;  /* 0x0000000116057890 */ /* 0x000fc8000fffe0ff */
[----:B------:R-:W-:-:S04]  /*4bc0*/  UISETP.NE.AND UP0, UPT, UR5, 0x2, UPT ;  /* 0x000000020500788c */ /* 0x000fc8000bf05270 */
[----:B------:R-:W-:Y:S02]  /*4bd0*/  USEL UR4, URZ, 0x1, UP0 ;  /* 0x00000001ff047887 */ /* 0x000fe40008000000 */
[----:B------:R-:W-:-:S04]  /*4be0*/  USEL UR5, UR5, URZ, UP0 ;  /* 0x000000ff05057287 */ /* 0x000fc80008000000 */
[----:B------:R-:W-:Y:S01]  /*4bf0*/  LOP3.LUT R17, R17, UR4, RZ, 0x3c, !PT ;  /* 0x0000000411117c12 */ /* 0x000fe2000f8e3cff */
[----:B------:R-:W-:-:S12]  /*4c00*/  ULEA UR5, UR5, UR20, 0x3 ;  /* 0x0000001405057291 */ /* 0x000fd8000f8e18ff */
.L_x_51:
[----:B-1----:R-:W-:Y:S02]  /*4c10*/  SHF.L.U32 R3, R17, 0x1f, RZ ;  /* 0x0000001f11037819 */ /* 0x002fe400000006ff */
[----:B------:R-:W-:-:S04]  /*4c20*/  MOV R0, UR5 ;  /* 0x0000000500007c02 */ /* 0x000fc80008000f00 */
[----:B------:R1:W2:Y:S03]  /*4c30*/  SYNCS.PHASECHK.TRANS64.TRYWAIT P0, [R0+URZ], R3 ;  /* 0x00000003000075a7 */ /* 0x0002a600080011ff */
[----:B--2---:R-:W-:Y:S05]  /*4c40*/  @!P0 NANOSLEEP.SYNCS 0x989680 ;  /* 0x009896800000895d */ /* 0x004fea0003900000 */
[----:B------:R-:W2:Y:S02]  /*4c50*/  @!P0 SYNCS.PHASECHK.TRANS64 P0, [R0+URZ], R3 ;  /* 0x00000003000085a7 */ /* 0x000ea400080010ff */
[----:B--2---:R-:W-:Y:S05]  /*4c60*/  @P0 EXIT ;  /* 0x000000000000094d */ /* 0x004fea0003800000 */
[----:B------:R-:W-:Y:S05]  /*4c70*/  BRA `(.L_x_51) ;  /* 0xfffffffc00e47947 */ /* 0x000fea000383ffff */
.L_x_25:
[----:B------:R-:W-:-:S04]  /*4c80*/  UISETP.LT.U32.AND UP0, UPT, UR37, 0x9, UPT ;  /* 0x000000092500788c */ /* 0x000fc8000bf01070 */
[----:B------:R-:W-:-:S04]  /*4c90*/  USEL UR4, UR37, 0x9, UP0 ;  /* 0x0000000925047887 */ /* 0x000fc80008000000 */
[----:B------:R-:W-:-:S12]  /*4ca0*/  USHF.L.U32 UR4, UR4, 0x2, URZ ;  /* 0x0000000204047899 */ /* 0x000fd800080006ff */
[----:B------:R-:W3:Y:S02]  /*4cb0*/  LDCU UR6, c[0x2][UR4] ;  /* 0x00800000040677ac */ /* 0x000ee40008000800 */
[----:B---3--:R-:W-:-:S10]  /*4cc0*/  USHF.R.S32.HI UR7, URZ, 0x1f, UR6 ;  /* 0x0000001fff077899 */ /* 0x008fd40008011406 */
.L_x_280:
[----:B--2---:R-:W-:Y:S05]  /*4cd0*/  BRXU UR6 -0x4ce0                                                                                                                                                                                                                                                                                                                                                                                                                                                                                                                                                                                                                                                                                                                                                                                                                                                                                                                                                                                                                                                                                                                                                                                                                                                                                                                                                  (*"BRANCH_TARGETS .L_x_281,.L_x_282,.L_x_289"*) ;  /* 0xffffffb006c87958 */ /* 0x004fea000b83ffff */
.L_x_282:
[----:B------:R-:W-:-:S09]  /*4ce0*/  UISETP.NE.AND UP0, UPT, UR37, 0x1, UPT ;  /* 0x000000012500788c */ /* 0x000fd2000bf05270 */
[----:B------:R-:W-:Y:S05]  /*4cf0*/  BRA.U UP0, `(.L_x_52) ;  /* 0x0000003900447547 */ /* 0x000fea000b800000 */
[----:B------:R-:W-:-:S08]  /*4d00*/  NOP ;  /* 0x0000000000007918 */ /* 0x000fd00000000000 */
[----:B-1--45:R-:W1:-:S00]  /*4d10*/  USETMAXREG.DEALLOC.CTAPOOL 0x88 ;  /* 0x00000088000079c8 */ /* 0x032e4000080e0500 */
[----:B------:R-:W2:Y:S01]  /*4d20*/  LDCU.64 UR14, c[0x0][0xba0] ;  /* 0x00017400ff0e77ac */ /* 0x000ea20008000a00 */
[----:B-1----:R-:W-:Y:S01]  /*4d30*/  HFMA2 R8, -RZ, RZ, 0, 5.9604644775390625e-08 ;  /* 0x00000001ff087431 */ /* 0x002fe200000001ff */
[----:B------:R-:W-:Y:S01]  /*4d40*/  PRMT R10, RZ, 0x7610, R10 ;  /* 0x00007610ff0a7816 */ /* 0x000fe2000000000a */
[----:B------:R-:W1:Y:S01]  /*4d50*/  LDCU.64 UR12, c[0x0][0xbb8] ;  /* 0x00017700ff0c77ac */ /* 0x000e620008000a00 */
[----:B------:R-:W3:Y:S01]  /*4d60*/  LDCU UR4, c[0x0][0xbdc] ;  /* 0x00017b80ff0477ac */ /* 0x000ee20008000800 */
[----:B------:R-:W4:Y:S01]  /*4d70*/  LDCU UR18, c[0x0][0xb80] ;  /* 0x00017000ff1277ac */ /* 0x000f220008000800 */
[----:B------:R-:W-:Y:S01]  /*4d80*/  UMOV UR5, 0xffffffff ;  /* 0xffffffff00057882 */ /* 0x000fe20000000000 */
[----:B------:R-:W-:Y:S01]  /*4d90*/  UMOV UR19, URZ ;  /* 0x000000ff00137c82 */ /* 0x000fe20008000000 */
[----:B--2---:R-:W-:-:S04]  /*4da0*/  UIADD3 UR16, UP0, UPT, UR14, -0x1, URZ ;  /* 0xffffffff0e107890 */ /* 0x004fc8000ff1e0ff */
[----:B------:R-:W-:Y:S02]  /*4db0*/  UIADD3.X UR15, UPT, UPT, UR15, -0x1, URZ, UP0, !UPT ;  /* 0xffffffff0f0f7890 */ /* 0x000fe400087fe4ff */
[----:B-1----:R-:W-:Y:S02]  /*4dc0*/  UIADD3 UR14, UP0, UPT, UR12, -0x1, URZ ;  /* 0xffffffff0c0e7890 */ /* 0x002fe4000ff1e0ff */
[----:B---3--:R-:W-:Y:S02]  /*4dd0*/  USHF.L.U32 UR4, UR5, UR4, URZ ;  /* 0x0000000405047299 */ /* 0x008fe400080006ff */
[----:B------:R-:W-:Y:S02]  /*4de0*/  UIADD3.X UR13, UPT, UPT, UR13, -0x1, URZ, UP0, !UPT ;  /* 0xffffffff0d0d7890 */ /* 0x000fe400087fe4ff */
[----:B----4-:R-:W-:Y:S02]  /*4df0*/  UIADD3 UR18, UPT, UPT, UR18, -0x1, URZ ;  /* 0xffffffff12127890 */ /* 0x010fe4000fffe0ff */
[----:B------:R-:W-:-:S12]  /*4e00*/  ULOP3.LUT UR12, URZ, UR4, URZ, 0x33, !UPT ;  /* 0x00000004ff0c7292 */ /* 0x000fd8000f8e33ff */
.L_x_69:
[----:B------:R-:W1:Y:S01]  /*4e10*/  LDC.64 R2, c[0x0][0xbd0] ;  /* 0x0002f400ff027b82 */ /* 0x000e620000000a00 */
[----:B------:R-:W-:Y:S01]  /*4e20*/  UIADD3 UR30, UP0, UPT, UR30, UR34, URZ ;  /* 0x000000221e1e7290 */ /* 0x000fe2000ff1e0ff */
[----:B------:R-:W-:Y:S01]  /*4e30*/  ISETP.NE.AND P1, PT, RZ, UR17, PT ;  /* 0x00000011ff007c0c */ /* 0x000fe2000bf25270 */
[----:B------:R-:W-:Y:S01]  /*4e40*/  IMAD.MOV.U32 R17, RZ, RZ, -0x1 ;  /* 0xffffffffff117424 */ /* 0x000fe200078e00ff */
[----:B------:R-:W-:Y:S01]  /*4e50*/  PLOP3.LUT P2, PT, PT, PT, PT, 0x80, 0x8 ;  /* 0x000000000008781c */ /* 0x000fe20003f4f070 */
[----:B------:R-:W-:Y:S01]  /*4e60*/  UIADD3.X UR25, UPT, UPT, UR25, UR31, URZ, UP0, !UPT ;  /* 0x0000001f19197290 */ /* 0x000fe200087fe4ff */
[----:B------:R-:W-:Y:S02]  /*4e70*/  IMAD.MOV.U32 R9, RZ, RZ, -0x1 ;  /* 0xffffffffff097424 */ /* 0x000fe400078e00ff */
[----:B------:R-:W-:Y:S02]  /*4e80*/  P2R R11, PR, RZ, 0x4 ;  /* 0x00000004ff0b7803 */ /* 0x000fe40000000000 */
[----:B-1----:R-:W-:Y:S01]  /*4e90*/  ISETP.LE.U32.AND P0, PT, R2, UR30, PT ;  /* 0x0000001e02007c0c */ /* 0x002fe2000bf03070 */
[----:B------:R-:W-:-:S05]  /*4ea0*/  IMAD.U32 R2, RZ, RZ, UR25 ;  /* 0x00000019ff027e24 */ /* 0x000fca000f8e00ff */
[----:B------:R-:W-:Y:S01]  /*4eb0*/  ISETP.GE.U32.AND.EX P0, PT, R2, R3, PT, P0 ;  /* 0x000000030200720c */ /* 0x000fe20003f06100 */
[----:B------:R-:W-:Y:S02]  /*4ec0*/  IMAD.MOV.U32 R3, RZ, RZ, RZ ;  /* 0x000000ffff037224 */ /* 0x000fe400078e00ff */
[----:B------:R-:W-:-:S10]  /*4ed0*/  IMAD.MOV.U32 R2, RZ, RZ, -0x1 ;  /* 0xffffffffff027424 */ /* 0x000fd400078e00ff */
[----:B----45:R-:W-:Y:S05]  /*4ee0*/  @P0 BRA P1, `(.L_x_53) ;  /* 0x0000001800080947 */ /* 0x030fea0000800000 */
[----:B------:R-:W-:Y:S01]  /*4ef0*/  IADD3 R15, P1, PT, R18, UR41, RZ ;  /* 0x00000029120f7c10 */ /* 0x000fe2000ff3e0ff */
[----:B------:R-:W-:-:S03]  /*4f00*/  IMAD.U32 R9, RZ, RZ, UR25 ;  /* 0x00000019ff097e24 */ /* 0x000fc6000f8e00ff */
[----:B------:R-:W-:Y:S02]  /*4f10*/  ISETP.LE.U32.AND P0, PT, R15, UR30, PT ;  /* 0x0000001e0f007c0c */ /* 0x000fe4000bf03070 */
[----:B------:R-:W-:-:S04]  /*4f20*/  IADD3.X R20, PT, PT, R19, UR40, RZ, P1, !PT ;  /* 0x0000002813147c10 */ /* 0x000fc80008ffe4ff */
[----:B------:R-:W-:-:S13]  /*4f30*/  ISETP.GE.U32.AND.EX P0, PT, R9, R20, PT, P0 ;  /* 0x000000140900720c */ /* 0x000fda0003f06100 */
[----:B------:R-:W-:Y:S05]  /*4f40*/  @!P0 BRA `(.L_x_54) ;  /* 0x0000001000ec8947 */ /* 0x000fea0003800000 */
[----:B------:R-:W1:Y:S01]  /*4f50*/  LDCU UR20, c[0x0][0xbe8] ;  /* 0x00017d00ff1477ac */ /* 0x000e620008000800 */
[----:B------:R-:W-:Y:S01]  /*4f60*/  IMAD.IADD R23, R7, 0x1, R14 ;  /* 0x0000000107177824 */ /* 0x000fe200078e020e */
[----:B------:R-:W-:Y:S01]  /*4f70*/  MOV R14, R5 ;  /* 0x00000005000e7202 */ /* 0x000fe20000000f00 */
[----:B------:R-:W-:Y:S02]  /*4f80*/  IMAD.MOV.U32 R17, RZ, RZ, R6 ;  /* 0x000000ffff117224 */ /* 0x000fe400078e0006 */
[----:B------:R-:W-:-:S05]  /*4f90*/  VIADD R9, R23, 0x20 ;  /* 0x0000002017097836 */ /* 0x000fca0000000000 */
[----:B-1----:R-:W-:-:S13]  /*4fa0*/  ISETP.GE.AND P0, PT, R9, UR20, PT ;  /* 0x0000001409007c0c */ /* 0x002fda000bf06270 */
[----:B------:R-:W1:Y:S01]  /*4fb0*/  @!P0 LDC.64 R20, c[0x0][0xbf0] ;  /* 0x0002fc00ff148b82 */ /* 0x000e620000000a00 */
[----:B------:R-:W-:Y:S01]  /*4fc0*/  BSSY.RECONVERGENT B0, `(.L_x_55) ;  /* 0x0000062000007945 */ /* 0x000fe20003800200 */
[----:B------:R-:W-:Y:S01]  /*4fd0*/  HFMA2 R15, -RZ, RZ, 0, 0 ;  /* 0x00000000ff0f7431 */ /* 0x000fe200000001ff */
[----:B------:R-:W-:Y:S01]  /*4fe0*/  MOV R18, 0x7fffffff ;  /* 0x7fffffff00127802 */ /* 0x000fe20000000f00 */
[----:B-1----:R-:W-:-:S05]  /*4ff0*/  @!P0 IMAD.WIDE R20, R23, 0xc, R20 ;  /* 0x0000000c17148825 */ /* 0x002fca00078e0214 */
[----:B------:R1:W5:Y:S04]  /*5000*/  @!P0 LDG.E R5, desc[UR50][R20.64+0x180] ;  /* 0x0001803214058981 */ /* 0x000368000c1e1900 */
[----:B------:R1:W5:Y:S01]  /*5010*/  @!P0 LDG.E R6, desc[UR50][R20.64+0x184] ;  /* 0x0001843214068981 */ /* 0x000362000c1e1900 */
[----:B------:R-:W-:-:S13]  /*5020*/  ISETP.GE.AND P0, PT, R23, UR20, PT ;  /* 0x0000001417007c0c */ /* 0x000fda000bf06270 */
[----:B------:R-:W-:Y:S05]  /*5030*/  @P0 BRA `(.L_x_56) ;  /* 0x0000000400680947 */ /* 0x000fea0003800000 */
[----:B------:R-:W-:Y:S01]  /*5040*/  IABS R13, R4 ;  /* 0x00000004000d7213 */ /* 0x000fe20000000000 */
[----:B------:R-:W2:Y:S01]  /*5050*/  LDCU.128 UR4, c[0x0][0xbc0] ;  /* 0x00017800ff0477ac */ /* 0x000ea20008000c00 */
[----:B------:R-:W-:Y:S02]  /*5060*/  IABS R12, R0 ;  /* 0x00000000000c7213 */ /* 0x000fe40000000000 */
[----:B------:R-:W3:Y:S01]  /*5070*/  I2F.RP R24, R13 ;  /* 0x0000000d00187306 */ /* 0x000ee20000209400 */
[----:B------:R-:W4:Y:S01]  /*5080*/  LDCU.64 UR8, c[0x0][0xbb0] ;  /* 0x00017600ff0877ac */ /* 0x000f220008000a00 */
[C---:B-1----:R-:W-:Y:S02]  /*5090*/  IADD3 R20, P2, PT, R17.reuse, UR14, RZ ;  /* 0x0000000e11147c10 */ /* 0x042fe4000ff5e0ff */
[----:B------:R-:W-:Y:S01]  /*50a0*/  IADD3 R15, P0, PT, R14, UR16, RZ ;  /* 0x000000100e0f7c10 */ /* 0x000fe2000ff1e0ff */
[----:B------:R-:W1:Y:S01]  /*50b0*/  LDCU.64 UR10, c[0x0][0xba8] ;  /* 0x00017500ff0a77ac */ /* 0x000e620008000a00 */
[----:B------:R-:W-:-:S02]  /*50c0*/  LEA.HI.X.SX32 R19, R17, UR13, 0x1, P2 ;  /* 0x0000000d11137c11 */ /* 0x000fc400090f0eff */
[----:B------:R-:W1:Y:S01]  /*50d0*/  I2F.RP R9, R12 ;  /* 0x0000000c00097306 */ /* 0x000e620000209400 */
[----:B------:R-:W-:Y:S02]  /*50e0*/  LEA.HI.X.SX32 R14, R14, UR15, 0x1, P0 ;  /* 0x0000000f0e0e7c11 */ /* 0x000fe400080f0eff */
[----:B--2---:R-:W-:-:S05]  /*50f0*/  IADD3 R22, P1, PT, R20, UR7, RZ ;  /* 0x0000000714167c10 */ /* 0x004fca000ff3e0ff */
[----:B---3--:R-:W2:Y:S01]  /*5100*/  MUFU.RCP R24, R24 ;  /* 0x0000001800187308 */ /* 0x008ea20000001000 */
[----:B----4-:R-:W-:Y:S01]  /*5110*/  IADD3 R18, P0, PT, R15, UR9, RZ ;  /* 0x000000090f127c10 */ /* 0x010fe2000ff1e0ff */
[----:B------:R-:W-:Y:S02]  /*5120*/  IMAD.X R21, RZ, RZ, R19, P1 ;  /* 0x000000ffff157224 */ /* 0x000fe400008e0613 */
[----:B------:R-:W-:-:S04]  /*5130*/  IMAD.WIDE.U32 R36, R22, UR4, RZ ;  /* 0x0000000416247c25 */ /* 0x000fc8000f8e00ff */
[----:B-1----:R-:W1:Y:S01]  /*5140*/  MUFU.RCP R9, R9 ;  /* 0x0000000900097308 */ /* 0x002e620000001000 */
[----:B------:R-:W-:Y:S02]  /*5150*/  IMAD.X R17, RZ, RZ, R14, P0 ;  /* 0x000000ffff117224 */ /* 0x000fe400000e060e */
[----:B------:R-:W-:-:S04]  /*5160*/  IMAD.WIDE.U32 R26, R21, UR4, RZ ;  /* 0x00000004151a7c25 */ /* 0x000fc8000f8e00ff */
[----:B------:R-:W-:-:S04]  /*5170*/  IMAD.WIDE.U32 R28, R17, UR10, RZ ;  /* 0x0000000a111c7c25 */ /* 0x000fc8000f8e00ff */
[----:B--2---:R-:W-:Y:S02]  /*5180*/  VIADD R24, R24, 0xffffffe ;  /* 0x0ffffffe18187836 */ /* 0x004fe40000000000 */
[----:B------:R-:W-:Y:S02]  /*5190*/  IMAD.WIDE.U32 R26, P0, R22, UR5, R26 ;  /* 0x00000005161a7c25 */ /* 0x000fe4000f80001a */
[----:B------:R-:W2:Y:S02]  /*51a0*/  F2I.FTZ.U32.TRUNC.NTZ R25, R24 ;  /* 0x0000001800197305 */ /* 0x000ea4000021f000 */
[----:B------:R-:W-:Y:S01]  /*51b0*/  IMAD.WIDE.U32 R28, P1, R18, UR11, R28 ;  /* 0x0000000b121c7c25 */ /* 0x000fe2000f82001c */
[----:B------:R-:W-:-:S03]  /*51c0*/  IADD3 RZ, P2, PT, R37, R26, RZ ;  /* 0x0000001a25ff7210 */ /* 0x000fc60007f5e0ff */
[----:B------:R-:W-:-:S04]  /*51d0*/  IMAD.WIDE.U32 R34, R18, UR10, RZ ;  /* 0x0000000a12227c25 */ /* 0x000fc8000f8e00ff */
[----:B-1----:R-:W-:Y:S02]  /*51e0*/  VIADD R9, R9, 0xffffffe ;  /* 0x0ffffffe09097836 */ /* 0x002fe40000000000 */
[----:B------:R-:W-:Y:S01]  /*51f0*/  IMAD.X R33, RZ, RZ, RZ, P1 ;  /* 0x000000ffff217224 */ /* 0x000fe200008e06ff */
[----:B------:R-:W-:Y:S01]  /*5200*/  IADD3 RZ, P1, PT, R35, R28, RZ ;  /* 0x0000001c23ff7210 */ /* 0x000fe20007f3e0ff */
[----:B------:R-:W-:Y:S02]  /*5210*/  IMAD.MOV.U32 R30, RZ, RZ, R27 ;  /* 0x000000ffff1e7224 */ /* 0x000fe400078e001b */
[----:B------:R-:W1:Y:S01]  /*5220*/  F2I.FTZ.U32.TRUNC.NTZ R27, R9 ;  /* 0x00000009001b7305 */ /* 0x000e62000021f000 */
[----:B------:R-:W-:Y:S02]  /*5230*/  IMAD.MOV.U32 R32, RZ, RZ, R29 ;  /* 0x000000ffff207224 */ /* 0x000fe400078e001d */
[----:B------:R-:W-:Y:S01]  /*5240*/  IMAD.X R31, RZ, RZ, RZ, P0 ;  /* 0x000000ffff1f7224 */ /* 0x000fe200000e06ff */
[----:B------:R-:W-:Y:S01]  /*5250*/  ISETP.NE.U32.AND P0, PT, RZ, UR10, PT ;  /* 0x0000000aff007c0c */ /* 0x000fe2000bf05070 */
[----:B------:R-:W-:Y:S01]  /*5260*/  IMAD.WIDE.U32.X R32, R17, UR11, R32, P1 ;  /* 0x0000000b11207c25 */ /* 0x000fe200088e0420 */
[----:B------:R-:W-:-:S02]  /*5270*/  ISETP.NE.U32.AND P1, PT, RZ, UR4, PT ;  /* 0x00000004ff007c0c */ /* 0x000fc4000bf25070 */
[----:B------:R-:W-:Y:S01]  /*5280*/  ISETP.NE.AND.EX P0, PT, RZ, UR11, PT, P0 ;  /* 0x0000000bff007c0c */ /* 0x000fe2000bf05300 */
[----:B--2---:R-:W-:Y:S01]  /*5290*/  IMAD.MOV R18, RZ, RZ, -R25 ;  /* 0x000000ffff127224 */ /* 0x004fe200078e0a19 */
[----:B------:R-:W-:Y:S01]  /*52a0*/  ISETP.NE.AND.EX P1, PT, RZ, UR5, PT, P1 ;  /* 0x00000005ff007c0c */ /* 0x000fe2000bf25310 */
[----:B------:R-:W-:Y:S01]  /*52b0*/  IMAD.WIDE.U32.X R30, R21, UR5, R30, P2 ;  /* 0x00000005151e7c25 */ /* 0x000fe200090e041e */
[----:B------:R-:W-:Y:S02]  /*52c0*/  SEL R15, R15, R32, !P0 ;  /* 0x000000200f0f7207 */ /* 0x000fe40004000000 */
[----:B------:R-:W-:Y:S01]  /*52d0*/  SEL R14, R14, R33, !P0 ;  /* 0x000000210e0e7207 */ /* 0x000fe20004000000 */
[----:B------:R-:W-:Y:S01]  /*52e0*/  IMAD R17, R18, R13, RZ ;  /* 0x0000000d12117224 */ /* 0x000fe200078e02ff */
[----:B------:R-:W-:Y:S01]  /*52f0*/  SEL R20, R20, R30, !P1 ;  /* 0x0000001e14147207 */ /* 0x000fe20004800000 */
[----:B------:R-:W-:Y:S01]  /*5300*/  IMAD.MOV.U32 R24, RZ, RZ, RZ ;  /* 0x000000ffff187224 */ /* 0x000fe200078e00ff */
[----:B------:R-:W-:Y:S01]  /*5310*/  SEL R19, R19, R31, !P1 ;  /* 0x0000001f13137207 */ /* 0x000fe20004800000 */
[----:B-1----:R-:W-:Y:S01]  /*5320*/  IMAD.MOV R9, RZ, RZ, -R27 ;  /* 0x000000ffff097224 */ /* 0x002fe200078e0a1b */
[----:B------:R-:W-:Y:S01]  /*5330*/  SHF.R.U64 R21, R15, UR8, R14 ;  /* 0x000000080f157c19 */ /* 0x000fe2000800120e */
[----:B------:R-:W-:Y:S01]  /*5340*/  IMAD.HI.U32 R17, R25, R17, R24 ;  /* 0x0000001119117227 */ /* 0x000fe200078e0018 */
[----:B------:R-:W-:-:S02]  /*5350*/  SHF.R.U64 R25, R20, UR6, R19 ;  /* 0x0000000614197c19 */ /* 0x000fc40008001213 */
[----:B------:R-:W-:Y:S01]  /*5360*/  IADD3 R21, PT, PT, R4, -0x1, R21 ;  /* 0xffffffff04157810 */ /* 0x000fe20007ffe015 */
[----:B------:R-:W-:Y:S01]  /*5370*/  IMAD.MOV.U32 R19, RZ, RZ, R9 ;  /* 0x000000ffff137224 */ /* 0x000fe200078e0009 */
[----:B------:R-:W-:Y:S01]  /*5380*/  IABS R15, R4 ;  /* 0x00000004000f7213 */ /* 0x000fe20000000000 */
[----:B------:R-:W-:Y:S01]  /*5390*/  IMAD.MOV.U32 R26, RZ, RZ, RZ ;  /* 0x000000ffff1a7224 */ /* 0x000fe200078e00ff */
[----:B------:R-:W-:Y:S01]  /*53a0*/  IADD3 R20, PT, PT, R0, -0x1, R25 ;  /* 0xffffffff00147810 */ /* 0x000fe20007ffe019 */
[----:B------:R-:W-:Y:S01]  /*53b0*/  IMAD R19, R19, R12, RZ ;  /* 0x0000000c13137224 */ /* 0x000fe200078e02ff */
[----:B------:R-:W-:Y:S01]  /*53c0*/  IABS R18, R21 ;  /* 0x0000001500127213 */ /* 0x000fe20000000000 */
[----:B------:R-:W-:Y:S01]  /*53d0*/  IMAD.MOV R15, RZ, RZ, -R15 ;  /* 0x000000ffff0f7224 */ /* 0x000fe200078e0a0f */
[----:B------:R-:W-:Y:S01]  /*53e0*/  IABS R9, R0 ;  /* 0x0000000000097213 */ /* 0x000fe20000000000 */
[----:B------:R-:W-:Y:S01]  /*53f0*/  IMAD.HI.U32 R19, R27, R19, R26 ;  /* 0x000000131b137227 */ /* 0x000fe200078e001a */
[----:B------:R-:W-:-:S02]  /*5400*/  IABS R14, R20 ;  /* 0x00000014000e7213 */ /* 0x000fc40000000000 */
[----:B------:R-:W-:Y:S01]  /*5410*/  ISETP.GE.AND P4, PT, R21, RZ, PT ;  /* 0x000000ff1500720c */ /* 0x000fe20003f86270 */
[----:B------:R-:W-:Y:S01]  /*5420*/  IMAD.HI.U32 R17, R17, R18, RZ ;  /* 0x0000001211117227 */ /* 0x000fe200078e00ff */
[----:B------:R-:W-:-:S03]  /*5430*/  ISETP.GE.AND P2, PT, R20, RZ, PT ;  /* 0x000000ff1400720c */ /* 0x000fc60003f46270 */
[----:B------:R-:W-:Y:S02]  /*5440*/  IMAD.MOV R9, RZ, RZ, -R9 ;  /* 0x000000ffff097224 */ /* 0x000fe400078e0a09 */
[----:B------:R-:W-:-:S04]  /*5450*/  IMAD.HI.U32 R19, R19, R14, RZ ;  /* 0x0000000e13137227 */ /* 0x000fc800078e00ff */
[----:B------:R-:W-:Y:S02]  /*5460*/  IMAD R18, R17, R15, R18 ;  /* 0x0000000f11127224 */ /* 0x000fe400078e0212 */
[----:B------:R-:W-:Y:S02]  /*5470*/  IMAD R19, R19, R9, R14 ;  /* 0x0000000913137224 */ /* 0x000fe400078e020e */
[----:B------:R-:W1:Y:S01]  /*5480*/  LDC R9, c[0x0][0xbe0] ;  /* 0x0002f800ff097b82 */ /* 0x000e620000000800 */
[----:B------:R-:W-:Y:S02]  /*5490*/  ISETP.GT.U32.AND P1, PT, R13, R18, PT ;  /* 0x000000120d00720c */ /* 0x000fe40003f24070 */
[----:B------:R-:W-:-:S11]  /*54a0*/  ISETP.GT.U32.AND P0, PT, R12, R19, PT ;  /* 0x000000130c00720c */ /* 0x000fd60003f04070 */
[----:B------:R-:W-:Y:S01]  /*54b0*/  @!P1 IMAD.IADD R18, R18, 0x1, -R13 ;  /* 0x0000000112129824 */ /* 0x000fe200078e0a0d */
[----:B------:R-:W-:Y:S01]  /*54c0*/  ISETP.NE.AND P1, PT, RZ, UR33, PT ;  /* 0x00000021ff007c0c */ /* 0x000fe2000bf25270 */
[----:B------:R-:W-:-:S03]  /*54d0*/  @!P0 IMAD.IADD R19, R19, 0x1, -R12 ;  /* 0x0000000113138824 */ /* 0x000fc600078e0a0c */
[----:B------:R-:W-:Y:S02]  /*54e0*/  ISETP.GT.U32.AND P0, PT, R13, R18, PT ;  /* 0x000000120d00720c */ /* 0x000fe40003f04070 */
[----:B------:R-:W-:-:S11]  /*54f0*/  ISETP.GT.U32.AND P3, PT, R12, R19, PT ;  /* 0x000000130c00720c */ /* 0x000fd60003f64070 */
[----:B------:R-:W-:Y:S01]  /*5500*/  @!P0 IMAD.IADD R18, R18, 0x1, -R13 ;  /* 0x0000000112128824 */ /* 0x000fe200078e0a0d */
[----:B------:R-:W-:Y:S01]  /*5510*/  ISETP.NE.AND P0, PT, RZ, UR32, PT ;  /* 0x00000020ff007c0c */ /* 0x000fe2000bf05270 */
[----:B------:R-:W-:Y:S02]  /*5520*/  @!P3 IMAD.IADD R19, R19, 0x1, -R12 ;  /* 0x000000011313b824 */ /* 0x000fe400078e0a0c */
[----:B------:R-:W-:Y:S01]  /*5530*/  @!P4 IMAD.MOV R18, RZ, RZ, -R18 ;  /* 0x000000ffff12c224 */ /* 0x000fe200078e0a12 */
[----:B------:R-:W-:Y:S01]  /*5540*/  @!P1 LOP3.LUT R18, RZ, UR33, RZ, 0x33, !PT ;  /* 0x00000021ff129c12 */ /* 0x000fe2000f8e33ff */
[----:B------:R-:W-:-:S04]  /*5550*/  @!P2 IMAD.MOV R19, RZ, RZ, -R19 ;  /* 0x000000ffff13a224 */ /* 0x000fc800078e0a13 */
[----:B------:R-:W-:-:S04]  /*5560*/  IMAD.IADD R21, R21, 0x1, -R18 ;  /* 0x0000000115157824 */ /* 0x000fc800078e0a12 */
[----:B------:R-:W-:Y:S02]  /*5570*/  @!P0 LOP3.LUT R19, RZ, UR32, RZ, 0x33, !PT ;  /* 0x00000020ff138c12 */ /* 0x000fe4000f8e33ff */
[----:B-1----:R-:W-:-:S03]  /*5580*/  ISETP.NE.AND P0, PT, R9, 0x1, PT ;  /* 0x000000010900780c */ /* 0x002fc60003f05270 */
[----:B------:R-:W-:-:S04]  /*5590*/  IMAD.IADD R12, R20, 0x1, -R19 ;  /* 0x00000001140c7824 */ /* 0x000fc800078e0a13 */
[----:B------:R-:W-:Y:S01]  /*55a0*/  IMAD R18, R21, R12, RZ ;  /* 0x0000000c15127224 */ /* 0x000fe200078e02ff */
[----:B------:R-:W-:-:S04]  /*55b0*/  SEL R12, R12, R21, !P0 ;  /* 0x000000150c0c7207 */ /* 0x000fc80004000000 */
[----:B------:R-:W-:Y:S02]  /*55c0*/  SHF.R.S32.HI R15, RZ, 0x1f, R18 ;  /* 0x0000001fff0f7819 */ /* 0x000fe40000011412 */
[----:B------:R-:W-:Y:S02]  /*55d0*/  SHF.R.S32.HI R13, RZ, 0x1f, R12 ;  /* 0x0000001fff0d7819 */ /* 0x000fe4000001140c */
.L_x_56:
[----:B------:R-:W-:Y:S05]  /*55e0*/  BSYNC.RECONVERGENT B0 ;  /* 0x0000000000007941 */ /* 0x000fea0003800200 */
.L_x_55:
[----:B------:R-:W2:Y:S01]  /*55f0*/  SHFL.UP PT, R9, R18, 0x1, RZ ;  /* 0x0420000012097989 */ /* 0x000ea200000e00ff */
[C---:B------:R-:W-:Y:S02]  /*5600*/  ISETP.NE.AND P5, PT, R7.reuse, RZ, PT ;  /* 0x000000ff0700720c */ /* 0x040fe40003fa5270 */
[C---:B------:R-:W-:Y:S01]  /*5610*/  ISETP.GE.U32.AND P4, PT, R7.reuse, 0x2, PT ;  /* 0x000000020700780c */ /* 0x040fe20003f86070 */
[----:B-1----:R-:W1:Y:S01]  /*5620*/  SHFL.UP PT, R20, R15, 0x1, RZ ;  /* 0x042000000f147989 */ /* 0x002e6200000e00ff */
[C---:B------:R-:W-:Y:S02]  /*5630*/  ISETP.GE.U32.AND P1, PT, R7.reuse, 0x4, PT ;  /* 0x000000040700780c */ /* 0x040fe40003f26070 */
[C---:B------:R-:W-:Y:S02]  /*5640*/  ISETP.GE.U32.AND P2, PT, R7.reuse, 0x8, PT ;  /* 0x000000080700780c */ /* 0x040fe40003f46070 */
[----:B------:R-:W-:Y:S02]  /*5650*/  ISETP.GE.U32.AND P3, PT, R7, 0x10, PT ;  /* 0x000000100700780c */ /* 0x000fe40003f66070 */
[----:B--2---:R-:W-:-:S02]  /*5660*/  SEL R9, R9, RZ, P5 ;  /* 0x000000ff09097207 */ /* 0x004fc40002800000 */
[----:B-1----:R-:W-:Y:S02]  /*5670*/  SEL R20, R20, RZ, P5 ;  /* 0x000000ff14147207 */ /* 0x002fe40002800000 */
[----:B------:R-:W-:-:S05]  /*5680*/  IADD3 R14, P0, PT, R9, R18, RZ ;  /* 0x00000012090e7210 */ /* 0x000fca0007f1e0ff */
[----:B------:R-:W-:Y:S01]  /*5690*/  IMAD.X R9, R20, 0x1, R15, P0 ;  /* 0x0000000114097824 */ /* 0x000fe200000e060f */
[----:B------:R-:W1:Y:S04]  /*56a0*/  SHFL.UP PT, R17, R14, 0x2, RZ ;  /* 0x044000000e117989 */ /* 0x000e6800000e00ff */
[----:B------:R-:W2:Y:S01]  /*56b0*/  SHFL.UP PT, R19, R9, 0x2, RZ ;  /* 0x0440000009137989 */ /* 0x000ea200000e00ff */
[----:B-1----:R-:W-:-:S04]  /*56c0*/  SEL R17, R17, RZ, P4 ;  /* 0x000000ff11117207 */ /* 0x002fc80002000000 */
[----:B------:R-:W-:Y:S02]  /*56d0*/  IADD3 R17, P0, PT, R17, R14, RZ ;  /* 0x0000000e11117210 */ /* 0x000fe40007f1e0ff */
[----:B--2---:R-:W-:-:S05]  /*56e0*/  SEL R20, R19, RZ, P4 ;  /* 0x000000ff13147207 */ /* 0x004fca0002000000 */
[----:B------:R-:W-:Y:S02]  /*56f0*/  IMAD.X R19, R20, 0x1, R9, P0 ;  /* 0x0000000114137824 */ /* 0x000fe400000e0609 */
[----:B------:R-:W1:Y:S04]  /*5700*/  SHFL.UP PT, R20, R17, 0x4, RZ ;  /* 0x0480000011147989 */ /* 0x000e6800000e00ff */
[----:B------:R-:W2:Y:S01]  /*5710*/  SHFL.UP PT, R21, R19, 0x4, RZ ;  /* 0x0480000013157989 */ /* 0x000ea200000e00ff */
[----:B-1----:R-:W-:-:S04]  /*5720*/  SEL R20, R20, RZ, P1 ;  /* 0x000000ff14147207 */ /* 0x002fc80000800000 */
[----:B------:R-:W-:Y:S02]  /*5730*/  IADD3 R20, P0, PT, R20, R17, RZ ;  /* 0x0000001114147210 */ /* 0x000fe40007f1e0ff */
[----:B--2---:R-:W-:-:S03]  /*5740*/  SEL R14, R21, RZ, P1 ;  /* 0x000000ff150e7207 */ /* 0x004fc60000800000 */
[----:B------:R-:W1:Y:S02]  /*5750*/  SHFL.UP PT, R21, R20, 0x8, RZ ;  /* 0x0500000014157989 */ /* 0x000e6400000e00ff */
[----:B------:R-:W-:Y:S02]  /*5760*/  IMAD.X R9, R14, 0x1, R19, P0 ;  /* 0x000000010e097824 */ /* 0x000fe400000e0613 */
[----:B------:R-:W-:-:S03]  /*5770*/  IMAD.U32 R19, RZ, RZ, UR25 ;  /* 0x00000019ff137e24 */ /* 0x000fc6000f8e00ff */
        /* <DEDUP_REMOVED lines=10> */
[----:B------:R-:W-:Y:S01]  /*5820*/  IMAD.X R20, R9, 0x1, R22, P0 ;  /* 0x0000000109147824 */ /* 0x000fe200000e0616 */
[----:B------:R-:W-:-:S04]  /*5830*/  IADD3 R9, P0, PT, R17, UR41, RZ ;  /* 0x0000002911097c10 */ /* 0x000fc8000ff1e0ff */
[----:B------:R-:W-:Y:S02]  /*5840*/  IADD3.X R14, PT, PT, R20, UR40, RZ, P0, !PT ;  /* 0x00000028140e7c10 */ /* 0x000fe400087fe4ff */
[----:B------:R-:W-:-:S04]  /*5850*/  ISETP.LE.U32.AND P0, PT, R9, UR30, PT ;  /* 0x0000001e09007c0c */ /* 0x000fc8000bf03070 */
[----:B------:R-:W-:-:S13]  /*5860*/  ISETP.GE.U32.AND.EX P0, PT, R19, R14, PT, P0 ;  /* 0x0000000e1300720c */ /* 0x000fda0003f06100 */
[----:B------:R-:W-:-:S04]  /*5870*/  VOTE.ANY R19, PT, !P0 ;  /* 0x0000000000137806 */ /* 0x000fc800040e0100 */
[----:B------:R-:W-:-:S13]  /*5880*/  ISETP.NE.AND P0, PT, R19, RZ, PT ;  /* 0x000000ff1300720c */ /* 0x000fda0003f05270 */
[----:B------:R-:W-:Y:S05]  /*5890*/  @P0 BRA `(.L_x_57) ;  /* 0x00000008004c0947 */ /* 0x000fea0003800000 */
[----:B------:R-:W1:Y:S01]  /*58a0*/  LDC R15, c[0x0][0xbe0] ;  /* 0x0002f800ff0f7b82 */ /* 0x000e620000000800 */
[----:B------:R-:W2:Y:S01]  /*58b0*/  LDCU UR20, c[0x0][0xbe8] ;  /* 0x00017d00ff1477ac */ /* 0x000ea20008000800 */
[----:B------:R-:W3:Y:S01]  /*58c0*/  LDCU.64 UR10, c[0x0][0xba8] ;  /* 0x00017500ff0a77ac */ /* 0x000ee20008000a00 */
[----:B------:R-:W4:Y:S01]  /*58d0*/  LDCU.64 UR8, c[0x0][0xbb0] ;  /* 0x00017600ff0877ac */ /* 0x000f220008000a00 */
[----:B------:R-:W1:Y:S02]  /*58e0*/  LDCU.128 UR4, c[0x0][0xbc0] ;  /* 0x00017800ff0477ac */ /* 0x000e640008000c00 */
[----:B-1234-:R-:W-:-:S13]  /*58f0*/  ISETP.NE.AND P6, PT, R15, 0x1, PT ;  /* 0x000000010f00780c */ /* 0x01efda0003fc5270 */
.L_x_60:
[C---:B------:R-:W-:Y:S01]  /*5900*/  VIADD R15, R23.reuse, 0x40 ;  /* 0x00000040170f7836 */ /* 0x040fe20000000000 */
[----:B-----5:R-:W-:Y:S01]  /*5910*/  MOV R19, R5 ;  /* 0x0000000500137202 */ /* 0x020fe20000000f00 */
[----:B------:R-:W-:Y:S02]  /*5920*/  VIADD R23, R23, 0x20 ;  /* 0x0000002017177836 */ /* 0x000fe40000000000 */
[----:B------:R-:W-:Y:S01]  /*5930*/  IMAD.MOV.U32 R17, RZ, RZ, R6 ;  /* 0x000000ffff117224 */ /* 0x000fe200078e0006 */
[----:B------:R-:W-:-:S13]  /*5940*/  ISETP.GE.AND P0, PT, R15, UR20, PT ;  /* 0x000000140f007c0c */ /* 0x000fda000bf06270 */
[----:B------:R-:W1:Y:S01]  /*5950*/  @!P0 LDC.64 R20, c[0x0][0xbf0] ;  /* 0x0002fc00ff148b82 */ /* 0x000e620000000a00 */
[----:B------:R-:W2:Y:S01]  /*5960*/  SHFL.IDX PT, R14, R14, 0x1f, 0x1f ;  /* 0x03e01f000e0e7f89 */ /* 0x000ea200000e0000 */
[----:B------:R-:W-:Y:S01]  /*5970*/  BSSY.RECONVERGENT B0, `(.L_x_58) ;  /* 0x000005d000007945 */ /* 0x000fe20003800200 */
[----:B------:R-:W-:Y:S02]  /*5980*/  HFMA2 R15, -RZ, RZ, 0, 0 ;  /* 0x00000000ff0f7431 */ /* 0x000fe400000001ff */
[----:B------:R-:W3:Y:S01]  /*5990*/  SHFL.IDX PT, R9, R9, 0x1f, 0x1f ;  /* 0x03e01f0009097f89 */ /* 0x000ee200000e0000 */
[----:B-1----:R-:W-:-:S05]  /*59a0*/  @!P0 IMAD.WIDE R20, R23, 0xc, R20 ;  /* 0x0000000c17148825 */ /* 0x002fca00078e0214 */
[----:B------:R1:W5:Y:S04]  /*59b0*/  @!P0 LDG.E R5, desc[UR50][R20.64+0x180] ;  /* 0x0001803214058981 */ /* 0x000368000c1e1900 */
[----:B------:R1:W5:Y:S01]  /*59c0*/  @!P0 LDG.E R6, desc[UR50][R20.64+0x184] ;  /* 0x0001843214068981 */ /* 0x000362000c1e1900 */
[----:B------:R-:W-:Y:S02]  /*59d0*/  ISETP.GE.AND P0, PT, R23, UR20, PT ;  /* 0x0000001417007c0c */ /* 0x000fe4000bf06270 */
[----:B------:R-:W-:-:S11]  /*59e0*/  MOV R18, 0x7fffffff ;  /* 0x7fffffff00127802 */ /* 0x000fd60000000f00 */
[----:B--23--:R-:W-:Y:S05]  /*59f0*/  @P0 BRA `(.L_x_59) ;  /* 0x0000000400500947 */ /* 0x00cfea0003800000 */
[----:B------:R-:W-:-:S04]  /*5a00*/  IADD3 R13, P0, PT, R19, UR16, RZ ;  /* 0x00000010130d7c10 */ /* 0x000fc8000ff1e0ff */
[----:B------:R-:W-:Y:S02]  /*5a10*/  LEA.HI.X.SX32 R12, R19, UR15, 0x1, P0 ;  /* 0x0000000f130c7c11 */ /* 0x000fe400080f0eff */
[----:B------:R-:W-:-:S04]  /*5a20*/  IADD3 R19, P0, PT, R17, UR14, RZ ;  /* 0x0000000e11137c10 */ /* 0x000fc8000ff1e0ff */
[----:B------:R-:W-:Y:S02]  /*5a30*/  LEA.HI.X.SX32 R18, R17, UR13, 0x1, P0 ;  /* 0x0000000d11127c11 */ /* 0x000fe400080f0eff */
[----:B------:R-:W-:-:S05]  /*5a40*/  IADD3 R17, P0, PT, R13, UR9, RZ ;  /* 0x000000090d117c10 */ /* 0x000fca000ff1e0ff */
[----:B------:R-:W-:Y:S01]  /*5a50*/  IMAD.X R15, RZ, RZ, R12, P0 ;  /* 0x000000ffff0f7224 */ /* 0x000fe200000e060c */
[----:B-1----:R-:W-:Y:S01]  /*5a60*/  IADD3 R21, P0, PT, R19, UR7, RZ ;  /* 0x0000000713157c10 */ /* 0x002fe2000ff1e0ff */
        /* <DEDUP_REMOVED lines=22> */
[----:B------:R-:W-:-:S02]  /*5bd0*/  IABS R12, R4 ;  /* 0x00000004000c7213 */ /* 0x000fc40000000000 */
[----:B------:R-:W-:Y:S02]  /*5be0*/  SEL R22, R18, R21, !P0 ;  /* 0x0000001512167207 */ /* 0x000fe40004000000 */
[----:B------:R-:W-:Y:S01]  /*5bf0*/  IABS R18, R4 ;  /* 0x0000000400127213 */ /* 0x000fe20000000000 */
[----:B------:R-:W-:Y:S01]  /*5c00*/  IMAD.MOV R12, RZ, RZ, -R12 ;  /* 0x000000ffff0c7224 */ /* 0x000fe200078e0a0c */
[----:B------:R-:W-:Y:S02]  /*5c10*/  SEL R19, R19, R20, !P0 ;  /* 0x0000001413137207 */ /* 0x000fe40004000000 */
[----:B------:R-:W1:Y:S01]  /*5c20*/  I2F.RP R17, R18 ;  /* 0x0000001200117306 */ /* 0x000e620000209400 */
[----:B------:R-:W-:Y:S02]  /*5c30*/  IADD3 R20, PT, PT, R4, -0x1, R13 ;  /* 0xffffffff04147810 */ /* 0x000fe40007ffe00d */
[----:B------:R-:W-:Y:S02]  /*5c40*/  SHF.R.U64 R19, R19, UR6, R22 ;  /* 0x0000000613137c19 */ /* 0x000fe40008001216 */
[----:B------:R-:W-:-:S02]  /*5c50*/  IABS R13, R20 ;  /* 0x00000014000d7213 */ /* 0x000fc40000000000 */
[----:B------:R-:W-:Y:S01]  /*5c60*/  IADD3 R19, PT, PT, R0, -0x1, R19 ;  /* 0xffffffff00137810 */ /* 0x000fe20007ffe013 */
[----:B-1----:R-:W1:Y:S02]  /*5c70*/  MUFU.RCP R24, R17 ;  /* 0x0000001100187308 */ /* 0x002e640000001000 */
[----:B-1----:R-:W-:Y:S01]  /*5c80*/  VIADD R24, R24, 0xffffffe ;  /* 0x0ffffffe18187836 */ /* 0x002fe20000000000 */
[----:B------:R-:W-:-:S05]  /*5c90*/  IABS R17, R0 ;  /* 0x0000000000117213 */ /* 0x000fca0000000000 */
[----:B------:R-:W1:Y:S08]  /*5ca0*/  F2I.FTZ.U32.TRUNC.NTZ R25, R24 ;  /* 0x0000001800197305 */ /* 0x000e70000021f000 */
[----:B------:R-:W2:Y:S01]  /*5cb0*/  I2F.RP R26, R17 ;  /* 0x00000011001a7306 */ /* 0x000ea20000209400 */
[----:B-1----:R-:W-:Y:S02]  /*5cc0*/  IMAD.MOV R15, RZ, RZ, -R25 ;  /* 0x000000ffff0f7224 */ /* 0x002fe400078e0a19 */
[----:B------:R-:W-:-:S02]  /*5cd0*/  IMAD.MOV.U32 R24, RZ, RZ, RZ ;  /* 0x000000ffff187224 */ /* 0x000fc400078e00ff */
[----:B------:R-:W-:-:S04]  /*5ce0*/  IMAD R15, R15, R18, RZ ;  /* 0x000000120f0f7224 */ /* 0x000fc800078e02ff */
[----:B------:R-:W-:Y:S02]  /*5cf0*/  IMAD.HI.U32 R15, R25, R15, R24 ;  /* 0x0000000f190f7227 */ /* 0x000fe400078e0018 */
[----:B--2---:R-:W1:Y:S04]  /*5d00*/  MUFU.RCP R24, R26 ;  /* 0x0000001a00187308 */ /* 0x004e680000001000 */
[----:B------:R-:W-:-:S04]  /*5d10*/  IMAD.HI.U32 R15, R15, R13, RZ ;  /* 0x0000000d0f0f7227 */ /* 0x000fc800078e00ff */
[----:B------:R-:W-:Y:S01]  /*5d20*/  IMAD R21, R15, R12, R13 ;  /* 0x0000000c0f157224 */ /* 0x000fe200078e020d */
[----:B------:R-:W-:-:S04]  /*5d30*/  IABS R13, R19 ;  /* 0x00000013000d7213 */ /* 0x000fc80000000000 */
[----:B------:R-:W-:Y:S01]  /*5d40*/  ISETP.GT.U32.AND P0, PT, R18, R21, PT ;  /* 0x000000151200720c */ /* 0x000fe20003f04070 */
[----:B-1----:R-:W-:-:S04]  /*5d50*/  VIADD R24, R24, 0xffffffe ;  /* 0x0ffffffe18187836 */ /* 0x002fc80000000000 */
[----:B------:R-:W1:Y:S08]  /*5d60*/  F2I.FTZ.U32.TRUNC.NTZ R25, R24 ;  /* 0x0000001800197305 */ /* 0x000e70000021f000 */
[----:B------:R-:W-:Y:S02]  /*5d70*/  @!P0 IMAD.IADD R21, R21, 0x1, -R18 ;  /* 0x0000000115158824 */ /* 0x000fe400078e0a12 */
[----:B-1----:R-:W-:-:S02]  /*5d80*/  IMAD.MOV R12, RZ, RZ, -R25 ;  /* 0x000000ffff0c7224 */ /* 0x002fc400078e0a19 */
        /* <DEDUP_REMOVED lines=21> */
[----:B------:R-:W-:-:S05]  /*5ee0*/  @!P0 LOP3.LUT R12, RZ, UR32, RZ, 0x33, !PT ;  /* 0x00000020ff0c8c12 */ /* 0x000fca000f8e33ff */
[----:B------:R-:W-:-:S05]  /*5ef0*/  IMAD.IADD R19, R19, 0x1, -R12 ;  /* 0x0000000113137824 */ /* 0x000fca00078e0a0c */
[CC--:B------:R-:W-:Y:S01]  /*5f00*/  SEL R12, R19.reuse, R18.reuse, !P6 ;  /* 0x00000012130c7207 */ /* 0x0c0fe20007000000 */
[----:B------:R-:W-:-:S03]  /*5f10*/  IMAD R18, R19, R18, RZ ;  /* 0x0000001213127224 */ /* 0x000fc600078e02ff */
[----:B------:R-:W-:Y:S02]  /*5f20*/  SHF.R.S32.HI R13, RZ, 0x1f, R12 ;  /* 0x0000001fff0d7819 */ /* 0x000fe4000001140c */
[----:B------:R-:W-:Y:S02]  /*5f30*/  SHF.R.S32.HI R15, RZ, 0x1f, R18 ;  /* 0x0000001fff0f7819 */ /* 0x000fe40000011412 */
.L_x_59:
[----:B------:R-:W-:Y:S05]  /*5f40*/  BSYNC.RECONVERGENT B0 ;  /* 0x0000000000007941 */ /* 0x000fea0003800200 */
.L_x_58:
[----:B------:R-:W2:Y:S01]  /*5f50*/  SHFL.UP PT, R19, R18, 0x1, RZ ;  /* 0x0420000012137989 */ /* 0x000ea200000e00ff */
[----:B------:R-:W-:Y:S02]  /*5f60*/  R2UR UR41, R9 ;  /* 0x00000000092972ca */ /* 0x000fe400000e0000 */
[----:B------:R-:W-:Y:S01]  /*5f70*/  R2UR UR40, R14 ;  /* 0x000000000e2872ca */ /* 0x000fe200000e0000 */
[----:B-1----:R-:W1:Y:S01]  /*5f80*/  SHFL.UP PT, R20, R15, 0x1, RZ ;  /* 0x042000000f147989 */ /* 0x002e6200000e00ff */
[----:B--2---:R-:W-:Y:S02]  /*5f90*/  SEL R19, R19, RZ, P5 ;  /* 0x000000ff13137207 */ /* 0x004fe40002800000 */
[----:B-1----:R-:W-:Y:S02]  /*5fa0*/  SEL R20, R20, RZ, P5 ;  /* 0x000000ff14147207 */ /* 0x002fe40002800000 */
        /* <DEDUP_REMOVED lines=26> */
[----:B------:R-:W-:Y:S01]  /*6150*/  IADD3 R9, P0, PT, R17, UR41, RZ ;  /* 0x0000002911097c10 */ /* 0x000fe2000ff1e0ff */
[----:B------:R-:W-:-:S03]  /*6160*/  IMAD.U32 R19, RZ, RZ, UR25 ;  /* 0x00000019ff137e24 */ /* 0x000fc6000f8e00ff */
[----:B------:R-:W-:Y:S02]  /*6170*/  IADD3.X R14, PT, PT, R20, UR40, RZ, P0, !PT ;  /* 0x00000028140e7c10 */ /* 0x000fe400087fe4ff */
[----:B------:R-:W-:-:S04]  /*6180*/  ISETP.LE.U32.AND P0, PT, R9, UR30, PT ;  /* 0x0000001e09007c0c */ /* 0x000fc8000bf03070 */
[----:B------:R-:W-:-:S13]  /*6190*/  ISETP.GE.U32.AND.EX P0, PT, R19, R14, PT, P0 ;  /* 0x0000000e1300720c */ /* 0x000fda0003f06100 */
[----:B------:R-:W-:-:S04]  /*61a0*/  VOTE.ANY R19, PT, !P0 ;  /* 0x0000000000137806 */ /* 0x000fc800040e0100 */
[----:B------:R-:W-:-:S13]  /*61b0*/  ISETP.NE.AND P0, PT, R19, RZ, PT ;  /* 0x000000ff1300720c */ /* 0x000fda0003f05270 */
[----:B------:R-:W-:Y:S05]  /*61c0*/  @!P0 BRA `(.L_x_60) ;  /* 0xfffffff400cc8947 */ /* 0x000fea000383ffff */
.L_x_57:
        /* <DEDUP_REMOVED lines=9> */
[----:B------:R-:W-:-:S03]  /*6260*/  IADD3 R22, P1, P0, R17, UR41, -R18 ;  /* 0x0000002911167c10 */ /* 0x000fc6000f83e812 */
[----:B------:R-:W-:Y:S01]  /*6270*/  SHFL.IDX PT, R19, R15, R9, 0x1f ;  /* 0x00001f090f137589 */ /* 0x000fe200000e0000 */
[----:B------:R-:W-:-:S03]  /*6280*/  IADD3.X R20, PT, PT, R20, UR40, ~R15, P1, P0 ;  /* 0x0000002814147c10 */ /* 0x000fc60008fe0c0f */
[----:B------:R-:W2:Y:S04]  /*6290*/  SHFL.IDX PT, R22, R22, R9, 0x1f ;  /* 0x00001f0916167589 */ /* 0x000ea800000e0000 */
[----:B------:R-:W3:Y:S04]  /*62a0*/  SHFL.IDX PT, R17, R20, R9, 0x1f ;  /* 0x00001f0914117589 */ /* 0x000ee800000e0000 */
[----:B------:R1:W4:Y:S04]  /*62b0*/  SHFL.IDX PT, R18, R18, R9, 0x1f ;  /* 0x00001f0912127589 */ /* 0x00032800000e0000 */
[----:B------:R1:W1:Y:S04]  /*62c0*/  SHFL.IDX PT, R13, R13, R9, 0x1f ;  /* 0x00001f090d0d7589 */ /* 0x00026800000e0000 */
[----:B------:R1:W1:Y:S01]  /*62d0*/  SHFL.IDX PT, R12, R12, R9, 0x1f ;  /* 0x00001f090c0c7589 */ /* 0x00026200000e0000 */
[----:B--2---:R-:W-:-:S02]  /*62e0*/  R2UR UR41, R22 ;  /* 0x00000000162972ca */ /* 0x004fc400000e0000 */
[----:B---3--:R-:W-:-:S15]  /*62f0*/  R2UR UR40, R17 ;  /* 0x00000000112872ca */ /* 0x008fde00000e0000 */
.L_x_54:
[----:B------:R-:W2:Y:S01]  /*6300*/  LDCU UR4, c[0x0][0xbe8] ;  /* 0x00017d00ff0477ac */ /* 0x000ea20008000800 */
[----:B------:R-:W-:Y:S01]  /*6310*/  IMAD.MOV.U32 R17, RZ, RZ, -0x1 ;  /* 0xffffffffff117424 */ /* 0x000fe200078e00ff */
[----:B-1----:R-:W-:Y:S02]  /*6320*/  MOV R9, 0xffffffff ;  /* 0xffffffff00097802 */ /* 0x002fe40000000f00 */
[----:B--2---:R-:W-:-:S13]  /*6330*/  ISETP.GE.AND P0, PT, R14, UR4, PT ;  /* 0x000000040e007c0c */ /* 0x004fda000bf06270 */
[----:B------:R-:W-:Y:S05]  /*6340*/  @P0 BRA `(.L_x_53) ;  /* 0x0000000000f00947 */ /* 0x000fea0003800000 */
[----:B------:R-:W1:Y:S01]  /*6350*/  LDCU UR9, c[0x0][0xb98] ;  /* 0x00017300ff0977ac */ /* 0x000e620008000800 */
[----:B------:R-:W2:Y:S01]  /*6360*/  LDCU UR7, c[0x0][0xb88] ;  /* 0x00017100ff0777ac */ /* 0x000ea20008000800 */
[----:B------:R-:W3:Y:S01]  /*6370*/  LDCU UR5, c[0x0][0xbdc] ;  /* 0x00017b80ff0577ac */ /* 0x000ee20008000800 */
[----:B------:R-:W-:-:S04]  /*6380*/  UIADD3 UR11, UP0, UPT, -UR41, UR30, URZ ;  /* 0x0000001e290b7290 */ /* 0x000fc8000ff1e1ff */
[----:B------:R-:W-:-:S04]  /*6390*/  UIADD3.X UR10, UPT, UPT, ~UR40, UR25, URZ, UP0, !UPT ;  /* 0x00000019280a7290 */ /* 0x000fc800087fe5ff */
[----:B-1----:R-:W-:Y:S01]  /*63a0*/  USHF.R.U32.HI UR8, URZ, UR9, UR10 ;  /* 0x00000009ff087299 */ /* 0x002fe2000801160a */
[--C-:B--2---:R-:W-:Y:S01]  /*63b0*/  SHF.R.U32.HI R3, RZ, UR7, R13.reuse ;  /* 0x00000007ff037c19 */ /* 0x104fe2000801160d */
[----:B------:R-:W-:Y:S01]  /*63c0*/  USHF.R.U64 UR11, UR11, UR9, UR10 ;  /* 0x000000090b0b7299 */ /* 0x000fe2000800120a */
[----:B------:R-:W-:Y:S01]  /*63d0*/  SHF.R.U64 R20, R12, UR7, R13 ;  /* 0x000000070c147c19 */ /* 0x000fe2000800120d */
[----:B------:R-:W-:Y:S02]  /*63e0*/  USHF.R.U32.HI UR6, URZ, UR7, UR8 ;  /* 0x00000007ff067299 */ /* 0x000fe40008011608 */
[----:B------:R-:W-:Y:S02]  /*63f0*/  USHF.R.U64 UR8, UR11, UR7, UR8 ;  /* 0x000000070b087299 */ /* 0x000fe40008001208 */
[----:B---3--:R-:W-:Y:S02]  /*6400*/  USHF.R.U32.HI UR4, URZ, UR5, UR6 ;  /* 0x00000005ff047299 */ /* 0x008fe40008011606 */
[----:B------:R-:W-:-:S04]  /*6410*/  USHF.R.U64 UR5, UR8, UR5, UR6 ;  /* 0x0000000508057299 */ /* 0x000fc80008001206 */
[----:B------:R-:W-:-:S04]  /*6420*/  LOP3.LUT R2, R3, UR4, RZ, 0xfc, !PT ;  /* 0x0000000403027c12 */ /* 0x000fc8000f8efcff */
[----:B------:R-:W-:-:S13]  /*6430*/  ISETP.NE.U32.AND P0, PT, R2, RZ, PT ;  /* 0x000000ff0200720c */ /* 0x000fda0003f05070 */
[----:B------:R-:W-:Y:S05]  /*6440*/  @P0 BRA `(.L_x_61) ;  /* 0x0000000000540947 */ /* 0x000fea0003800000 */
[----:B------:R-:W1:Y:S01]  /*6450*/  I2F.U32.RP R9, R20 ;  /* 0x0000001400097306 */ /* 0x000e620000209000 */
[----:B------:R-:W-:-:S07]  /*6460*/  ISETP.NE.U32.AND P1, PT, R20, RZ, PT ;  /* 0x000000ff1400720c */ /* 0x000fce0003f25070 */
[----:B-1----:R-:W1:Y:S02]  /*6470*/  MUFU.RCP R22, R9 ;  /* 0x0000000900167308 */ /* 0x002e640000001000 */
[----:B-1----:R-:W-:-:S06]  /*6480*/  IADD3 R22, PT, PT, R22, 0xffffffe, RZ ;  /* 0x0ffffffe16167810 */ /* 0x002fcc0007ffe0ff */
[----:B------:R1:W2:Y:S02]  /*6490*/  F2I.FTZ.U32.TRUNC.NTZ R23, R22 ;  /* 0x0000001600177305 */ /* 0x0002a4000021f000 */
[----:B-1----:R-:W-:Y:S02]  /*64a0*/  HFMA2 R22, -RZ, RZ, 0, 0 ;  /* 0x00000000ff167431 */ /* 0x002fe400000001ff */
[----:B--2---:R-:W-:-:S04]  /*64b0*/  IMAD.MOV R2, RZ, RZ, -R23 ;  /* 0x000000ffff027224 */ /* 0x004fc800078e0a17 */
[----:B------:R-:W-:-:S04]  /*64c0*/  IMAD R2, R2, R20, RZ ;  /* 0x0000001402027224 */ /* 0x000fc800078e02ff */
[----:B------:R-:W-:-:S06]  /*64d0*/  IMAD.HI.U32 R2, R23, R2, R22 ;  /* 0x0000000217027227 */ /* 0x000fcc00078e0016 */
[----:B------:R-:W-:-:S04]  /*64e0*/  IMAD.HI.U32 R15, R2, UR5, RZ ;  /* 0x00000005020f7c27 */ /* 0x000fc8000f8e00ff */
[----:B------:R-:W-:-:S04]  /*64f0*/  IMAD.MOV R3, RZ, RZ, -R15 ;  /* 0x000000ffff037224 */ /* 0x000fc800078e0a0f */
[----:B------:R-:W-:-:S05]  /*6500*/  IMAD R3, R20, R3, UR5 ;  /* 0x0000000514037e24 */ /* 0x000fca000f8e0203 */
[----:B------:R-:W-:-:S13]  /*6510*/  ISETP.GE.U32.AND P0, PT, R3, R20, PT ;  /* 0x000000140300720c */ /* 0x000fda0003f06070 */
[----:B------:R-:W-:Y:S01]  /*6520*/  @P0 IADD3 R3, PT, PT, R3, -R20, RZ ;  /* 0x8000001403030210 */ /* 0x000fe20007ffe0ff */
[----:B------:R-:W-:-:S03]  /*6530*/  @P0 VIADD R15, R15, 0x1 ;  /* 0x000000010f0f0836 */ /* 0x000fc60000000000 */
[----:B------:R-:W-:-:S13]  /*6540*/  ISETP.GE.U32.AND P2, PT, R3, R20, PT ;  /* 0x000000140300720c */ /* 0x000fda0003f46070 */
[----:B------:R-:W-:Y:S02]  /*6550*/  @P2 IADD3 R15, PT, PT, R15, 0x1, RZ ;  /* 0x000000010f0f2810 */ /* 0x000fe40007ffe0ff */
[----:B------:R-:W-:-:S04]  /*6560*/  @!P1 LOP3.LUT R15, RZ, R20, RZ, 0x33, !PT ;  /* 0x00000014ff0f9212 */ /* 0x000fc800078e33ff */
[----:B------:R-:W-:-:S05]  /*6570*/  IADD3 R11, PT, PT, -R15, RZ, RZ ;  /* 0x000000ff0f0b7210 */ /* 0x000fca0007ffe1ff */
[----:B------:R-:W-:Y:S01]  /*6580*/  IMAD R11, R20, R11, UR5 ;  /* 0x00000005140b7e24 */ /* 0x000fe2000f8e020b */
[----:B------:R-:W-:Y:S06]  /*6590*/  BRA `(.L_x_62) ;  /* 0x0000000000187947 */ /* 0x000fec0003800000 */
.L_x_61:
[----:B------:R-:W-:Y:S01]  /*65a0*/  IMAD.U32 R17, RZ, RZ, UR5 ;  /* 0x00000005ff117e24 */ /* 0x000fe2000f8e00ff */
[----:B------:R-:W-:Y:S02]  /*65b0*/  MOV R15, UR4 ;  /* 0x00000004000f7c02 */ /* 0x000fe40008000f00 */
[----:B------:R-:W-:Y:S02]  /*65c0*/  MOV R2, 0x65e0 ;  /* 0x000065e000027802 */ /* 0x000fe40000000f00 */
[----:B----45:R-:W-:Y:S05]  /*65d0*/  CALL.REL.NOINC `(.L_x_63) ;  /* 0x000000e400a07944 */ /* 0x030fea0003c00000 */
[----:B------:R-:W-:-:S05]  /*65e0*/  IADD3 R11, PT, PT, -R15, RZ, RZ ;  /* 0x000000ff0f0b7210 */ /* 0x000fca0007ffe1ff */
[----:B------:R-:W-:-:S07]  /*65f0*/  IMAD R11, R20, R11, UR5 ;  /* 0x00000005140b7e24 */ /* 0x000fce000f8e020b */
.L_x_62:
[----:B------:R-:W1:Y:S01]  /*6600*/  LDC R20, c[0x0][0xbdc] ;  /* 0x0002f700ff147b82 */ /* 0x000e620000000800 */
[----:B------:R-:W-:Y:S01]  /*6610*/  ULOP3.LUT UR8, UR8, UR12, URZ, 0xc0, !UPT ;  /* 0x0000000c08087292 */ /* 0x000fe2000f8ec0ff */
[----:B------:R-:W-:Y:S01]  /*6620*/  PLOP3.LUT P1, PT, PT, PT, PT, 0x8, 0x80 ;  /* 0x000000000080781c */ /* 0x000fe20003f2e170 */
[----:B------:R-:W-:-:S05]  /*6630*/  ULOP3.LUT UR11, UR18, UR11, URZ, 0xc0, !UPT ;  /* 0x0000000b120b7292 */ /* 0x000fca000f8ec0ff */
[----:B------:R-:W2:Y:S08]  /*6640*/  LDC R2, c[0x0][0xb80] ;  /* 0x0002e000ff027b82 */ /* 0x000eb00000000800 */
[----:B------:R-:W3:Y:S08]  /*6650*/  LDC R3, c[0x0][0xb90] ;  /* 0x0002e400ff037b82 */ /* 0x000ef00000000800 */
[----:B------:R-:W4:Y:S01]  /*6660*/  LDC R9, c[0x0][0xbe0] ;  /* 0x0002f800ff097b82 */ /* 0x000f220000000800 */
[----:B-1----:R-:W-:-:S05]  /*6670*/  SHF.L.U32 R15, R15, R20, RZ ;  /* 0x000000140f0f7219 */ /* 0x002fca00000006ff */
[----:B------:R-:W-:Y:S02]  /*6680*/  VIADD R20, R15, UR8 ;  /* 0x000000080f147c36 */ /* 0x000fe40008000000 */
[----:B--2---:R-:W-:Y:S02]  /*6690*/  IMAD R11, R11, R2, UR11 ;  /* 0x0000000b0b0b7e24 */ /* 0x004fe4000f8e0202 */
[----:B---3--:R-:W-:Y:S02]  /*66a0*/  IMAD R20, R20, R3, UR38 ;  /* 0x0000002614147e24 */ /* 0x008fe4000f8e0203 */
[----:B------:R-:W-:Y:S01]  /*66b0*/  IMAD.MOV.U32 R3, RZ, RZ, 0x1 ;  /* 0x00000001ff037424 */ /* 0x000fe200078e00ff */
[----:B----4-:R-:W-:Y:S01]  /*66c0*/  ISETP.NE.AND P0, PT, R9, 0x1, PT ;  /* 0x000000010900780c */ /* 0x010fe20003f05270 */
[----:B------:R-:W-:-:S03]  /*66d0*/  IMAD.MOV.U32 R9, RZ, RZ, R14 ;  /* 0x000000ffff097224 */ /* 0x000fc600078e000e */
[----:B------:R-:W-:Y:S02]  /*66e0*/  SEL R2, R20, R11, !P0 ;  /* 0x0000000b14027207 */ /* 0x000fe40004000000 */
[----:B------:R-:W-:Y:S02]  /*66f0*/  SEL R17, R11, R20, !P0 ;  /* 0x000000140b117207 */ /* 0x000fe40004000000 */
[----:B------:R-:W-:Y:S02]  /*6700*/  P2R R11, PR, RZ, 0x2 ;  /* 0x00000002ff0b7803 */ /* 0x000fe40000000000 */
.L_x_53:
[----:B------:R-:W-:-:S09]  /*6710*/  UISETP.NE.AND UP0, UPT, UR37, 0x1, UPT ;  /* 0x000000012500788c */ /* 0x000fd2000bf05270 */
[----:B------:R-:W-:Y:S05]  /*6720*/  BRA.U !UP0, `(.L_x_64) ;  /* 0x0000000108047547 */ /* 0x000fea000b800000 */
[----:B------:R-:W-:Y:S05]  /*6730*/  BPT.TRAP 0x1 ;  /* 0x000000040000795c */ /* 0x000fea0000300000 */
.L_x_64:
[----:B------:R-:W1:Y:S01]  /*6740*/  S2UR UR4, SR_CgaCtaId ;  /* 0x00000000000479c3 */ /* 0x000e620000008800 */
[----:B------:R-:W-:Y:S01]  /*6750*/  UMOV UR5, 0x400 ;  /* 0x0000040000057882 */ /* 0x000fe20000000000 */
[----:B------:R-:W-:Y:S01]  /*6760*/  SHF.L.U32 R15, R8, 0x1f, RZ ;  /* 0x0000001f080f7819 */ /* 0x000fe200000006ff */
[----:B------:R-:W-:Y:S01]  /*6770*/  VIADD R20, R10, 0x1 ;  /* 0x000000010a147836 */ /* 0x000fe20000000000 */
[----:B------:R-:W-:Y:S01]  /*6780*/  ISETP.NE.AND P1, PT, R16, R9, PT ;  /* 0x000000091000720c */ /* 0x000fe20003f25270 */
[----:B-1----:R-:W-:-:S04]  /*6790*/  ULEA UR4, UR4, UR5, 0x18 ;  /* 0x0000000504047291 */ /* 0x002fc8000f8ec0ff */
[----:B------:R-:W-:-:S09]  /*67a0*/  ULEA UR4, UR19, UR4, 0x3 ;  /* 0x0000000413047291 */ /* 0x000fd2000f8e18ff */
[----:B------:R-:W1:Y:S02]  /*67b0*/  SYNCS.PHASECHK.TRANS64.TRYWAIT P0, [UR4+0xb0], R15 ;  /* 0x0000b00fff0075a7 */ /* 0x000e640008001104 */
[----:B-1----:R-:W-:Y:S05]  /*67c0*/  @!P0 BRA `(.L_x_65) ;  /* 0x000000d400448947 */ /* 0x002fea0003800000 */
.L_x_240:
[----:B------:R-:W-:Y:S01]  /*67d0*/  ELECT P0, URZ, PT ;  /* 0x0000000000ff782f */ /* 0x000fe20003800000 */
[----:B------:R-:W-:Y:S01]  /*67e0*/  @!P1 IMAD.MOV R20, RZ, RZ, R10 ;  /* 0x000000ffff149224 */ /* 0x000fe200078e020a */
[----:B------:R-:W-:Y:S01]  /*67f0*/  BSSY.RECONVERGENT B0, `(.L_x_66) ;  /* 0x0000017000007945 */ /* 0x000fe20003800200 */
[----:B------:R-:W-:-:S03]  /*6800*/  ISETP.NE.AND P2, PT, R11, RZ, PT ;  /* 0x000000ff0b00720c */ /* 0x000fc60003f45270 */
[----:B------:R-:W-:-:S07]  /*6810*/  PRMT R10, R20, 0x7610, R10 ;  /* 0x00007610140a7816 */ /* 0x000fce000000000a */
[----:B------:R-:W-:Y:S05]  /*6820*/  @!P0 BRA `(.L_x_67) ;  /* 0x00000000004c8947 */ /* 0x000fea0003800000 */
[----:B------:R-:W-:Y:S01]  /*6830*/  PLOP3.LUT P0, PT, P1, P2, PT, 0x20, 0x2 ;  /* 0x000000000002781c */ /* 0x000fe20000f04470 */
[----:B------:R-:W-:Y:S01]  /*6840*/  UIMAD UR5, UR19, 0x14, UR36 ;  /* 0x00000014130578a4 */ /* 0x000fe2000f8e0224 */
[----:B------:R-:W-:Y:S02]  /*6850*/  SEL R11, R10, RZ, !P2 ;  /* 0x000000ff0a0b7207 */ /* 0x000fe40005000000 */
[----:B-1----:R-:W-:-:S04]  /*6860*/  SEL R16, RZ, 0x1, !P0 ;  /* 0x00000001ff107807 */ /* 0x002fc80004000000 */
[----:B------:R-:W-:Y:S02]  /*6870*/  PRMT R11, R16, 0x5410, R11 ;  /* 0x00005410100b7816 */ /* 0x000fe4000000000b */
[----:B------:R1:W-:Y:S04]  /*6880*/  STS [UR5], R2 ;  /* 0x00000002ff007988 */ /* 0x0003e80008000805 */
[----:B------:R1:W-:Y:S04]  /*6890*/  STS [UR5+0x4], R17 ;  /* 0x00000411ff007988 */ /* 0x0003e80008000805 */
[----:B------:R1:W-:Y:S04]  /*68a0*/  STS [UR5+0xc], R3 ;  /* 0x00000c03ff007988 */ /* 0x0003e80008000805 */
[----:B------:R1:W-:Y:S04]  /*68b0*/  STS [UR5+0x10], R11 ;  /* 0x0000100bff007988 */ /* 0x0003e80008000805 */
[----:B------:R1:W-:Y:S01]  /*68c0*/  STS [UR5+0x8], R9 ;  /* 0x00000809ff007988 */ /* 0x0003e20008000805 */
[----:B------:R-:W-:Y:S01]  /*68d0*/  @!PT LDS RZ, [RZ] ;  /* 0x00000000fffff984 */ /* 0x000fe20000000800 */
[----:B------:R-:W-:Y:S01]  /*68e0*/  @!PT LDS RZ, [RZ] ;  /* 0x00000000fffff984 */ /* 0x000fe20000000800 */
[----:B------:R-:W-:Y:S01]  /*68f0*/  @!PT LDS RZ, [RZ] ;  /* 0x00000000fffff984 */ /* 0x000fe20000000800 */
[----:B------:R-:W-:Y:S01]  /*6900*/  @!PT LDS RZ, [RZ] ;  /* 0x00000000fffff984 */ /* 0x000fe20000000800 */
[----:B------:R2:W-:Y:S06]  /*6910*/  MEMBAR.ALL.CTA ;  /* 0x0000000000007992 */ /* 0x0005ec0000008000 */
[----:B--2---:R-:W2:Y:S01]  /*6920*/  FENCE.VIEW.ASYNC.S ;  /* 0x00000000000073c6 */ /* 0x004ea20000000000 */
[----:B------:R-:W-:Y:S05]  /*6930*/  BRA.U !UP0, `(.L_x_68) ;  /* 0x0000000108047547 */ /* 0x000fea000b800000 */
[----:B------:R-:W-:Y:S05]  /*6940*/  BPT.TRAP 0x1 ;  /* 0x000000040000795c */ /* 0x000fea0000300000 */
.L_x_68:
[----:B--2---:R-:W-:Y:S01]  /*6950*/  SYNCS.ARRIVE.TRANS64.A1T0 RZ, [UR4+0x70], RZ ;  /* 0x000070ffffff79a7 */ /* 0x004fe20008100004 */
.L_x_67:
[----:B------:R-:W-:Y:S05]  /*6960*/  BSYNC.RECONVERGENT B0 ;  /* 0x0000000000007941 */ /* 0x000fea0003800200 */
.L_x_66:
[----:B------:R-:W-:Y:S01]  /*6970*/  UIADD3 UR19, UPT, UPT, UR19, 0x1, URZ ;  /* 0x0000000113137890 */ /* 0x000fe2000fffe0ff */
[----:B-1----:R-:W-:-:S03]  /*6980*/  MOV R16, R9 ;  /* 0x0000000900107202 */ /* 0x002fc60000000f00 */
[----:B------:R-:W-:-:S04]  /*6990*/  UISETP.NE.AND UP0, UPT, UR19, 0x8, UPT ;  /* 0x000000081300788c */ /* 0x000fc8000bf05270 */
[----:B------:R-:W-:Y:S02]  /*69a0*/  USEL UR4, URZ, 0x1, UP0 ;  /* 0x00000001ff047887 */ /* 0x000fe40008000000 */
[----:B------:R-:W-:-:S04]  /*69b0*/  USEL UR19, UR19, URZ, UP0 ;  /* 0x000000ff13137287 */ /* 0x000fc80008000000 */
[----:B------:R-:W-:Y:S01]  /*69c0*/  LOP3.LUT R8, R8, UR4, RZ, 0x3c, !PT ;  /* 0x0000000408087c12 */ /* 0x000fe2000f8e3cff */
[----:B------:R-:W-:Y:S07]  /*69d0*/  @!P2 BRA `(.L_x_69) ;  /* 0xffffffe4000ca947 */ /* 0x000fee000383ffff */
[----:B------:R-:W-:Y:S01]  /*69e0*/  HFMA2 R10, -RZ, RZ, 0, 0 ;  /* 0x00000000ff0a7431 */ /* 0x000fe200000001ff */
[----:B------:R-:W-:Y:S02]  /*69f0*/  PRMT R11, RZ, 0x7610, R11 ;  /* 0x00007610ff0b7816 */ /* 0x000fe4000000000b */
.L_x_85:
[----:B-1----:R-:W1:Y:S01]  /*6a00*/  LDC.64 R2, c[0x0][0xbd0] ;  /* 0x0002f400ff027b82 */ /* 0x002e620000000a00 */
[----:B------:R-:W-:Y:S01]  /*6a10*/  UIADD3 UR30, UP0, UPT, UR30, UR34, URZ ;  /* 0x000000221e1e7290 */ /* 0x000fe2000ff1e0ff */
[----:B------:R-:W-:Y:S01]  /*6a20*/  ISETP.NE.AND P1, PT, RZ, UR17, PT ;  /* 0x00000011ff007c0c */ /* 0x000fe2000bf25270 */
[----:B------:R-:W-:Y:S01]  /*6a30*/  IMAD.MOV.U32 R23, RZ, RZ, RZ ;  /* 0x000000ffff177224 */ /* 0x000fe200078e00ff */
[----:B------:R-:W-:Y:S01]  /*6a40*/  PLOP3.LUT P2, PT, PT, PT, PT, 0x80, 0x8 ;  /* 0x000000000008781c */ /* 0x000fe20003f4f070 */
[----:B------:R-:W-:Y:S01]  /*6a50*/  UIADD3.X UR25, UPT, UPT, UR25, UR31, URZ, UP0, !UPT ;  /* 0x0000001f19197290 */ /* 0x000fe200087fe4ff */
[----:B------:R-:W-:Y:S02]  /*6a60*/  IMAD.MOV.U32 R22, RZ, RZ, -0x1 ;  /* 0xffffffffff167424 */ /* 0x000fe400078e00ff */
[----:B------:R-:W-:Y:S01]  /*6a70*/  P2R R24, PR, RZ, 0x4 ;  /* 0x00000004ff187803 */ /* 0x000fe20000000000 */
[----:B------:R-:W-:Y:S01]  /*6a80*/  IMAD.MOV.U32 R16, RZ, RZ, -0x1 ;  /* 0xffffffffff107424 */ /* 0x000fe200078e00ff */
[----:B-1----:R-:W-:Y:S01]  /*6a90*/  ISETP.LE.U32.AND P0, PT, R2, UR30, PT ;  /* 0x0000001e02007c0c */ /* 0x002fe2000bf03070 */
[----:B------:R-:W-:-:S05]  /*6aa0*/  IMAD.U32 R2, RZ, RZ, UR25 ;  /* 0x00000019ff027e24 */ /* 0x000fca000f8e00ff */
[----:B------:R-:W-:Y:S01]  /*6ab0*/  ISETP.GE.U32.AND.EX P0, PT, R2, R3, PT, P0 ;  /* 0x000000030200720c */ /* 0x000fe20003f06100 */
[----:B------:R-:W-:-:S12]  /*6ac0*/  IMAD.MOV.U32 R3, RZ, RZ, -0x1 ;  /* 0xffffffffff037424 */ /* 0x000fd800078e00ff */
[----:B------:R-:W-:Y:S05]  /*6ad0*/  @P0 BRA P1, `(.L_x_70) ;  /* 0x0000001800080947 */ /* 0x000fea0000800000 */
[----:B----4-:R-:W-:Y:S01]  /*6ae0*/  IADD3 R3, P1, PT, R18, UR41, RZ ;  /* 0x0000002912037c10 */ /* 0x010fe2000ff3e0ff */
[----:B------:R-:W-:-:S03]  /*6af0*/  IMAD.U32 R2, RZ, RZ, UR25 ;  /* 0x00000019ff027e24 */ /* 0x000fc6000f8e00ff */
[----:B------:R-:W-:Y:S02]  /*6b00*/  ISETP.LE.U32.AND P0, PT, R3, UR30, PT ;  /* 0x0000001e03007c0c */ /* 0x000fe4000bf03070 */
[----:B------:R-:W-:-:S04]  /*6b10*/  IADD3.X R3, PT, PT, R19, UR40, RZ, P1, !PT ;  /* 0x0000002813037c10 */ /* 0x000fc80008ffe4ff */
[----:B------:R-:W-:-:S13]  /*6b20*/  ISETP.GE.U32.AND.EX P0, PT, R2, R3, PT, P0 ;  /* 0x000000030200720c */ /* 0x000fda0003f06100 */
[----:B------:R-:W-:Y:S05]  /*6b30*/  @!P0 BRA `(.L_x_71) ;  /* 0x0000001000e88947 */ /* 0x000fea0003800000 */
[----:B------:R-:W1:Y:S01]  /*6b40*/  LDCU UR20, c[0x0][0xbe8] ;  /* 0x00017d00ff1477ac */ /* 0x000e620008000800 */
[----:B------:R-:W-:Y:S01]  /*6b50*/  IMAD.IADD R21, R7, 0x1, R14 ;  /* 0x0000000107157824 */ /* 0x000fe200078e020e */
[----:B-----5:R-:W-:Y:S01]  /*6b60*/  MOV R16, R5 ;  /* 0x0000000500107202 */ /* 0x020fe20000000f00 */
        /* <DEDUP_REMOVED lines=13> */
[----:B------:R-:W2:Y:S01]  /*6c40*/  LDCU.64 UR8, c[0x0][0xbb0] ;  /* 0x00017600ff0877ac */ /* 0x000ea20008000a00 */
[----:B-1----:R-:W-:Y:S02]  /*6c50*/  IABS R3, R0 ;  /* 0x0000000000037213 */ /* 0x002fe40000000000 */
[----:B------:R-:W1:Y:S01]  /*6c60*/  I2F.RP R26, R12 ;  /* 0x0000000c001a7306 */ /* 0x000e620000209400 */
[----:B------:R-:W3:Y:S01]  /*6c70*/  LDCU.128 UR4, c[0x0][0xbc0] ;  /* 0x00017800ff0477ac */ /* 0x000ee20008000c00 */
[C---:B------:R-:W-:Y:S02]  /*6c80*/  IADD3 R14, P0, PT, R16.reuse, UR16, RZ ;  /* 0x00000010100e7c10 */ /* 0x040fe4000ff1e0ff */
[----:B------:R-:W-:Y:S01]  /*6c90*/  IADD3 R18, P2, PT, R15, UR14, RZ ;  /* 0x0000000e0f127c10 */ /* 0x000fe2000ff5e0ff */
[----:B------:R-:W4:Y:S01]  /*6ca0*/  LDCU.64 UR10, c[0x0][0xba8] ;  /* 0x00017500ff0a77ac */ /* 0x000f220008000a00 */
[----:B------:R-:W-:-:S02]  /*6cb0*/  LEA.HI.X.SX32 R13, R16, UR15, 0x1, P0 ;  /* 0x0000000f100d7c11 */ /* 0x000fc400080f0eff */
[----:B------:R-:W4:Y:S01]  /*6cc0*/  I2F.RP R2, R3 ;  /* 0x0000000300027306 */ /* 0x000f220000209400 */
[----:B------:R-:W-:Y:S02]  /*6cd0*/  LEA.HI.X.SX32 R17, R15, UR13, 0x1, P2 ;  /* 0x0000000d0f117c11 */ /* 0x000fe400090f0eff */
[----:B--2---:R-:W-:-:S05]  /*6ce0*/  IADD3 R16, P0, PT, R14, UR9, RZ ;  /* 0x000000090e107c10 */ /* 0x004fca000ff1e0ff */
[----:B-1----:R-:W1:Y:S01]  /*6cf0*/  MUFU.RCP R26, R26 ;  /* 0x0000001a001a7308 */ /* 0x002e620000001000 */
[----:B---3--:R-:W-:Y:S01]  /*6d00*/  IADD3 R20, P1, PT, R18, UR7, RZ ;  /* 0x0000000712147c10 */ /* 0x008fe2000ff3e0ff */
[----:B------:R-:W-:Y:S02]  /*6d10*/  IMAD.X R15, RZ, RZ, R13, P0 ;  /* 0x000000ffff0f7224 */ /* 0x000fe400000e060d */
[----:B----4-:R-:W-:-:S04]  /*6d20*/  IMAD.WIDE.U32 R36, R16, UR10, RZ ;  /* 0x0000000a10247c25 */ /* 0x010fc8000f8e00ff */
[----:B------:R-:W2:Y:S01]  /*6d30*/  MUFU.RCP R2, R2 ;  /* 0x0000000200027308 */ /* 0x000ea20000001000 */
[----:B------:R-:W-:Y:S02]  /*6d40*/  IMAD.X R19, RZ, RZ, R17, P1 ;  /* 0x000000ffff137224 */ /* 0x000fe400008e0611 */
[----:B------:R-:W-:-:S04]  /*6d50*/  IMAD.WIDE.U32 R30, R15, UR10, RZ ;  /* 0x0000000a0f1e7c25 */ /* 0x000fc8000f8e00ff */
[----:B------:R-:W-:-:S04]  /*6d60*/  IMAD.WIDE.U32 R28, R19, UR4, RZ ;  /* 0x00000004131c7c25 */ /* 0x000fc8000f8e00ff */
[----:B------:R-:W-:-:S04]  /*6d70*/  IMAD.WIDE.U32 R30, P1, R16, UR11, R30 ;  /* 0x0000000b101e7c25 */ /* 0x000fc8000f82001e */
[----:B-1----:R-:W-:Y:S02]  /*6d80*/  VIADD R26, R26, 0xffffffe ;  /* 0x0ffffffe1a1a7836 */ /* 0x002fe40000000000 */
[C---:B------:R-:W-:Y:S02]  /*6d90*/  IMAD.WIDE.U32 R28, P0, R20.reuse, UR5, R28 ;  /* 0x00000005141c7c25 */ /* 0x040fe4000f80001c */
[----:B------:R-:W1:Y:S02]  /*6da0*/  F2I.FTZ.U32.TRUNC.NTZ R27, R26 ;  /* 0x0000001a001b7305 */ /* 0x000e64000021f000 */
[----:B------:R-:W-:-:S04]  /*6db0*/  IMAD.WIDE.U32 R38, R20, UR4, RZ ;  /* 0x0000000414267c25 */ /* 0x000fc8000f8e00ff */
[----:B------:R-:W-:Y:S01]  /*6dc0*/  IMAD.X R35, RZ, RZ, RZ, P1 ;  /* 0x000000ffff237224 */ /* 0x000fe200008e06ff */
[----:B------:R-:W-:Y:S01]  /*6dd0*/  IADD3 RZ, P1, PT, R37, R30, RZ ;  /* 0x0000001e25ff7210 */ /* 0x000fe20007f3e0ff */
[----:B--2---:R-:W-:Y:S01]  /*6de0*/  VIADD R2, R2, 0xffffffe ;  /* 0x0ffffffe02027836 */ /* 0x004fe20000000000 */
[----:B------:R-:W-:Y:S01]  /*6df0*/  IADD3 RZ, P2, PT, R39, R28, RZ ;  /* 0x0000001c27ff7210 */ /* 0x000fe20007f5e0ff */
[----:B------:R-:W-:Y:S02]  /*6e00*/  IMAD.MOV.U32 R34, RZ, RZ, R31 ;  /* 0x000000ffff227224 */ /* 0x000fe400078e001f */
[----:B------:R-:W-:Y:S01]  /*6e10*/  IMAD.X R33, RZ, RZ, RZ, P0 ;  /* 0x000000ffff217224 */ /* 0x000fe200000e06ff */
[----:B------:R-:W-:Y:S01]  /*6e20*/  ISETP.NE.U32.AND P0, PT, RZ, UR10, PT ;  /* 0x0000000aff007c0c */ /* 0x000fe2000bf05070 */
[----:B------:R-:W-:Y:S02]  /*6e30*/  IMAD.MOV.U32 R32, RZ, RZ, R29 ;  /* 0x000000ffff207224 */ /* 0x000fe400078e001d */
[----:B------:R-:W2:Y:S01]  /*6e40*/  F2I.FTZ.U32.TRUNC.NTZ R29, R2 ;  /* 0x00000002001d7305 */ /* 0x000ea2000021f000 */
[----:B------:R-:W-:Y:S01]  /*6e50*/  IMAD.WIDE.U32.X R34, R15, UR11, R34, P1 ;  /* 0x0000000b0f227c25 */ /* 0x000fe200088e0422 */
[----:B------:R-:W-:-:S02]  /*6e60*/  ISETP.NE.U32.AND P1, PT, RZ, UR4, PT ;  /* 0x00000004ff007c0c */ /* 0x000fc4000bf25070 */
[----:B------:R-:W-:Y:S01]  /*6e70*/  ISETP.NE.AND.EX P0, PT, RZ, UR11, PT, P0 ;  /* 0x0000000bff007c0c */ /* 0x000fe2000bf05300 */
[----:B------:R-:W-:Y:S01]  /*6e80*/  IMAD.WIDE.U32.X R32, R19, UR5, R32, P2 ;  /* 0x0000000513207c25 */ /* 0x000fe200090e0420 */
[----:B------:R-:W-:Y:S02]  /*6e90*/  ISETP.NE.AND.EX P1, PT, RZ, UR5, PT, P1 ;  /* 0x00000005ff007c0c */ /* 0x000fe4000bf25310 */
[----:B------:R-:W-:Y:S01]  /*6ea0*/  SEL R14, R14, R34, !P0 ;  /* 0x000000220e0e7207 */ /* 0x000fe20004000000 */
[----:B-1----:R-:W-:Y:S01]  /*6eb0*/  IMAD.MOV R16, RZ, RZ, -R27 ;  /* 0x000000ffff107224 */ /* 0x002fe200078e0a1b */
[----:B------:R-:W-:Y:S01]  /*6ec0*/  SEL R13, R13, R35, !P0 ;  /* 0x000000230d0d7207 */ /* 0x000fe20004000000 */
[----:B------:R-:W-:Y:S01]  /*6ed0*/  IMAD.MOV.U32 R26, RZ, RZ, RZ ;  /* 0x000000ffff1a7224 */ /* 0x000fe200078e00ff */
[----:B------:R-:W-:Y:S01]  /*6ee0*/  SEL R18, R18, R32, !P1 ;  /* 0x0000002012127207 */ /* 0x000fe20004800000 */
[----:B------:R-:W-:Y:S01]  /*6ef0*/  IMAD R15, R16, R12, RZ ;  /* 0x0000000c100f7224 */ /* 0x000fe200078e02ff */
[----:B------:R-:W-:Y:S01]  /*6f00*/  SEL R17, R17, R33, !P1 ;  /* 0x0000002111117207 */ /* 0x000fe20004800000 */
[----:B--2---:R-:W-:Y:S01]  /*6f10*/  IMAD.MOV R20, RZ, RZ, -R29 ;  /* 0x000000ffff147224 */ /* 0x004fe200078e0a1d */
[----:B------:R-:W-:Y:S01]  /*6f20*/  SHF.R.U64 R13, R14, UR8, R13 ;  /* 0x000000080e0d7c19 */ /* 0x000fe2000800120d */
[----:B------:R-:W-:Y:S01]  /*6f30*/  IMAD.HI.U32 R15, R27, R15, R26 ;  /* 0x0000000f1b0f7227 */ /* 0x000fe200078e001a */
[----:B------:R-:W-:-:S02]  /*6f40*/  SHF.R.U64 R17, R18, UR6, R17 ;  /* 0x0000000612117c19 */ /* 0x000fc40008001211 */
[----:B------:R-:W-:Y:S01]  /*6f50*/  IADD3 R19, PT, PT, R4, -0x1, R13 ;  /* 0xffffffff04137810 */ /* 0x000fe20007ffe00d */
[----:B------:R-:W-:Y:S01]  /*6f60*/  IMAD.MOV.U32 R28, RZ, RZ, RZ ;  /* 0x000000ffff1c7224 */ /* 0x000fe200078e00ff */
[----:B------:R-:W-:Y:S01]  /*6f70*/  IADD3 R18, PT, PT, R0, -0x1, R17 ;  /* 0xffffffff00127810 */ /* 0x000fe20007ffe011 */
[----:B------:R-:W-:Y:S01]  /*6f80*/  IMAD R17, R20, R3, RZ ;  /* 0x0000000314117224 */ /* 0x000fe200078e02ff */
[----:B------:R-:W-:Y:S02]  /*6f90*/  IABS R14, R4 ;  /* 0x00000004000e7213 */ /* 0x000fe40000000000 */
[----:B------:R-:W-:Y:S01]  /*6fa0*/  IABS R16, R19 ;  /* 0x0000001300107213 */ /* 0x000fe20000000000 */
[----:B------:R-:W-:Y:S01]  /*6fb0*/  IMAD.HI.U32 R17, R29, R17, R28 ;  /* 0x000000111d117227 */ /* 0x000fe200078e001c */
[----:B------:R-:W-:Y:S02]  /*6fc0*/  IABS R2, R0 ;  /* 0x0000000000027213 */ /* 0x000fe40000000000 */
[----:B------:R-:W-:Y:S01]  /*6fd0*/  IABS R13, R18 ;  /* 0x00000012000d7213 */ /* 0x000fe20000000000 */
[----:B------:R-:W-:Y:S01]  /*6fe0*/  IMAD.MOV R14, RZ, RZ, -R14 ;  /* 0x000000ffff0e7224 */ /* 0x000fe200078e0a0e */
        /* <DEDUP_REMOVED lines=29> */
.L_x_73:
[----:B------:R-:W-:Y:S05]  /*71c0*/  BSYNC.RECONVERGENT B0 ;  /* 0x0000000000007941 */ /* 0x000fea0003800200 */
.L_x_72:
[----:B-1----:R-:W1:Y:S01]  /*71d0*/  SHFL.UP PT, R3, R18, 0x1, RZ ;  /* 0x0420000012037989 */ /* 0x002e6200000e00ff */
[C---:B------:R-:W-:Y:S02]  /*71e0*/  ISETP.NE.AND P5, PT, R7.reuse, RZ, PT ;  /* 0x000000ff0700720c */ /* 0x040fe40003fa5270 */
[C---:B------:R-:W-:Y:S01]  /*71f0*/  ISETP.GE.U32.AND P4, PT, R7.reuse, 0x2, PT ;  /* 0x000000020700780c */ /* 0x040fe20003f86070 */
[----:B------:R-:W2:Y:S01]  /*7200*/  SHFL.UP PT, R2, R17, 0x1, RZ ;  /* 0x0420000011027989 */ /* 0x000ea200000e00ff */
[C---:B------:R-:W-:Y:S02]  /*7210*/  ISETP.GE.U32.AND P1, PT, R7.reuse, 0x4, PT ;  /* 0x000000040700780c */ /* 0x040fe40003f26070 */
[C---:B------:R-:W-:Y:S02]  /*7220*/  ISETP.GE.U32.AND P2, PT, R7.reuse, 0x8, PT ;  /* 0x000000080700780c */ /* 0x040fe40003f46070 */
[----:B------:R-:W-:Y:S02]  /*7230*/  ISETP.GE.U32.AND P3, PT, R7, 0x10, PT ;  /* 0x000000100700780c */ /* 0x000fe40003f66070 */
[----:B-1----:R-:W-:-:S02]  /*7240*/  SEL R3, R3, RZ, P5 ;  /* 0x000000ff03037207 */ /* 0x002fc40002800000 */
[----:B--2---:R-:W-:Y:S02]  /*7250*/  SEL R2, R2, RZ, P5 ;  /* 0x000000ff02027207 */ /* 0x004fe40002800000 */
[----:B------:R-:W-:-:S05]  /*7260*/  IADD3 R3, P0, PT, R3, R18, RZ ;  /* 0x0000001203037210 */ /* 0x000fca0007f1e0ff */
[----:B------:R-:W-:Y:S01]  /*7270*/  IMAD.X R2, R2, 0x1, R17, P0 ;  /* 0x0000000102027824 */ /* 0x000fe200000e0611 */
[----:B------:R-:W1:Y:S04]  /*7280*/  SHFL.UP PT, R14, R3, 0x2, RZ ;  /* 0x04400000030e7989 */ /* 0x000e6800000e00ff */
        /* <DEDUP_REMOVED lines=8> */
[----:B------:R-:W-:Y:S01]  /*7310*/  IADD3 R19, P0, PT, R19, R14, RZ ;  /* 0x0000000e13137210 */ /* 0x000fe20007f1e0ff */
[----:B------:R-:W-:Y:S01]  /*7320*/  IMAD.U32 R14, RZ, RZ, UR25 ;  /* 0x00000019ff0e7e24 */ /* 0x000fe2000f8e00ff */
        /* <DEDUP_REMOVED lines=27> */
.L_x_77:
[C---:B------:R-:W-:Y:S01]  /*74e0*/  VIADD R14, R21.reuse, 0x40 ;  /* 0x00000040150e7836 */ /* 0x040fe20000000000 */
[----:B-----5:R-:W-:Y:S01]  /*74f0*/  MOV R15, R5 ;  /* 0x00000005000f7202 */ /* 0x020fe20000000f00 */
[----:B------:R-:W-:-:S03]  /*7500*/  VIADD R21, R21, 0x20 ;  /* 0x0000002015157836 */ /* 0x000fc60000000000 */
[----:B------:R-:W-:Y:S01]  /*7510*/  ISETP.GE.AND P0, PT, R14, UR20, PT ;  /* 0x000000140e007c0c */ /* 0x000fe2000bf06270 */
[----:B------:R-:W-:-:S12]  /*7520*/  IMAD.MOV.U32 R14, RZ, RZ, R6 ;  /* 0x000000ffff0e7224 */ /* 0x000fd800078e0006 */
        /* <DEDUP_REMOVED lines=17> */
[----:B------:R-:W-:Y:S01]  /*7640*/  IADD3 R19, P0, PT, R17, UR7, RZ ;  /* 0x0000000711137c10 */ /* 0x000fe2000ff1e0ff */
[----:B------:R-:W-:-:S04]  /*7650*/  IMAD.WIDE.U32 R34, R15, UR10, RZ ;  /* 0x0000000a0f227c25 */ /* 0x000fc8000f8e00ff */
[----:B------:R-:W-:-:S04]  /*7660*/  IMAD.WIDE.U32 R32, R14, UR10, RZ ;  /* 0x0000000a0e207c25 */ /* 0x000fc8000f8e00ff */
[----:B------:R-:W-:Y:S02]  /*7670*/  IMAD.X R18, RZ, RZ, R16, P0 ;  /* 0x000000ffff127224 */ /* 0x000fe400000e0610 */
[----:B------:R-:W-:-:S04]  /*7680*/  IMAD.WIDE.U32 R32, P0, R15, UR11, R32 ;  /* 0x0000000b0f207c25 */ /* 0x000fc8000f800020 */
[----:B------:R-:W-:-:S04]  /*7690*/  IMAD.WIDE.U32 R28, R18, UR4, RZ ;  /* 0x00000004121c7c25 */ /* 0x000fc8000f8e00ff */
[----:B------:R-:W-:Y:S02]  /*76a0*/  IMAD.X R31, RZ, RZ, RZ, P0 ;  /* 0x000000ffff1f7224 */ /* 0x000fe400000e06ff */
[----:B------:R-:W-:-:S04]  /*76b0*/  IMAD.WIDE.U32 R28, P0, R19, UR5, R28 ;  /* 0x00000005131c7c25 */ /* 0x000fc8000f80001c */
[----:B-1----:R-:W-:Y:S01]  /*76c0*/  IMAD.X R27, RZ, RZ, RZ, P0 ;  /* 0x000000ffff1b7224 */ /* 0x002fe200000e06ff */
[----:B------:R-:W-:Y:S01]  /*76d0*/  IADD3 RZ, P0, PT, R35, R32, RZ ;  /* 0x0000002023ff7210 */ /* 0x000fe20007f1e0ff */
[----:B------:R-:W-:Y:S02]  /*76e0*/  IMAD.MOV.U32 R30, RZ, RZ, R33 ;  /* 0x000000ffff1e7224 */ /* 0x000fe400078e0021 */
[----:B------:R-:W-:Y:S02]  /*76f0*/  IMAD.MOV.U32 R26, RZ, RZ, R29 ;  /* 0x000000ffff1a7224 */ /* 0x000fe400078e001d */
[----:B------:R-:W-:-:S04]  /*7700*/  IMAD.WIDE.U32.X R14, R14, UR11, R30, P0 ;  /* 0x0000000b0e0e7c25 */ /* 0x000fc800080e041e */
[----:B------:R-:W-:-:S05]  /*7710*/  IMAD.WIDE.U32 R30, R19, UR4, RZ ;  /* 0x00000004131e7c25 */ /* 0x000fca000f8e00ff */
[----:B------:R-:W-:-:S05]  /*7720*/  IADD3 RZ, P0, PT, R31, R28, RZ ;  /* 0x0000001c1fff7210 */ /* 0x000fca0007f1e0ff */
        /* <DEDUP_REMOVED lines=19> */
[----:B-1----:R-:W-:-:S06]  /*7860*/  VIADD R26, R26, 0xffffffe ;  /* 0x0ffffffe1a1a7836 */ /* 0x002fcc0000000000 */
[----:B------:R-:W1:Y:S02]  /*7870*/  F2I.FTZ.U32.TRUNC.NTZ R27, R26 ;  /* 0x0000001a001b7305 */ /* 0x000e64000021f000 */
[----:B-1----:R-:W-:Y:S02]  /*7880*/  IMAD.MOV R15, RZ, RZ, -R27 ;  /* 0x000000ffff0f7224 */ /* 0x002fe400078e0a1b */
[----:B------:R-:W-:Y:S02]  /*7890*/  IMAD.MOV.U32 R26, RZ, RZ, RZ ;  /* 0x000000ffff1a7224 */ /* 0x000fe400078e00ff */
[----:B------:R-:W-:-:S04]  /*78a0*/  IMAD R15, R15, R16, RZ ;  /* 0x000000100f0f7224 */ /* 0x000fc800078e02ff */
[----:B------:R-:W-:-:S06]  /*78b0*/  IMAD.HI.U32 R15, R27, R15, R26 ;  /* 0x0000000f1b0f7227 */ /* 0x000fcc00078e001a */
[----:B------:R-:W-:-:S04]  /*78c0*/  IMAD.HI.U32 R15, R15, R13, RZ ;  /* 0x0000000d0f0f7227 */ /* 0x000fc800078e00ff */
[----:B------:R-:W-:Y:S01]  /*78d0*/  IMAD R19, R15, R12, R13 ;  /* 0x0000000c0f137224 */ /* 0x000fe200078e020d */
[----:B------:R-:W-:Y:S02]  /*78e0*/  IABS R15, R0 ;  /* 0x00000000000f7213 */ /* 0x000fe40000000000 */
[----:B------:R-:W-:Y:S02]  /*78f0*/  IABS R13, R17 ;  /* 0x00000011000d7213 */ /* 0x000fe40000000000 */
[----:B------:R-:W1:Y:S01]  /*7900*/  I2F.RP R20, R15 ;  /* 0x0000000f00147306 */ /* 0x000e620000209400 */
[----:B------:R-:W-:-:S13]  /*7910*/  ISETP.GT.U32.AND P0, PT, R16, R19, PT ;  /* 0x000000131000720c */ /* 0x000fda0003f04070 */
[----:B------:R-:W-:Y:S01]  /*7920*/  @!P0 IMAD.IADD R19, R19, 0x1, -R16 ;  /* 0x0000000113138824 */ /* 0x000fe200078e0a10 */
[----:B-1----:R-:W1:Y:S02]  /*7930*/  MUFU.RCP R26, R20 ;  /* 0x00000014001a7308 */ /* 0x002e640000001000 */
[----:B-1----:R-:W-:-:S06]  /*7940*/  VIADD R26, R26, 0xffffffe ;  /* 0x0ffffffe1a1a7836 */ /* 0x002fcc0000000000 */
        /* <DEDUP_REMOVED lines=29> */
.L_x_76:
[----:B------:R-:W-:Y:S05]  /*7b20*/  BSYNC.RECONVERGENT B0 ;  /* 0x0000000000007941 */ /* 0x000fea0003800200 */
.L_x_75:
[----:B------:R-:W2:Y:S01]  /*7b30*/  SHFL.UP PT, R15, R18, 0x1, RZ ;  /* 0x04200000120f7989 */ /* 0x000ea200000e00ff */
[----:B------:R-:W-:Y:S02]  /*7b40*/  R2UR UR41, R2 ;  /* 0x00000000022972ca */ /* 0x000fe400000e0000 */
[----:B------:R-:W-:Y:S01]  /*7b50*/  R2UR UR40, R3 ;  /* 0x00000000032872ca */ /* 0x000fe200000e0000 */
[----:B------:R-:W3:Y:S01]  /*7b60*/  SHFL.UP PT, R14, R17, 0x1, RZ ;  /* 0x04200000110e7989 */ /* 0x000ee200000e00ff */
[----:B--2---:R-:W-:Y:S02]  /*7b70*/  SEL R15, R15, RZ, P5 ;  /* 0x000000ff0f0f7207 */ /* 0x004fe40002800000 */
[----:B---3--:R-:W-:Y:S02]  /*7b80*/  SEL R14, R14, RZ, P5 ;  /* 0x000000ff0e0e7207 */ /* 0x008fe40002800000 */
[----:B------:R-:W-:-:S05]  /*7b90*/  IADD3 R15, P0, PT, R15, R18, RZ ;  /* 0x000000120f0f7210 */ /* 0x000fca0007f1e0ff */
[----:B------:R-:W-:Y:S01]  /*7ba0*/  IMAD.X R14, R14, 0x1, R17, P0 ;  /* 0x000000010e0e7824 */ /* 0x000fe200000e0611 */
[----:B------:R-:W2:Y:S04]  /*7bb0*/  SHFL.UP PT, R16, R15, 0x2, RZ ;  /* 0x044000000f107989 */ /* 0x000ea800000e00ff */
        /* <DEDUP_REMOVED lines=16> */
[----:B-1----:R-:W-:Y:S02]  /*7cc0*/  IMAD.X R26, R15, 0x1, R20, P0 ;  /* 0x000000010f1a7824 */ /* 0x002fe400000e0614 */
[----:B------:R-:W1:Y:S01]  /*7cd0*/  SHFL.UP PT, R15, R14, 0x10, RZ ;  /* 0x060000000e0f7989 */ /* 0x000e6200000e00ff */
[----:B------:R-:W-:-:S03]  /*7ce0*/  IMAD.U32 R20, RZ, RZ, UR25 ;  /* 0x00000019ff147e24 */ /* 0x000fc6000f8e00ff */
[----:B------:R-:W2:Y:S01]  /*7cf0*/  SHFL.UP PT, R19, R26, 0x10, RZ ;  /* 0x060000001a137989 */ /* 0x000ea200000e00ff */
[----:B-1----:R-:W-:Y:S02]  /*7d00*/  SEL R15, R15, RZ, P3 ;  /* 0x000000ff0f0f7207 */ /* 0x002fe40001800000 */
[----:B--2---:R-:W-:Y:S02]  /*7d10*/  SEL R19, R19, RZ, P3 ;  /* 0x000000ff13137207 */ /* 0x004fe40001800000 */
[----:B------:R-:W-:-:S05]  /*7d20*/  IADD3 R15, P0, PT, R15, R14, RZ ;  /* 0x0000000e0f0f7210 */ /* 0x000fca0007f1e0ff */
[----:B------:R-:W-:Y:S01]  /*7d30*/  IMAD.X R16, R19, 0x1, R26, P0 ;  /* 0x0000000113107824 */ /* 0x000fe200000e061a */
[----:B------:R-:W-:-:S04]  /*7d40*/  IADD3 R2, P0, PT, R15, UR41, RZ ;  /* 0x000000290f027c10 */ /* 0x000fc8000ff1e0ff */
[----:B------:R-:W-:Y:S02]  /*7d50*/  IADD3.X R3, PT, PT, R16, UR40, RZ, P0, !PT ;  /* 0x0000002810037c10 */ /* 0x000fe400087fe4ff */
[----:B------:R-:W-:-:S04]  /*7d60*/  ISETP.LE.U32.AND P0, PT, R2, UR30, PT ;  /* 0x0000001e02007c0c */ /* 0x000fc8000bf03070 */
[----:B------:R-:W-:-:S13]  /*7d70*/  ISETP.GE.U32.AND.EX P0, PT, R20, R3, PT, P0 ;  /* 0x000000031400720c */ /* 0x000fda0003f06100 */
[----:B------:R-:W-:-:S04]  /*7d80*/  VOTE.ANY R19, PT, !P0 ;  /* 0x0000000000137806 */ /* 0x000fc800040e0100 */
[----:B------:R-:W-:-:S13]  /*7d90*/  ISETP.NE.AND P0, PT, R19, RZ, PT ;  /* 0x000000ff1300720c */ /* 0x000fda0003f05270 */
[----:B------:R-:W-:Y:S05]  /*7da0*/  @!P0 BRA `(.L_x_77) ;  /* 0xfffffff400cc8947 */ /* 0x000fea000383ffff */
.L_x_74:
        /* <DEDUP_REMOVED lines=19> */
.L_x_71:
[----:B------:R-:W2:Y:S01]  /*7ee0*/  LDCU UR4, c[0x0][0xbe8] ;  /* 0x00017d00ff0477ac */ /* 0x000ea20008000800 */
[----:B-1----:R-:W-:Y:S01]  /*7ef0*/  IMAD.MOV.U32 R3, RZ, RZ, -0x1 ;  /* 0xffffffffff037424 */ /* 0x002fe200078e00ff */
[----:B------:R-:W-:Y:S02]  /*7f00*/  MOV R16, 0xffffffff ;  /* 0xffffffff00107802 */ /* 0x000fe40000000f00 */
        /* <DEDUP_REMOVED lines=39> */
.L_x_78:
[----:B------:R-:W-:Y:S01]  /*8180*/  IMAD.U32 R17, RZ, RZ, UR5 ;  /* 0x00000005ff117e24 */ /* 0x000fe2000f8e00ff */
[----:B------:R-:W-:Y:S02]  /*8190*/  MOV R15, UR4 ;  /* 0x00000004000f7c02 */ /* 0x000fe40008000f00 */
[----:B------:R-:W-:Y:S02]  /*81a0*/  MOV R2, 0x81c0 ;  /* 0x000081c000027802 */ /* 0x000fe40000000f00 */
[----:B----45:R-:W-:Y:S05]  /*81b0*/  CALL.REL.NOINC `(.L_x_63) ;  /* 0x000000c800a87944 */ /* 0x030fea0003c00000 */
[----:B------:R-:W-:Y:S02]  /*81c0*/  IADD3 R3, PT, PT, -R15, RZ, RZ ;  /* 0x000000ff0f037210 */ /* 0x000fe40007ffe1ff */
[----:B------:R-:W-:-:S03]  /*81d0*/  MOV R2, R15 ;  /* 0x0000000f00027202 */ /* 0x000fc60000000f00 */
[----:B------:R-:W-:-:S07]  /*81e0*/  IMAD R20, R20, R3, UR5 ;  /* 0x0000000514147e24 */ /* 0x000fce000f8e0203 */
.L_x_79:
[----:B------:R-:W1:Y:S01]  /*81f0*/  LDC R17, c[0x0][0xbdc] ;  /* 0x0002f700ff117b82 */ /* 0x000e620000000800 */
[----:B------:R-:W-:Y:S01]  /*8200*/  ULOP3.LUT UR8, UR8, UR12, URZ, 0xc0, !UPT ;  /* 0x0000000c08087292 */ /* 0x000fe2000f8ec0ff */
[----:B------:R-:W-:Y:S01]  /*8210*/  PLOP3.LUT P1, PT, PT, PT, PT, 0x8, 0x80 ;  /* 0x000000000080781c */ /* 0x000fe20003f2e170 */
[----:B------:R-:W-:Y:S01]  /*8220*/  ULOP3.LUT UR11, UR18, UR11, URZ, 0xc0, !UPT ;  /* 0x0000000b120b7292 */ /* 0x000fe2000f8ec0ff */
[----:B------:R-:W-:Y:S02]  /*8230*/  IMAD.MOV.U32 R23, RZ, RZ, 0x1 ;  /* 0x00000001ff177424 */ /* 0x000fe400078e00ff */
[----:B------:R-:W-:Y:S02]  /*8240*/  P2R R24, PR, RZ, 0x2 ;  /* 0x00000002ff187803 */ /* 0x000fe40000000000 */
[----:B------:R-:W2:Y:S08]  /*8250*/  LDC R3, c[0x0][0xb80] ;  /* 0x0002e000ff037b82 */ /* 0x000eb00000000800 */
[----:B------:R-:W3:Y:S08]  /*8260*/  LDC R15, c[0x0][0xb90] ;  /* 0x0002e400ff0f7b82 */ /* 0x000ef00000000800 */
[----:B------:R-:W4:Y:S01]  /*8270*/  LDC R16, c[0x0][0xbe0] ;  /* 0x0002f800ff107b82 */ /* 0x000f220000000800 */
[----:B-1----:R-:W-:-:S05]  /*8280*/  SHF.L.U32 R2, R2, R17, RZ ;  /* 0x0000001102027219 */ /* 0x002fca00000006ff */
[----:B------:R-:W-:Y:S02]  /*8290*/  VIADD R2, R2, UR8 ;  /* 0x0000000802027c36 */ /* 0x000fe40008000000 */
[----:B--2---:R-:W-:Y:S02]  /*82a0*/  IMAD R3, R20, R3, UR11 ;  /* 0x0000000b14037e24 */ /* 0x004fe4000f8e0203 */
[----:B---3--:R-:W-:Y:S01]  /*82b0*/  IMAD R2, R2, R15, UR38 ;  /* 0x0000002602027e24 */ /* 0x008fe2000f8e020f */
[----:B----4-:R-:W-:Y:S01]  /*82c0*/  ISETP.NE.AND P0, PT, R16, 0x1, PT ;  /* 0x000000011000780c */ /* 0x010fe20003f05270 */
[----:B------:R-:W-:-:S03]  /*82d0*/  IMAD.MOV.U32 R16, RZ, RZ, R14 ;  /* 0x000000ffff107224 */ /* 0x000fc600078e000e */
[----:B------:R-:W-:Y:S02]  /*82e0*/  SEL R22, R2, R3, !P0 ;  /* 0x0000000302167207 */ /* 0x000fe40004000000 */
[----:B------:R-:W-:Y:S02]  /*82f0*/  SEL R3, R3, R2, !P0 ;  /* 0x0000000203037207 */ /* 0x000fe40004000000 */
.L_x_70:
[----:B------:R-:W-:-:S09]  /*8300*/  UISETP.NE.AND UP0, UPT, UR37, 0x1, UPT ;  /* 0x000000012500788c */ /* 0x000fd2000bf05270 */
[----:B------:R-:W-:Y:S05]  /*8310*/  BRA.U !UP0, `(.L_x_80) ;  /* 0x0000000108047547 */ /* 0x000fea000b800000 */
[----:B------:R-:W-:Y:S05]  /*8320*/  BPT.TRAP 0x1 ;  /* 0x000000040000795c */ /* 0x000fea0000300000 */
.L_x_80:
[----:B------:R-:W1:Y:S01]  /*8330*/  S2UR UR4, SR_CgaCtaId ;  /* 0x00000000000479c3 */ /* 0x000e620000008800 */
[----:B------:R-:W-:Y:S01]  /*8340*/  UMOV UR5, 0x400 ;  /* 0x0000040000057882 */ /* 0x000fe20000000000 */
[----:B------:R-:W-:Y:S02]  /*8350*/  SHF.L.U32 R2, R8, 0x1f, RZ ;  /* 0x0000001f08027819 */ /* 0x000fe400000006ff */
[----:B------:R-:W-:Y:S02]  /*8360*/  ISETP.NE.AND P1, PT, R9, R16, PT ;  /* 0x000000100900720c */ /* 0x000fe40003f25270 */
[----:B------:R-:W-:-:S04]  /*8370*/  ISETP.NE.AND P2, PT, R24, RZ, PT ;  /* 0x000000ff1800720c */ /* 0x000fc80003f45270 */
[----:B------:R-:W-:Y:S01]  /*8380*/  ISETP.NE.AND P2, PT, R9, R16, !P2 ;  /* 0x000000100900720c */ /* 0x000fe20005745270 */
[----:B------:R-:W-:-:S06]  /*8390*/  VIADD R9, R11, 0x1 ;  /* 0x000000010b097836 */ /* 0x000fcc0000000000 */
[----:B------:R-:W-:Y:S01]  /*83a0*/  @!P1 IMAD.MOV R9, RZ, RZ, R11 ;  /* 0x000000ffff099224 */ /* 0x000fe200078e020b */
[----:B-1----:R-:W-:-:S04]  /*83b0*/  ULEA UR4, UR4, UR5, 0x18 ;  /* 0x0000000504047291 */ /* 0x002fc8000f8ec0ff */
[----:B------:R-:W-:-:S09]  /*83c0*/  ULEA UR4, UR19, UR4, 0x3 ;  /* 0x0000000413047291 */ /* 0x000fd2000f8e18ff */
[----:B------:R-:W1:Y:S02]  /*83d0*/  SYNCS.PHASECHK.TRANS64.TRYWAIT P0, [UR4+0xb0], R2 ;  /* 0x0000b002ff0075a7 */ /* 0x000e640008001104 */
[----:B-1----:R-:W-:Y:S05]  /*83e0*/  @!P0 BRA `(.L_x_81) ;  /* 0x000000b800548947 */ /* 0x002fea0003800000 */
.L_x_242:
[----:B------:R-:W-:Y:S02]  /*83f0*/  ELECT P0, URZ, PT ;  /* 0x0000000000ff782f */ /* 0x000fe40003800000 */
[----:B------:R-:W-:Y:S01]  /*8400*/  ISETP.NE.AND P1, PT, R24, RZ, PT ;  /* 0x000000ff1800720c */ /* 0x000fe20003f25270 */
[----:B------:R-:W-:Y:S03]  /*8410*/  BSSY.RECONVERGENT B0, `(.L_x_82) ;  /* 0x0000015000007945 */ /* 0x000fe60003800200 */
[----:B------:R-:W-:-:S04]  /*8420*/  SEL R9, R9, RZ, !P1 ;  /* 0x000000ff09097207 */ /* 0x000fc80004800000 */
[----:B-1----:R-:W-:-:S03]  /*8430*/  PRMT R11, R9, 0x7610, R11 ;  /* 0x00007610090b7816 */ /* 0x002fc6000000000b */
[----:B------:R-:W-:Y:S05]  /*8440*/  @!P0 BRA `(.L_x_83) ;  /* 0x0000000000448947 */ /* 0x000fea0003800000 */
[----:B------:R-:W-:Y:S01]  /*8450*/  UIMAD UR5, UR19, 0x14, UR36 ;  /* 0x00000014130578a4 */ /* 0x000fe2000f8e0224 */
[----:B------:R-:W-:-:S04]  /*8460*/  SEL R2, RZ, 0x1, !P2 ;  /* 0x00000001ff027807 */ /* 0x000fc80005000000 */
[----:B------:R-:W-:-:S04]  /*8470*/  PRMT R2, R2, 0x5410, R11 ;  /* 0x0000541002027816 */ /* 0x000fc8000000000b */
        /* <DEDUP_REMOVED lines=13> */
.L_x_84:
[----:B--2---:R-:W-:Y:S01]  /*8550*/  SYNCS.ARRIVE.TRANS64.A1T0 RZ, [UR4+0x70], RZ ;  /* 0x000070ffffff79a7 */ /* 0x004fe20008100004 */
.L_x_83:
[----:B------:R-:W-:Y:S05]  /*8560*/  BSYNC.RECONVERGENT B0 ;  /* 0x0000000000007941 */ /* 0x000fea0003800200 */
.L_x_82:
[----:B------:R-:W-:Y:S01]  /*8570*/  UIADD3 UR19, UPT, UPT, UR19, 0x1, URZ ;  /* 0x0000000113137890 */ /* 0x000fe2000fffe0ff */
[----:B------:R-:W-:Y:S02]  /*8580*/  VIADD R10, R10, 0x1 ;  /* 0x000000010a0a7836 */ /* 0x000fe40000000000 */
[----:B------:R-:W-:Y:S01]  /*8590*/  IMAD.MOV.U32 R9, RZ, RZ, R16 ;  /* 0x000000ffff097224 */ /* 0x000fe200078e0010 */
[----:B------:R-:W-:Y:S02]  /*85a0*/  UISETP.NE.AND UP0, UPT, UR19, 0x8, UPT ;  /* 0x000000081300788c */ /* 0x000fe4000bf05270 */
[----:B------:R-:W-:Y:S02]  /*85b0*/  ISETP.NE.AND P0, PT, R10, 0x4, PT ;  /* 0x000000040a00780c */ /* 0x000fe40003f05270 */
[----:B------:R-:W-:Y:S02]  /*85c0*/  USEL UR4, URZ, 0x1, UP0 ;  /* 0x00000001ff047887 */ /* 0x000fe40008000000 */
[----:B------:R-:W-:-:S04]  /*85d0*/  USEL UR19, UR19, URZ, UP0 ;  /* 0x000000ff13137287 */ /* 0x000fc80008000000 */
[----:B------:R-:W-:-:S05]  /*85e0*/  LOP3.LUT R8, R8, UR4, RZ, 0x3c, !PT ;  /* 0x0000000408087c12 */ /* 0x000fca000f8e3cff */
[----:B------:R-:W-:Y:S05]  /*85f0*/  @!P0 EXIT ;  /* 0x000000000000894d */ /* 0x000fea0003800000 */
[----:B------:R-:W-:Y:S05]  /*8600*/  BRA `(.L_x_85) ;  /* 0xffffffe000fc7947 */ /* 0x000fea000383ffff */
.L_x_52:
[----:B------:R-:W-:-:S09]  /*8610*/  UISETP.NE.AND UP0, UPT, UR37, 0x3, UPT ;  /* 0x000000032500788c */ /* 0x000fd2000bf05270 */
[----:B------:R-:W-:Y:S05]  /*8620*/  BRA.U UP0, `(.L_x_86) ;  /* 0x0000001100c47547 */ /* 0x000fea000b800000 */
[----:B------:R-:W-:-:S08]  /*8630*/  NOP ;  /* 0x0000000000007918 */ /* 0x000fd00000000000 */
[----:B-1--45:R-:W1:-:S00]  /*8640*/  USETMAXREG.DEALLOC.CTAPOOL 0x88 ;  /* 0x00000088000079c8 */ /* 0x032e4000080e0500 */
[----:B-1----:R-:W1:Y:S01]  /*8650*/  LDC.64 R20, c[0x0][0x390] ;  /* 0x0000e400ff147b82 */ /* 0x002e620000000a00 */
[----:B------:R-:W-:Y:S02]  /*8660*/  HFMA2 R18, -RZ, RZ, 0, 0 ;  /* 0x00000000ff127431 */ /* 0x000fe400000001ff */
[----:B------:R-:W-:Y:S01]  /*8670*/  IMAD.MOV.U32 R19, RZ, RZ, 0x1 ;  /* 0x00000001ff137424 */ /* 0x000fe200078e00ff */
[----:B------:R-:W-:Y:S01]  /*8680*/  PRMT R4, RZ, 0x7610, R4 ;  /* 0x00007610ff047816 */ /* 0x000fe20000000004 */
[----:B------:R-:W2:Y:S03]  /*8690*/  LDCU UR26, c[0x0][0x880] ;  /* 0x00011000ff1a77ac */ /* 0x000ea60008000800 */
[----:B------:R-:W3:Y:S01]  /*86a0*/  LDC.64 R10, c[0x0][0xb08] ;  /* 0x0002c200ff0a7b82 */ /* 0x000ee20000000a00 */
[----:B------:R-:W4:Y:S01]  /*86b0*/  LDCU.64 UR6, c[0x0][0x888] ;  /* 0x00011100ff0677ac */ /* 0x000f220008000a00 */
[----:B------:R-:W-:Y:S01]  /*86c0*/  UPLOP3.LUT UP0, UPT, UPT, UPT, UPT, 0x40, 0x4 ;  /* 0x000000000004789c */ /* 0x000fe20003f0e870 */
[----:B------:R-:W-:-:S05]  /*86d0*/  UMOV UR5, URZ ;  /* 0x000000ff00057c82 */ /* 0x000fca0008000000 */
[----:B------:R-:W1:Y:S08]  /*86e0*/  LDC.64 R8, c[0x0][0xb10] ;  /* 0x0002c400ff087b82 */ /* 0x000e700000000a00 */
[----:B--2---:R-:W1:Y:S02]  /*86f0*/  LDC.64 R2, c[0x0][0x890] ;  /* 0x00022400ff027b82 */ /* 0x004e640000000a00 */
.L_x_120:
[----:B------:R-:W-:Y:S04]  /*8700*/  LOP3.LUT R0, R4, 0xffff, RZ, 0xc0, !PT ;  /* 0x0000ffff04007812 */ /* 0x000fe800078ec0ff */
[----:B------:R-:W-:Y:S04]  /*8710*/  SHF.R.U32.HI R0, RZ, 0x1, R0 ;  /* 0x00000001ff007819 */ /* 0x000fe80000011600 */
[----:B------:R-:W-:Y:S05]  /*8720*/  LOP3.LUT R0, R0, 0xffff, RZ, 0xc0, !PT ;  /* 0x0000ffff00007812 */ /* 0x000fea00078ec0ff */
[----:B------:R-:W-:Y:S05]  /*8730*/  IMAD R0, R0, 0x4925, RZ ;  /* 0x0000492500007824 */ /* 0x000fea00078e02ff */
[----:B------:R-:W-:Y:S04]  /*8740*/  SHF.R.U32.HI R0, RZ, 0x11, R0 ;  /* 0x00000011ff007819 */ /* 0x000fe80000011600 */
[----:B------:R-:W-:Y:S05]  /*8750*/  PRMT R0, R0, 0x9910, RZ ;  /* 0x0000991000007816 */ /* 0x000fea00000000ff */
[----:B------:R-:W-:Y:S04]  /*8760*/  IMAD R0, R0, 0xe, RZ ;  /* 0x0000000e00007824 */ /* 0x000fe800078e02ff */
[----:B------:R-:W-:Y:S05]  /*8770*/  IMAD.MOV R0, RZ, RZ, -R0 ;  /* 0x000000ffff007224 */ /* 0x000fea00078e0a00 */
[----:B------:R-:W-:Y:S05]  /*8780*/  PRMT R5, R0, 0x7710, RZ ;  /* 0x0000771000057816 */ /* 0x000fea00000000ff */
[----:B------:R-:W-:Y:S05]  /*8790*/  IMAD.IADD R5, R5, 0x1, R4 ;  /* 0x0000000105057824 */ /* 0x000fea00078e0204 */
[----:B------:R-:W-:Y:S11]  /*87a0*/  R2UR UR4, R5 ;  /* 0x00000000050472ca */ /* 0x000ff600000e0000 */
[----:B------:R-:W-:Y:S02]  /*87b0*/  @!UPT UIADD3 URZ, UPT, UPT, URZ, URZ, URZ ;  /* 0x000000fffffff290 */ /* 0x000fe4000fffe0ff */
[----:B------:R-:W-:Y:S06]  /*87c0*/  ULOP3.LUT UR4, UR4, 0xffff, URZ, 0xc0, !UPT ;  /* 0x0000ffff04047892 */ /* 0x000fec000f8ec0ff */
[----:B------:R-:W-:Y:S02]  /*87d0*/  IMAD.U32 R4, RZ, RZ, UR4 ;  /* 0x00000004ff047e24 */ /* 0x000fe4000f8e00ff */
[----:B------:R-:W-:Y:S03]  /*87e0*/  IMAD.U32 R0, RZ, RZ, UR4 ;  /* 0x00000004ff007e24 */ /* 0x000fe6000f8e00ff */
[----:B------:R-:W-:Y:S04]  /*87f0*/  LEA R4, P0, R4, UR22, 0x7 ;  /* 0x0000001604047c11 */ /* 0x000fe8000f8038ff */
[----:B------:R-:W-:Y:S02]  /*8800*/  LEA.HI.X R5, R0, UR23, RZ, 0x7, P0 ;  /* 0x0000001700057c11 */ /* 0x000fe400080f3cff */
[----:B------:R-:W-:Y:S02]  /*8810*/  R2UR UR28, R4 ;  /* 0x00000000041c72ca */ /* 0x000fe400000e0000 */
[----:B------:R-:W-:Y:S01]  /*8820*/  R2UR UR29, R5 ;  /* 0x00000000051d72ca */ /* 0x000fe200000e0000 */
[----:B------:R-:W-:Y:S03]  /*8830*/  @!UPT UIADD3 URZ, UPT, UPT, URZ, URZ, URZ ;  /* 0x000000fffffff290 */ /* 0x000fe6000fffe0ff */
[----:B------:R-:W-:Y:S11]  /*8840*/  BRA.U UP0, `(.L_x_87) ;  /* 0x0000000500107547 */ /* 0x000ff6000b800000 */
[----:B------:R-:W2:Y:S01]  /*8850*/  S2R R0, SR_LANEID ;  /* 0x0000000000007919 */ /* 0x000ea20000000000 */
[----:B------:R-:W-:Y:S02]  /*8860*/  MOV R4, 0x400 ;  /* 0x0000040000047802 */ /* 0x000fe40000000f00 */
[----:B------:R-:W-:Y:S01]  /*8870*/  ELECT P0, URZ, PT ;  /* 0x0000000000ff782f */ /* 0x000fe20003800000 */
[----:B------:R-:W-:Y:S01]  /*8880*/  BSSY.RECONVERGENT B0, `(.L_x_88) ;  /* 0x0000037000007945 */ /* 0x000fe20003800200 */
[----:B------:R-:W5:Y:S02]  /*8890*/  S2R R15, SR_CgaCtaId ;  /* 0x00000000000f7919 */ /* 0x000f640000008800 */
[----:B-----5:R-:W-:Y:S01]  /*88a0*/  LEA R15, R15, R4, 0x18 ;  /* 0x000000040f0f7211 */ /* 0x020fe200078ec0ff */
[----:B--2---:R-:W-:Y:S05]  /*88b0*/  IMAD.SHL.U32 R0, R0, 0x4, RZ ;  /* 0x0000000400007824 */ /* 0x004fea00078e00ff */
[----:B------:R-:W-:Y:S03]  /*88c0*/  IADD3 R17, PT, PT, R0, 0x300, R15 ;  /* 0x0000030000117810 */ /* 0x000fe60007ffe00f */
[----:B------:R-:W-:Y:S05]  /*88d0*/  @!P0 BRA `(.L_x_89) ;  /* 0x0000000000c48947 */ /* 0x000fea0003800000 */
[----:B-1----:R-:W-:Y:S01]  /*88e0*/  ISETP.NE.U32.AND P0, PT, R8, RZ, PT ;  /* 0x000000ff0800720c */ /* 0x002fe20003f05070 */
[----:B------:R-:W-:Y:S01]  /*88f0*/  IMAD.WIDE R12, R16, 0xc, R20 ;  /* 0x0000000c100c7825 */ /* 0x000fe200078e0214 */
[----:B---3--:R-:W-:Y:S01]  /*8900*/  ISETP.NE.U32.AND P1, PT, R10, RZ, PT ;  /* 0x000000ff0a00720c */ /* 0x008fe20003f25070 */
[----:B------:R-:W1:Y:S01]  /*8910*/  S2UR UR4, SR_CgaCtaId ;  /* 0x00000000000479c3 */ /* 0x000e620000008800 */
[----:B------:R-:W-:Y:S01]  /*8920*/  ISETP.NE.AND.EX P0, PT, R9, RZ, PT, P0 ;  /* 0x000000ff0900720c */ /* 0x000fe20003f05300 */
[----:B------:R-:W-:Y:S01]  /*8930*/  UMOV UR8, 0x400 ;  /* 0x0000040000087882 */ /* 0x000fe20000000000 */
[----:B------:R-:W2:Y:S01]  /*8940*/  LDG.E R26, desc[UR50][R12.64] ;  /* 0x000000320c1a7981 */ /* 0x000ea2000c1e1900 */
[----:B------:R-:W-:Y:S10]  /*8950*/  ISETP.NE.AND.EX P1, PT, R11, RZ, PT, P1 ;  /* 0x000000ff0b00720c */ /* 0x000ff40003f25310 */
[----:B------:R-:W3:Y:S08]  /*8960*/  @P0 LDC.64 R4, c[0x0][0xb10] ;  /* 0x0002c400ff040b82 */ /* 0x000ef00000000a00 */
[----:B------:R-:W5:Y:S01]  /*8970*/  @P1 LDC.64 R6, c[0x0][0xb08] ;  /* 0x0002c200ff061b82 */ /* 0x000f620000000a00 */
[----:B--2---:R-:W-:Y:S01]  /*8980*/  SHF.R.S32.HI R27, RZ, 0x1f, R26 ;  /* 0x0000001fff1b7819 */ /* 0x004fe2000001141a */
[C---:B---3--:R-:W-:Y:S01]  /*8990*/  @P0 IMAD.WIDE R4, R16.reuse, 0x8, R4 ;  /* 0x0000000810040825 */ /* 0x048fe200078e0204 */
[----:B-1----:R-:W-:Y:S03]  /*89a0*/  ULEA UR4, UR4, UR8, 0x18 ;  /* 0x0000000804047291 */ /* 0x002fe6000f8ec0ff */
[----:B-----5:R-:W-:Y:S01]  /*89b0*/  @P1 IMAD.WIDE R6, R16, 0x8, R6 ;  /* 0x0000000810061825 */ /* 0x020fe200078e0206 */
[----:B------:R-:W2:Y:S01]  /*89c0*/  @P0 LDG.E.64 R28, desc[UR50][R4.64] ;  /* 0x00000032041c0981 */ /* 0x000ea2000c1e1b00 */
[----:B------:R-:W-:Y:S03]  /*89d0*/  UIADD3 UR8, UPT, UPT, UR4, 0x300, URZ ;  /* 0x0000030004087890 */ /* 0x000fe6000fffe0ff */
[----:B------:R1:W3:Y:S04]  /*89e0*/  @P1 LDG.E.64 R24, desc[UR50][R6.64] ;  /* 0x0000003206181981 */ /* 0x0002e8000c1e1b00 */
[----:B------:R-:W-:Y:S04]  /*89f0*/  STS [UR4+0x330], RZ ;  /* 0x000330ffff007988 */ /* 0x000fe80008000804 */
[----:B------:R5:W4:Y:S04]  /*8a00*/  LDG.E R5, desc[UR50][R12.64+0x4] ;  /* 0x000004320c057981 */ /* 0x000b28000c1e1900 */
[----:B-1----:R-:W1:Y:S01]  /*8a10*/  LDS R7, [UR4+0x31c] ;  /* 0x00031c04ff077984 */ /* 0x002e620008000800 */
[----:B------:R-:W-:Y:S05]  /*8a20*/  IMAD.U32 R6, RZ, RZ, UR8 ;  /* 0x00000008ff067e24 */ /* 0x000fea000f8e00ff */
[----:B-----5:R-:W-:Y:S05]  /*8a30*/  SHF.R.U64 R12, R6, 0x4, RZ ;  /* 0x00000004060c7819 */ /* 0x020fea00000012ff */
[----:B------:R-:W-:Y:S04]  /*8a40*/  STS [UR4+0x310], R12 ;  /* 0x0003100cff007988 */ /* 0x000fe80008000804 */
[----:B------:R-:W-:Y:S01]  /*8a50*/  STS [UR4+0x314], R12 ;  /* 0x0003140cff007988 */ /* 0x000fe20008000804 */
[----:B------:R-:W-:Y:S02]  /*8a60*/  @!P0 IMAD.MOV.U32 R28, RZ, RZ, R26 ;  /* 0x000000ffff1c8224 */ /* 0x000fe400078e001a */
[----:B------:R-:W-:Y:S01]  /*8a70*/  @!P0 IMAD.MOV.U32 R29, RZ, RZ, R27 ;  /* 0x000000ffff1d8224 */ /* 0x000fe200078e001b */
[----:B---3--:R-:W-:Y:S04]  /*8a80*/  @P1 STS.64 [UR4+0x300], R24 ;  /* 0x00030018ff001988 */ /* 0x008fe80008000a04 */
[----:B--2---:R-:W-:Y:S04]  /*8a90*/  SHF.L.U64.HI R14, R28, 0x1, R29 ;  /* 0x000000011c0e7819 */ /* 0x004fe8000001021d */
[----:B------:R-:W-:Y:S04]  /*8aa0*/  LOP3.LUT R14, R14, 0x1fffffff, RZ, 0xc0, !PT ;  /* 0x1fffffff0e0e7812 */ /* 0x000fe800078ec0ff */
[----:B------:R-:W-:Y:S04]  /*8ab0*/  SHF.R.U32.HI R4, RZ, 0x4, R14 ;  /* 0x00000004ff047819 */ /* 0x000fe8000001160e */
[----:B-1----:R-:W-:Y:S02]  /*8ac0*/  LOP3.LUT R23, R7, 0xf, R4, 0xb8, !PT ;  /* 0x0000000f07177812 */ /* 0x002fe400078eb804 */
[----:B------:R-:W-:Y:S03]  /*8ad0*/  CS2R R6, SRZ ;  /* 0x0000000000067805 */ /* 0x000fe6000001ff00 */
[----:B------:R1:W-:Y:S01]  /*8ae0*/  STS [UR4+0x31c], R23 ;  /* 0x00031c17ff007988 */ /* 0x0003e20008000804 */
[----:B----4-:R-:W-:Y:S03]  /*8af0*/  VIADD R5, R5, 0xffffffff ;  /* 0xffffffff05057836 */ /* 0x010fe60000000000 */
[----:B------:R-:W2:Y:S01]  /*8b00*/  LDS R4, [UR4+0x31c] ;  /* 0x00031c04ff047984 */ /* 0x000ea20008000800 */
[----:B-1----:R-:W-:Y:S05]  /*8b10*/  IMAD.SHL.U32 R23, R28, 0x2, RZ ;  /* 0x000000021c177824 */ /* 0x002fea00078e00ff */
[----:B------:R-:W-:Y:S04]  /*8b20*/  LOP3.LUT R23, R23, 0xfffffffe, RZ, 0xc0, !PT ;  /* 0xfffffffe17177812 */ /* 0x000fe800078ec0ff */
[----:B------:R-:W-:Y:S05]  /*8b30*/  SHF.R.U64 R14, R23, 0x4, R14 ;  /* 0x00000004170e7819 */ /* 0x000fea000000120e */
[----:B------:R-:W-:Y:S01]  /*8b40*/  STS [UR4+0x30c], R14 ;  /* 0x00030c0eff007988 */ /* 0x000fe20008000804 */
[----:B--2---:R-:W-:Y:S05]  /*8b50*/  LOP3.LUT R30, R4, 0xf0, RZ, 0xb8, !PT ;  /* 0x000000f0041e7812 */ /* 0x004fea00078eb8ff */
[----:B------:R-:W-:Y:S04]  /*8b60*/  STS [UR4+0x31c], R30 ;  /* 0x00031c1eff007988 */ /* 0x000fe80008000804 */
[----:B------:R-:W1:Y:S02]  /*8b70*/  LDS R4, [UR4+0x31c] ;  /* 0x00031c04ff047984 */ /* 0x000e640008000800 */
[----:B-1----:R-:W-:Y:S01]  /*8b80*/  LOP3.LUT R13, R4, 0xf00, RZ, 0xb8, !PT ;  /* 0x00000f00040d7812 */ /* 0x002fe200078eb8ff */
[----:B------:R-:W-:Y:S04]  /*8b90*/  VIADD R4, R26, 0xffffffff ;  /* 0xffffffff1a047836 */ /* 0x000fe80000000000 */
[----:B------:R-:W-:Y:S04]  /*8ba0*/  STS.64 [UR4+0x318], R12 ;  /* 0x0003180cff007988 */ /* 0x000fe80008000a04 */
[----:B------:R-:W1:Y:S04]  /*8bb0*/  LDS R22, [UR4+0x31c] ;  /* 0x00031c04ff167984 */ /* 0x000e680008000800 */
[----:B------:R2:W-:Y:S01]  /*8bc0*/  STS.128 [UR4+0x320], R4 ;  /* 0x00032004ff007988 */ /* 0x0005e20008000c04 */
[----:B-1----:R-:W-:Y:S05]  /*8bd0*/  LOP3.LUT R22, R22, 0xf000, RZ, 0xb8, !PT ;  /* 0x0000f00016167812 */ /* 0x002fea00078eb8ff */
[----:B------:R2:W-:Y:S02]  /*8be0*/  STS [UR4+0x31c], R22 ;  /* 0x00031c16ff007988 */ /* 0x0005e40008000804 */
.L_x_89:
[----:B----4-:R-:W-:Y:S05]  /*8bf0*/  BSYNC.RECONVERGENT B0 ;  /* 0x0000000000007941 */ /* 0x010fea0003800200 */
.L_x_88:
[----:B------:R-:W-:Y:S01]  /*8c00*/  NOP ;  /* 0x0000000000007918 */ /* 0x000fe20000000000 */
[----:B------:R-:W4:Y:S01]  /*8c10*/  LDS R17, [R17] ;  /* 0x0000000011117984 */ /* 0x000f220000000800 */
[----:B--2---:R-:W-:Y:S01]  /*8c20*/  IADD3 R4, P0, PT, R0, UR28, RZ ;  /* 0x0000001c00047c10 */ /* 0x004fe2000ff1e0ff */
[----:B------:R-:W-:Y:S04]  /*8c30*/  IMAD.U32 R0, RZ, RZ, UR20 ;  /* 0x00000014ff007e24 */ /* 0x000fe8000f8e00ff */
[----:B------:R-:W-:Y:S01]  /*8c40*/  IMAD.X R5, RZ, RZ, UR29, P0 ;  /* 0x0000001dff057e24 */ /* 0x000fe200080e06ff */
[----:B------:R-:W-:Y:S04]  /*8c50*/  SHF.L.U32 R6, R0, 0x1f, RZ ;  /* 0x0000001f00067819 */ /* 0x000fe800000006ff */
[----:B----4-:R2:W4:Y:S02]  /*8c60*/  ATOMG.E.EXCH.STRONG.GPU PT, RZ, [R4], R17 ;  /* 0x0000001104ff73a8 */ /* 0x01052400041ee100 */
[----:B----4-:R-:W4:Y:S02]  /*8c70*/  SYNCS.PHASECHK.TRANS64.TRYWAIT P0, [R15+URZ+0x68], R6 ;  /* 0x000068060f0075a7 */ /* 0x010f2400080011ff */
[----:B--2-4-:R-:W-:Y:S05]  /*8c80*/  @!P0 BRA `(.L_x_90) ;  /* 0x000000b000448947 */ /* 0x014fea0003800000 */
.L_x_87:
[----:B-1----:R-:W-:Y:S04]  /*8c90*/  ISETP.NE.U32.AND P0, PT, R2, RZ, PT ;  /* 0x000000ff0200720c */ /* 0x002fe80003f05070 */
[----:B------:R-:W-:Y:S11]  /*8ca0*/  ISETP.NE.AND.EX P0, PT, R3, RZ, PT, P0 ;  /* 0x000000ff0300720c */ /* 0x000ff60003f05300 */
[----:B------:R-:W-:Y:S02]  /*8cb0*/  @!UPT UIADD3 URZ, UPT, UPT, URZ, URZ, URZ ;  /* 0x000000fffffff290 */ /* 0x000fe4000fffe0ff */
[----:B------:R-:W1:Y:S02]  /*8cc0*/  @P0 LDC.64 R4, c[0x0][0x890] ;  /* 0x00022400ff040b82 */ /* 0x000e640000000a00 */
[----:B-1----:R-:W-:Y:S01]  /*8cd0*/  @P0 IMAD.WIDE R4, R16, 0x8, R4 ;  /* 0x0000000810040825 */ /* 0x002fe200078e0204 */
[----:B------:R-:W-:Y:S06]  /*8ce0*/  BRA.U UP0, `(.L_x_91) ;  /* 0x0000000100107547 */ /* 0x000fec000b800000 */
[----:B------:R-:W-:Y:S04]  /*8cf0*/  DEPBAR {5,4,3,2,1,0} ;  /* 0x0000003f0000791a */ /* 0x000fe80000000000 */
[----:B------:R-:W1:Y:S02]  /*8d00*/  CCTL.E.C.LDCU.IV.DEEP [UR28] ;  /* 0x000000001c007540 */ /* 0x000e640009c08000 */
[----:B-1----:R1:W-:Y:S01]  /*8d10*/  UTMACCTL.IV [UR28] ;  /* 0x000000001c0079b9 */ /* 0x0023e20008000000 */
[----:B------:R-:W-:Y:S01]  /*8d20*/  NOP ;  /* 0x0000000000007918 */ /* 0x000fe20000000000 */
.L_x_91:
[----:B------:R-:W5:Y:S01]  /*8d30*/  @P0 LDG.E.64 R4, desc[UR50][R4.64] ;  /* 0x0000003204040981 */ /* 0x000f62000c1e1b00 */
[----:B------:R-:W-:Y:S02]  /*8d40*/  USHF.L.U32 UR18, UR18, 0x7, URZ ;  /* 0x0000000712127899 */ /* 0x000fe400080006ff */
[----:B------:R-:W-:Y:S01]  /*8d50*/  USHF.L.U32 UR19, UR19, 0x8, URZ ;  /* 0x0000000813137899 */ /* 0x000fe200080006ff */
[----:B-----5:R-:W5:Y:S02]  /*8d60*/  @P0 LD.E R0, desc[UR50][R4.64] ;  /* 0x0000003204000980 */ /* 0x020f64000c101900 */
[----:B-----5:R-:W-:Y:S01]  /*8d70*/  @P0 FSETP.NEU.AND P1, PT, R0, RZ, PT ;  /* 0x000000ff0000020b */ /* 0x020fe20003f2d000 */
[----:B------:R-:W-:Y:S01]  /*8d80*/  @!UPT UIADD3 URZ, UPT, UPT, URZ, URZ, URZ ;  /* 0x000000fffffff290 */ /* 0x000fe2000fffe0ff */
[----:B------:R-:W-:Y:S11]  /*8d90*/  @P0 BRA `(.L_x_92) ;  /* 0x00000000002c0947 */ /* 0x000ff60003800000 */
[----:B----4-:R-:W-:Y:S02]  /*8da0*/  ISETP.NE.U32.AND P0, PT, RZ, UR6, PT ;  /* 0x00000006ff007c0c */ /* 0x010fe4000bf05070 */
[----:B------:R-:W-:Y:S02]  /*8db0*/  FSETP.NEU.AND P1, PT, RZ, UR26, PT ;  /* 0x0000001aff007c0b */ /* 0x000fe4000bf2d000 */
[----:B------:R-:W-:Y:S11]  /*8dc0*/  ISETP.NE.AND.EX P0, PT, RZ, UR7, PT, P0 ;  /* 0x00000007ff007c0c */ /* 0x000ff6000bf05300 */
[----:B------:R-:W-:Y:S02]  /*8dd0*/  @!UPT UIADD3 URZ, UPT, UPT, URZ, URZ, URZ ;  /* 0x000000fffffff290 */ /* 0x000fe4000fffe0ff */
[----:B------:R-:W4:Y:S08]  /*8de0*/  @P0 LDC R5, c[0x0][0x898] ;  /* 0x00022600ff050b82 */ /* 0x000f300000000800 */
[----:B--2---:R-:W2:Y:S01]  /*8df0*/  @P0 LDC.64 R6, c[0x0][0x888] ;  /* 0x00022200ff060b82 */ /* 0x004ea20000000a00 */
[----:B----4-:R-:W-:Y:S04]  /*8e00*/  @P0 IMAD R5, R16, R5, RZ ;  /* 0x0000000510050224 */ /* 0x010fe800078e02ff */
[----:B--2---:R-:W-:Y:S06]  /*8e10*/  @P0 IMAD.WIDE R6, R5, 0x4, R6 ;  /* 0x0000000405060825 */ /* 0x004fec00078e0206 */
[----:B------:R-:W2:Y:S02]  /*8e20*/  @P0 LDG.E R6, desc[UR50][R6.64] ;  /* 0x0000003206060981 */ /* 0x000ea4000c1e1900 */
[----:B--2---:R-:W-:Y:S11]  /*8e30*/  @P0 FSETP.NEU.AND P1, PT, R6, RZ, PT ;  /* 0x000000ff0600020b */ /* 0x004ff60003f2d000 */
[----:B------:R-:W-:Y:S02]  /*8e40*/  @!UPT UIADD3 URZ, UPT, UPT, URZ, URZ, URZ ;  /* 0x000000fffffff290 */ /* 0x000fe4000fffe0ff */
.L_x_92:
[----:B------:R-:W-:Y:S01]  /*8e50*/  UISETP.NE.AND UP1, UPT, UR21, 0x4, UPT ;  /* 0x000000041500788c */ /* 0x000fe2000bf25270 */
[----:B------:R-:W-:Y:S04]  /*8e60*/  ELECT P0, URZ, PT ;  /* 0x0000000000ff782f */ /* 0x000fe80003800000 */
[----:B------:R-:W-:Y:S04]  /*8e70*/  PLOP3.LUT P1, PT, P1, P0, PT, 0x80, 0x8 ;  /* 0x000000000008781c */ /* 0x000fe80000f21070 */
[----:B------:R-:W-:Y:S09]  /*8e80*/  BRA.U UP1, `(.L_x_93) ;  /* 0x0000000101047547 */ /* 0x000ff2000b800000 */
[----:B-1--4-:R-:W-:Y:S05]  /*8e90*/  BPT.TRAP 0x1 ;  /* 0x000000040000795c */ /* 0x012fea0000300000 */
.L_x_93:
[----:B------:R-:W5:Y:S01]  /*8ea0*/  S2UR UR25, SR_CgaCtaId ;  /* 0x00000000001979c3 */ /* 0x000f620000008800 */
[----:B------:R-:W-:Y:S01]  /*8eb0*/  UMOV UR24, 0x400 ;  /* 0x0000040000187882 */ /* 0x000fe20000000000 */
[----:B------:R-:W-:Y:S01]  /*8ec0*/  SHF.L.U32 R5, R19, 0x1f, RZ ;  /* 0x0000001f13057819 */ /* 0x000fe200000006ff */
[----:B-----5:R-:W-:Y:S09]  /*8ed0*/  ULEA UR24, UR25, UR24, 0x18 ;  /* 0x0000001819187291 */ /* 0x020ff2000f8ec0ff */
[----:B------:R-:W5:Y:S02]  /*8ee0*/  SYNCS.PHASECHK.TRANS64.TRYWAIT P0, [UR24+0x40], R5 ;  /* 0x00004005ff0075a7 */ /* 0x000f640008001118 */
[----:B-----5:R-:W-:Y:S05]  /*8ef0*/  @!P0 BRA `(.L_x_94) ;  /* 0x000000ac00bc8947 */ /* 0x020fea0003800000 */
.L_x_244:
[----:B------:R-:W-:Y:S04]  /*8f00*/  BSSY.RECONVERGENT B0, `(.L_x_95) ;  /* 0x0000010000007945 */ /* 0x000fe80003800200 */
[----:B------:R-:W-:Y:S05]  /*8f10*/  @!P1 BRA `(.L_x_96) ;  /* 0x0000000000389947 */ /* 0x000fea0003800000 */
[----:B------:R-:W-:Y:S02]  /*8f20*/  UIADD3 UR17, UPT, UPT, UR24, 0x20, URZ ;  /* 0x0000002018117890 */ /* 0x000fe4000fffe0ff */
[----:B------:R-:W-:Y:S01]  /*8f30*/  UIADD3 UR16, UPT, UPT, UR24, 0x1000, URZ ;  /* 0x0000100018107890 */ /* 0x000fe2000fffe0ff */
[----:B------:R-:W-:Y:S01]  /*8f40*/  UMOV UR12, 0x0 ;  /* 0x00000000000c7882 */ /* 0x000fe20000000000 */
[----:B------:R-:W-:Y:S01]  /*8f50*/  UMOV UR13, 0x10000000 ;  /* 0x10000000000d7882 */ /* 0x000fe20000000000 */
[----:B------:R-:W-:Y:S02]  /*8f60*/  UIADD3 UR10, UPT, UPT, UR18, 0x40, URZ ;  /* 0x00000040120a7890 */ /* 0x000fe4000fffe0ff */
[----:B------:R-:W-:Y:S01]  /*8f70*/  UIADD3 UR8, UPT, UPT, UR24, 0x3000, URZ ;  /* 0x0000300018087890 */ /* 0x000fe2000fffe0ff */
[----:B------:R-:W-:Y:S03]  /*8f80*/  UMOV UR11, UR19 ;  /* 0x00000013000b7c82 */ /* 0x000fe60008000000 */
[----:B------:R1:W-:Y:S01]  /*8f90*/  UTMALDG.2D [UR16], [UR28], desc[UR12] ;  /* 0x00000c101c0075b4 */ /* 0x0003e20008009000 */
[----:B------:R-:W-:Y:S04]  /*8fa0*/  UMOV UR9, UR17 ;  /* 0x0000001100097c82 */ /* 0x000fe80008000000 */
[----:B------:R1:W-:Y:S02]  /*8fb0*/  UTMALDG.2D [UR8], [UR28], desc[UR12] ;  /* 0x00000c081c0075b4 */ /* 0x0003e40008009000 */
[----:B-1----:R-:W-:Y:S05]  /*8fc0*/  BRA.U UP1, `(.L_x_97) ;  /* 0x0000000101047547 */ /* 0x002fea000b800000 */
[----:B----4-:R-:W-:Y:S05]  /*8fd0*/  BPT.TRAP 0x1 ;  /* 0x000000040000795c */ /* 0x010fea0000300000 */
.L_x_97:
[----:B------:R-:W-:Y:S04]  /*8fe0*/  HFMA2 R0, -RZ, RZ, 0, 2 ;  /* 0x00004000ff007431 */ /* 0x000fe800000001ff */
[----:B------:R1:W-:Y:S03]  /*8ff0*/  SYNCS.ARRIVE.TRANS64.RED.A0TR RZ, [UR24+0x20], R0 ;  /* 0x00002000ffff79a7 */ /* 0x0003e60008300418 */
.L_x_96:
[----:B-1--4-:R-:W-:Y:S05]  /*9000*/  BSYNC.RECONVERGENT B0 ;  /* 0x0000000000007941 */ /* 0x012fea0003800200 */
.L_x_95:
[----:B------:R-:W-:Y:S05]  /*9010*/  BRA.U UP1, `(.L_x_98) ;  /* 0x0000000101047547 */ /* 0x000fea000b800000 */
[----:B------:R-:W-:Y:S05]  /*9020*/  BPT.TRAP 0x1 ;  /* 0x000000040000795c */ /* 0x000fea0000300000 */
.L_x_98:
[----:B------:R-:W-:Y:S04]  /*9030*/  UIADD3 UR4, UPT, UPT, UR24, 0x20, URZ ;  /* 0x0000002018047890 */ /* 0x000fe8000fffe0ff */
[----:B------:R-:W-:Y:S09]  /*9040*/  UPRMT UR4, UR25, 0x654, UR4 ;  /* 0x0000065419047896 */ /* 0x000ff20008000004 */
[----:B------:R-:W-:Y:S01]  /*9050*/  SYNCS.ARRIVE.TRANS64.RED.A1T0 RZ, [UR4], RZ ;  /* 0x000000ffffff79a7 */ /* 0x000fe20008100404 */
[----:B------:R-:W-:Y:S05]  /*9060*/  BRA.U UP1, `(.L_x_99) ;  /* 0x0000000101047547 */ /* 0x000fea000b800000 */
[----:B------:R-:W-:Y:S05]  /*9070*/  BPT.TRAP 0x1 ;  /* 0x000000040000795c */ /* 0x000fea0000300000 */
.L_x_99:
[----:B------:R-:W1:Y:S02]  /*9080*/  SYNCS.PHASECHK.TRANS64.TRYWAIT P0, [UR24+0x48], R5 ;  /* 0x00004805ff0075a7 */ /* 0x000e640008001118 */
[----:B-1----:R-:W-:Y:S05]  /*9090*/  @!P0 BRA `(.L_x_100) ;  /* 0x000000ac006c8947 */ /* 0x002fea0003800000 */
.L_x_246:
[----:B------:R-:W-:Y:S04]  /*90a0*/  BSSY.RECONVERGENT B0, `(.L_x_101) ;  /* 0x0000012000007945 */ /* 0x000fe80003800200 */
[----:B------:R-:W-:Y:S05]  /*90b0*/  @!P1 BRA `(.L_x_102) ;  /* 0x0000000000409947 */ /* 0x000fea0003800000 */
[----:B------:R-:W-:Y:S02]  /*90c0*/  UIADD3 UR13, UPT, UPT, UR24, 0x28, URZ ;  /* 0x00000028180d7890 */ /* 0x000fe4000fffe0ff */
[----:B------:R-:W-:Y:S02]  /*90d0*/  UIADD3 UR15, UPT, UPT, UR19, 0x40, URZ ;  /* 0x00000040130f7890 */ /* 0x000fe4000fffe0ff */
[----:B------:R-:W-:Y:S01]  /*90e0*/  UIADD3 UR12, UPT, UPT, UR24, 0x5000, URZ ;  /* 0x00005000180c7890 */ /* 0x000fe2000fffe0ff */
[----:B------:R-:W-:Y:S01]  /*90f0*/  UMOV UR16, 0x0 ;  /* 0x0000000000107882 */ /* 0x000fe20000000000 */
[----:B------:R-:W-:Y:S01]  /*9100*/  UMOV UR17, 0x10000000 ;  /* 0x1000000000117882 */ /* 0x000fe20000000000 */
[----:B------:R-:W-:Y:S01]  /*9110*/  UMOV UR14, UR18 ;  /* 0x00000012000e7c82 */ /* 0x000fe20008000000 */
[----:B------:R-:W-:Y:S02]  /*9120*/  UIADD3 UR10, UPT, UPT, UR18, 0x40, URZ ;  /* 0x00000040120a7890 */ /* 0x000fe4000fffe0ff */
[----:B------:R-:W-:Y:S03]  /*9130*/  UIADD3 UR8, UPT, UPT, UR24, 0x7000, URZ ;  /* 0x0000700018087890 */ /* 0x000fe6000fffe0ff */
[----:B------:R4:W-:Y:S01]  /*9140*/  UTMALDG.2D [UR12], [UR28], desc[UR16] ;  /* 0x0000100c1c0075b4 */ /* 0x0009e20008009000 */
[----:B------:R-:W-:Y:S01]  /*9150*/  UMOV UR9, UR13 ;  /* 0x0000000d00097c82 */ /* 0x000fe20008000000 */
[----:B------:R-:W-:Y:S04]  /*9160*/  UMOV UR11, UR15 ;  /* 0x0000000f000b7c82 */ /* 0x000fe80008000000 */
[----:B------:R4:W-:Y:S02]  /*9170*/  UTMALDG.2D [UR8], [UR28], desc[UR16] ;  /* 0x000010081c0075b4 */ /* 0x0009e40008009000 */
[----:B----4-:R-:W-:Y:S05]  /*9180*/  BRA.U UP1, `(.L_x_103) ;  /* 0x0000000101047547 */ /* 0x010fea000b800000 */
[----:B------:R-:W-:Y:S05]  /*9190*/  BPT.TRAP 0x1 ;  /* 0x000000040000795c */ /* 0x000fea0000300000 */
.L_x_103:
[----:B-1----:R-:W-:Y:S04]  /*91a0*/  HFMA2 R0, -RZ, RZ, 0, 2 ;  /* 0x00004000ff007431 */ /* 0x002fe800000001ff */
[----:B------:R4:W-:Y:S03]  /*91b0*/  SYNCS.ARRIVE.TRANS64.RED.A0TR RZ, [UR24+0x28], R0 ;  /* 0x00002800ffff79a7 */ /* 0x0009e60008300418 */
.L_x_102:
[----:B------:R-:W-:Y:S05]  /*91c0*/  BSYNC.RECONVERGENT B0 ;  /* 0x0000000000007941 */ /* 0x000fea0003800200 */
.L_x_101:
[----:B------:R-:W-:Y:S05]  /*91d0*/  BRA.U UP1, `(.L_x_104) ;  /* 0x0000000101047547 */ /* 0x000fea000b800000 */
[----:B------:R-:W-:Y:S05]  /*91e0*/  BPT.TRAP 0x1 ;  /* 0x000000040000795c */ /* 0x000fea0000300000 */
.L_x_104:
[----:B------:R-:W-:Y:S04]  /*91f0*/  UIADD3 UR4, UPT, UPT, UR24, 0x28, URZ ;  /* 0x0000002818047890 */ /* 0x000fe8000fffe0ff */
[----:B------:R-:W-:Y:S09]  /*9200*/  UPRMT UR4, UR25, 0x654, UR4 ;  /* 0x0000065419047896 */ /* 0x000ff20008000004 */
[----:B------:R-:W-:Y:S01]  /*9210*/  SYNCS.ARRIVE.TRANS64.RED.A1T0 RZ, [UR4], RZ ;  /* 0x000000ffffff79a7 */ /* 0x000fe20008100404 */
[----:B------:R-:W-:Y:S05]  /*9220*/  BRA.U UP1, `(.L_x_105) ;  /* 0x0000000101047547 */ /* 0x000fea000b800000 */
[----:B------:R-:W-:Y:S05]  /*9230*/  BPT.TRAP 0x1 ;  /* 0x000000040000795c */ /* 0x000fea0000300000 */
.L_x_105:
[----:B------:R-:W5:Y:S02]  /*9240*/  SYNCS.PHASECHK.TRANS64.TRYWAIT P0, [UR24+0x50], R5 ;  /* 0x00005005ff0075a7 */ /* 0x000f640008001118 */
[----:B-----5:R-:W-:Y:S05]  /*9250*/  @!P0 BRA `(.L_x_106) ;  /* 0x000000ac00148947 */ /* 0x020fea0003800000 */
.L_x_248:
        /* <DEDUP_REMOVED lines=14> */
[----:B-1----:R-:W-:Y:S05]  /*9340*/  BRA.U UP1, `(.L_x_109) ;  /* 0x0000000101047547 */ /* 0x002fea000b800000 */
[----:B------:R-:W-:Y:S05]  /*9350*/  BPT.TRAP 0x1 ;  /* 0x000000040000795c */ /* 0x000fea0000300000 */
.L_x_109:
[----:B----4-:R-:W-:Y:S04]  /*9360*/  HFMA2 R0, -RZ, RZ, 0, 2 ;  /* 0x00004000ff007431 */ /* 0x010fe800000001ff */
[----:B------:R1:W-:Y:S03]  /*9370*/  SYNCS.ARRIVE.TRANS64.RED.A0TR RZ, [UR24+0x30], R0 ;  /* 0x00003000ffff79a7 */ /* 0x0003e60008300418 */
.L_x_108:
[----:B------:R-:W-:Y:S05]  /*9380*/  BSYNC.RECONVERGENT B0 ;  /* 0x0000000000007941 */ /* 0x000fea0003800200 */
.L_x_107:
[----:B------:R-:W-:Y:S05]  /*9390*/  BRA.U UP1, `(.L_x_110) ;  /* 0x0000000101047547 */ /* 0x000fea000b800000 */
[----:B------:R-:W-:Y:S05]  /*93a0*/  BPT.TRAP 0x1 ;  /* 0x000000040000795c */ /* 0x000fea0000300000 */
.L_x_110:
[----:B------:R-:W-:Y:S04]  /*93b0*/  UIADD3 UR4, UPT, UPT, UR24, 0x30, URZ ;  /* 0x0000003018047890 */ /* 0x000fe8000fffe0ff */
[----:B------:R-:W-:Y:S09]  /*93c0*/  UPRMT UR4, UR25, 0x654, UR4 ;  /* 0x0000065419047896 */ /* 0x000ff20008000004 */
[----:B------:R-:W-:Y:S01]  /*93d0*/  SYNCS.ARRIVE.TRANS64.RED.A1T0 RZ, [UR4], RZ ;  /* 0x000000ffffff79a7 */ /* 0x000fe20008100404 */
[----:B------:R-:W-:Y:S05]  /*93e0*/  BRA.U UP1, `(.L_x_111) ;  /* 0x0000000101047547 */ /* 0x000fea000b800000 */
[----:B------:R-:W-:Y:S05]  /*93f0*/  BPT.TRAP 0x1 ;  /* 0x000000040000795c */ /* 0x000fea0000300000 */
.L_x_111:
[----:B------:R-:W5:Y:S02]  /*9400*/  SYNCS.PHASECHK.TRANS64.TRYWAIT P0, [UR24+0x58], R5 ;  /* 0x00005805ff0075a7 */ /* 0x000f640008001118 */
[----:B-----5:R-:W-:Y:S05]  /*9410*/  @!P0 BRA `(.L_x_112) ;  /* 0x000000a800bc8947 */ /* 0x020fea0003800000 */
.L_x_250:
        /* <DEDUP_REMOVED lines=16> */
.L_x_115:
[----:B----4-:R-:W-:Y:S04]  /*9520*/  HFMA2 R0, -RZ, RZ, 0, 2 ;  /* 0x00004000ff007431 */ /* 0x010fe800000001ff */
[----:B------:R1:W-:Y:S03]  /*9530*/  SYNCS.ARRIVE.TRANS64.RED.A0TR RZ, [UR24+0x38], R0 ;  /* 0x00003800ffff79a7 */ /* 0x0003e60008300418 */
.L_x_114:
[----:B------:R-:W-:Y:S05]  /*9540*/  BSYNC.RECONVERGENT B0 ;  /* 0x0000000000007941 */ /* 0x000fea0003800200 */
.L_x_113:
[----:B------:R-:W-:Y:S05]  /*9550*/  BRA.U UP1, `(.L_x_116) ;  /* 0x0000000101047547 */ /* 0x000fea000b800000 */
[----:B------:R-:W-:Y:S05]  /*9560*/  BPT.TRAP 0x1 ;  /* 0x000000040000795c */ /* 0x000fea0000300000 */
.L_x_116:
[----:B------:R-:W-:Y:S01]  /*9570*/  UIADD3 UR4, UPT, UPT, UR24, 0x38, URZ ;  /* 0x0000003818047890 */ /* 0x000fe2000fffe0ff */
[----:B------:R-:W-:Y:S01]  /*9580*/  LOP3.LUT R19, R19, 0x1, RZ, 0x3c, !PT ;  /* 0x0000000113137812 */ /* 0x000fe200078e3cff */
[----:B------:R-:W-:Y:S02]  /*9590*/  UISETP.NE.AND UP0, UPT, UR37, 0x8, UPT ;  /* 0x000000082500788c */ /* 0x000fe4000bf05270 */
[----:B------:R-:W-:Y:S09]  /*95a0*/  UPRMT UR4, UR25, 0x654, UR4 ;  /* 0x0000065419047896 */ /* 0x000ff20008000004 */
[----:B------:R-:W-:Y:S01]  /*95b0*/  SYNCS.ARRIVE.TRANS64.RED.A1T0 RZ, [UR4], RZ ;  /* 0x000000ffffff79a7 */ /* 0x000fe20008100404 */
[----:B------:R-:W-:Y:S05]  /*95c0*/  BRA.U UP0, `(.L_x_117) ;  /* 0x0000000100047547 */ /* 0x000fea000b800000 */
[----:B------:R-:W-:Y:S05]  /*95d0*/  BPT.TRAP 0x1 ;  /* 0x000000040000795c */ /* 0x000fea0000300000 */
.L_x_117:
[----:B------:R-:W-:Y:S01]  /*95e0*/  ULEA UR8, UR5, UR24, 0x3 ;  /* 0x0000001805087291 */ /* 0x000fe2000f8e18ff */
[----:B-1----:R-:W-:Y:S08]  /*95f0*/  SHF.L.U32 R5, R18, 0x1f, RZ ;  /* 0x0000001f12057819 */ /* 0x002ff000000006ff */
[----:B------:R-:W1:Y:S02]  /*9600*/  SYNCS.PHASECHK.TRANS64.TRYWAIT P0, [UR8+0x130], R5 ;  /* 0x00013005ff0075a7 */ /* 0x000e640008001108 */
[----:B-1----:R-:W-:Y:S05]  /*9610*/  @!P0 BRA `(.L_x_118) ;  /* 0x000000a800548947 */ /* 0x002fea0003800000 */
.L_x_252:
[----:B------:R-:W-:Y:S09]  /*9620*/  UIMAD UR4, UR5, 0x14, UR36 ;  /* 0x00000014050478a4 */ /* 0x000ff2000f8e0224 */
[----:B--2---:R-:W2:Y:S04]  /*9630*/  LDS R6, [UR4] ;  /* 0x00000004ff067984 */ /* 0x004ea80008000800 */
[----:B-1----:R-:W1:Y:S04]  /*9640*/  LDS R5, [UR4+0x4] ;  /* 0x00000404ff057984 */ /* 0x002e680008000800 */
[----:B------:R-:W3:Y:S04]  /*9650*/  LDS.U16 R4, [UR4+0x12] ;  /* 0x00001204ff047984 */ /* 0x000ee80008000400 */
[----:B------:R-:W3:Y:S04]  /*9660*/  LDS R16, [UR4+0x8] ;  /* 0x00000804ff107984 */ /* 0x000ee80008000800 */
[----:B----4-:R-:W4:Y:S01]  /*9670*/  LDS R0, [UR4+0xc] ;  /* 0x00000c04ff007984 */ /* 0x010f220008000800 */
[----:B------:R-:W-:Y:S01]  /*9680*/  @!PT LDS RZ, [RZ] ;  /* 0x00000000fffff984 */ /* 0x000fe20000000800 */
[----:B------:R-:W-:Y:S01]  /*9690*/  @!PT LDS RZ, [RZ] ;  /* 0x00000000fffff984 */ /* 0x000fe20000000800 */
[----:B------:R-:W-:Y:S01]  /*96a0*/  @!PT LDS RZ, [RZ] ;  /* 0x00000000fffff984 */ /* 0x000fe20000000800 */
[----:B------:R-:W-:Y:S01]  /*96b0*/  @!PT LDS RZ, [RZ] ;  /* 0x00000000fffff984 */ /* 0x000fe20000000800 */
[----:B------:R5:W-:Y:S06]  /*96c0*/  MEMBAR.ALL.CTA ;  /* 0x0000000000007992 */ /* 0x000bec0000008000 */
[----:B-----5:R-:W3:Y:S01]  /*96d0*/  FENCE.VIEW.ASYNC.S ;  /* 0x00000000000073c6 */ /* 0x020ee20000000000 */
[----:B--2---:R-:W-:Y:S02]  /*96e0*/  R2UR UR18, R6 ;  /* 0x00000000061272ca */ /* 0x004fe400000e0000 */
[----:B-1----:R-:W-:Y:S01]  /*96f0*/  R2UR UR19, R5 ;  /* 0x00000000051372ca */ /* 0x002fe200000e0000 */
[----:B------:R-:W-:Y:S03]  /*9700*/  @!UPT UIADD3 URZ, UPT, UPT, URZ, URZ, URZ ;  /* 0x000000fffffff290 */ /* 0x000fe6000fffe0ff */
[----:B------:R-:W-:Y:S11]  /*9710*/  BRA.U UP0, `(.L_x_119) ;  /* 0x0000000100047547 */ /* 0x000ff6000b800000 */
[----:B------:R-:W-:Y:S05]  /*9720*/  BPT.TRAP 0x1 ;  /* 0x000000040000795c */ /* 0x000fea0000300000 */
.L_x_119:
[----:B------:R-:W-:Y:S01]  /*9730*/  UIADD3 UR8, UPT, UPT, UR8, 0x170, URZ ;  /* 0x0000017008087890 */ /* 0x000fe2000fffe0ff */
[----:B----4-:R-:W-:Y:S03]  /*9740*/  ISETP.NE.AND P0, PT, R0, RZ, PT ;  /* 0x000000ff0000720c */ /* 0x010fe60003f05270 */
[----:B------:R-:W-:Y:S09]  /*9750*/  UPRMT UR8, UR25, 0x654, UR8 ;  /* 0x0000065419087896 */ /* 0x000ff20008000008 */
[----:B---3--:R-:W-:Y:S01]  /*9760*/  SYNCS.ARRIVE.TRANS64.RED.A1T0 RZ, [UR8], RZ ;  /* 0x000000ffffff79a7 */ /* 0x008fe20008100408 */
[----:B------:R-:W-:Y:S04]  /*9770*/  UIADD3 UR8, UPT, UPT, UR5, 0x1, URZ ;  /* 0x0000000105087890 */ /* 0x000fe8000fffe0ff */
[----:B------:R-:W-:Y:S04]  /*9780*/  UISETP.NE.AND UP0, UPT, UR8, 0x8, UPT ;  /* 0x000000080800788c */ /* 0x000fe8000bf05270 */
[----:B------:R-:W-:Y:S02]  /*9790*/  USEL UR4, URZ, 0x1, UP0 ;  /* 0x00000001ff047887 */ /* 0x000fe40008000000 */
[----:B------:R-:W-:Y:S02]  /*97a0*/  USEL UR5, UR8, URZ, UP0 ;  /* 0x000000ff08057287 */ /* 0x000fe40008000000 */
[----:B------:R-:W-:Y:S02]  /*97b0*/  UPLOP3.LUT UP0, UPT, UPT, UPT, UPT, 0x80, 0x8 ;  /* 0x000000000008789c */ /* 0x000fe40003f0f070 */
[----:B------:R-:W-:Y:S01]  /*97c0*/  LOP3.LUT R18, R18, UR4, RZ, 0x3c, !PT ;  /* 0x0000000412127c12 */ /* 0x000fe2000f8e3cff */
[----:B------:R-:W-:Y:S08]  /*97d0*/  @P0 BRA `(.L_x_120) ;  /* 0xffffffec00c80947 */ /* 0x000ff0000383ffff */
[----:B------:R-:W-:Y:S05]  /*97e0*/  BRA.U UP1, `(.L_x_121) ;  /* 0x0000000101047547 */ /* 0x000fea000b800000 */
[----:B------:R-:W-:Y:S05]  /*97f0*/  BPT.TRAP 0x1 ;  /* 0x000000040000795c */ /* 0x000fea0000300000 */
.L_x_121:
[----:B------:R-:W-:-:S04]  /*9800*/  SHF.L.U32 R3, R19, 0x1f, RZ ;  /* 0x0000001f13037819 */ /* 0x000fc800000006ff */
[----:B------:R-:W1:Y:S02]  /*9810*/  SYNCS.PHASECHK.TRANS64.TRYWAIT P0, [UR24+0x40], R3 ;  /* 0x00004003ff0075a7 */ /* 0x000e640008001118 */
[----:B-1----:R-:W-:Y:S05]  /*9820*/  @!P0 BRA `(.L_x_122) ;  /* 0x000000a400e88947 */ /* 0x002fea0003800000 */
.L_x_254:
[----:B------:R-:W-:Y:S05]  /*9830*/  BRA.U UP1, `(.L_x_123) ;  /* 0x0000000101047547 */ /* 0x000fea000b800000 */
[----:B------:R-:W-:Y:S05]  /*9840*/  BPT.TRAP 0x1 ;  /* 0x000000040000795c */ /* 0x000fea0000300000 */
.L_x_123:
[----:B------:R-:W2:Y:S02]  /*9850*/  SYNCS.PHASECHK.TRANS64.TRYWAIT P0, [UR24+0x48], R3 ;  /* 0x00004803ff0075a7 */ /* 0x000ea40008001118 */
[----:B--2---:R-:W-:Y:S05]  /*9860*/  @!P0 BRA `(.L_x_124) ;  /* 0x000000a400f08947 */ /* 0x004fea0003800000 */
.L_x_256:
[----:B------:R-:W-:Y:S05]  /*9870*/  BRA.U UP1, `(.L_x_125) ;  /* 0x0000000101047547 */ /* 0x000fea000b800000 */
[----:B------:R-:W-:Y:S05]  /*9880*/  BPT.TRAP 0x1 ;  /* 0x000000040000795c */ /* 0x000fea0000300000 */
.L_x_125:
[----:B------:R-:W2:Y:S02]  /*9890*/  SYNCS.PHASECHK.TRANS64.TRYWAIT P0, [UR24+0x50], R3 ;  /* 0x00005003ff0075a7 */ /* 0x000ea40008001118 */
[----:B--2---:R-:W-:Y:S05]  /*98a0*/  @!P0 BRA `(.L_x_126) ;  /* 0x000000a400f88947 */ /* 0x004fea0003800000 */
.L_x_258:
[----:B------:R-:W-:Y:S05]  /*98b0*/  BRA.U UP1, `(.L_x_127) ;  /* 0x0000000101047547 */ /* 0x000fea000b800000 */
[----:B------:R-:W-:Y:S05]  /*98c0*/  BPT.TRAP 0x1 ;  /* 0x000000040000795c */ /* 0x000fea0000300000 */
.L_x_127:
[----:B-1----:R-:W-:Y:S02]  /*98d0*/  SHF.L.U32 R3, R19, 0x1f, RZ ;  /* 0x0000001f13037819 */ /* 0x002fe400000006ff */
[----:B------:R-:W-:-:S04]  /*98e0*/  MOV R0, UR24 ;  /* 0x0000001800007c02 */ /* 0x000fc80008000f00 */
[----:B------:R1:W2:Y:S03]  /*98f0*/  SYNCS.PHASECHK.TRANS64.TRYWAIT P0, [R0+URZ+0x58], R3 ;  /* 0x00005803000075a7 */ /* 0x0002a600080011ff */
[----:B--2---:R-:W-:Y:S05]  /*9900*/  @!P0 NANOSLEEP.SYNCS 0x989680 ;  /* 0x009896800000895d */ /* 0x004fea0003900000 */
[----:B------:R-:W2:Y:S02]  /*9910*/  @!P0 SYNCS.PHASECHK.TRANS64 P0, [R0+URZ+0x58], R3 ;  /* 0x00005803000085a7 */ /* 0x000ea400080010ff */
[----:B--2---:R-:W-:Y:S05]  /*9920*/  @P0 EXIT ;  /* 0x000000000000094d */ /* 0x004fea0003800000 */
[----:B------:R-:W-:Y:S05]  /*9930*/  BRA `(.L_x_127) ;  /* 0xfffffffc00e47947 */ /* 0x000fea000383ffff */
.L_x_86:
[----:B------:R-:W-:-:S09]  /*9940*/  UISETP.NE.AND UP0, UPT, UR21, 0x4, UPT ;  /* 0x000000041500788c */ /* 0x000fd2000bf05270 */
[----:B------:R-:W-:Y:S05]  /*9950*/  BRA.U UP0, `(.L_x_128) ;  /* 0x0000006d00f07547 */ /* 0x000fea000b800000 */
.L_x_129:
[----:B------:R-:W-:-:S08]  /*9960*/  NOP ;  /* 0x0000000000007918 */ /* 0x000fd00000000000 */
[----:B------:R-:W2:Y:S02]  /*9970*/  USETMAXREG.TRY_ALLOC.CTAPOOL UP0, 0xe8 ;  /* 0x000000e8000079c8 */ /* 0x000ea40008000600 */
[----:B--2---:R-:W-:Y:S05]  /*9980*/  BRA.U !UP0, `(.L_x_129) ;  /* 0xfffffffd08f47547 */ /* 0x004fea000b83ffff */
[----:B------:R-:W2:Y:S08]  /*9990*/  S2UR UR52, SR_CgaCtaId ;  /* 0x00000000003479c3 */ /* 0x000eb00000008800 */
[----:B------:R-:W-:Y:S01]  /*99a0*/  BAR.SYNC.DEFER_BLOCKING 0x6, 0xa0 ;  /* 0x0182800000007b1d */ /* 0x000fe20000010000 */
[C---:B-----5:R-:W-:Y:S01]  /*99b0*/  IMAD.SHL.U32 R5, R142.reuse, 0x40, RZ ;  /* 0x000000408e057824 */ /* 0x060fe200078e00ff */
[C---:B------:R-:W-:Y:S01]  /*99c0*/  LOP3.LUT P1, RZ, R142.reuse, 0x2, RZ, 0xc0, !PT ;  /* 0x000000028eff7812 */ /* 0x040fe2000782c0ff */
[C---:B------:R-:W-:Y:S01]  /*99d0*/  IMAD.SHL.U32 R2, R142.reuse, 0x20, RZ ;  /* 0x000000208e027824 */ /* 0x040fe200078e00ff */
[----:B------:R-:W-:Y:S01]  /*99e0*/  PLOP3.LUT P2, PT, PT, PT, PT, 0x80, 0x8 ;  /* 0x000000000008781c */ /* 0x000fe20003f4f070 */
[----:B------:R-:W-:Y:S01]  /*99f0*/  IMAD.U32 R4, R142, 0x10000, RZ ;  /* 0x000100008e047824 */ /* 0x000fe200078e00ff */
[----:B------:R-:W-:Y:S01]  /*9a00*/  UMOV UR43, 0x400 ;  /* 0x00000400002b7882 */ /* 0x000fe20000000000 */
[----:B------:R-:W-:Y:S01]  /*9a10*/  LOP3.LUT R3, R5, 0x1c0, RZ, 0xc0, !PT ;  /* 0x000001c005037812 */ /* 0x000fe200078ec0ff */
[----:B------:R-:W3:Y:S01]  /*9a20*/  SHFL.IDX PT, R143, R128, RZ, 0x1f ;  /* 0x00001fff808f7589 */ /* 0x000ee200000e0000 */
[----:B------:R-:W-:Y:S01]  /*9a30*/  LOP3.LUT R2, R2, 0x200, RZ, 0xc0, !PT ;  /* 0x0000020002027812 */ /* 0x000fe200078ec0ff */
[----:B------:R-:W-:Y:S01]  /*9a40*/  IMAD.SHL.U32 R0, R142, 0x8, RZ ;  /* 0x000000088e007824 */ /* 0x000fe200078e00ff */
[----:B------:R-:W-:Y:S01]  /*9a50*/  LOP3.LUT R3, R3, 0x28, R142, 0xf8, !PT ;  /* 0x0000002803037812 */ /* 0x000fe200078ef88e */
[----:B------:R-:W-:Y:S01]  /*9a60*/  IMAD.MOV.U32 R141, RZ, RZ, 0x10 ;  /* 0x00000010ff8d7424 */ /* 0x000fe200078e00ff */
[----:B------:R-:W-:Y:S01]  /*9a70*/  LOP3.LUT R2, R2, 0x1000, R5, 0xf8, !PT ;  /* 0x0000100002027812 */ /* 0x000fe200078ef805 */
[----:B------:R-:W-:Y:S01]  /*9a80*/  UMOV UR58, URZ ;  /* 0x000000ff003a7c82 */ /* 0x000fe20008000000 */
[----:B------:R-:W-:Y:S01]  /*9a90*/  LOP3.LUT R5, R4, 0x600000, RZ, 0xc0, !PT ;  /* 0x0060000004057812 */ /* 0x000fe200078ec0ff */
[----:B------:R-:W-:Y:S01]  /*9aa0*/  UMOV UR59, URZ ;  /* 0x000000ff003b7c82 */ /* 0x000fe20008000000 */
[----:B------:R-:W-:Y:S01]  /*9ab0*/  LOP3.LUT R3, R3, 0x38, R0, 0x78, !PT ;  /* 0x0000003803037812 */ /* 0x000fe200078e7800 */
[----:B------:R-:W1:Y:S01]  /*9ac0*/  LDCU.64 UR38, c[0x0][0x888] ;  /* 0x00011100ff2677ac */ /* 0x000e620008000a00 */
[----:B------:R-:W-:Y:S01]  /*9ad0*/  LOP3.LUT R142, R142, 0x60, RZ, 0xc0, !PT ;  /* 0x000000608e8e7812 */ /* 0x000fe200078ec0ff */
[----:B------:R-:W-:Y:S01]  /*9ae0*/  IMAD.MOV.U32 R138, RZ, RZ, 0x1 ;  /* 0x00000001ff8a7424 */ /* 0x000fe200078e00ff */
[----:B------:R-:W-:Y:S01]  /*9af0*/  LOP3.LUT R139, R2, R3, RZ, 0xfc, !PT ;  /* 0x00000003028b7212 */ /* 0x000fe200078efcff */
[----:B------:R-:W1:Y:S01]  /*9b00*/  LDCU.64 UR48, c[0x0][0xb18] ;  /* 0x00016300ff3077ac */ /* 0x000e620008000a00 */
[----:B------:R-:W-:Y:S01]  /*9b10*/  IMAD.MOV.U32 R137, RZ, RZ, RZ ;  /* 0x000000ffff897224 */ /* 0x000fe200078e00ff */
[----:B------:R-:W-:-:S02]  /*9b20*/  PRMT R136, RZ, 0x7610, R136 ;  /* 0x00007610ff887816 */ /* 0x000fc40000000088 */
[----:B------:R-:W-:Y:S01]  /*9b30*/  CS2R R134, SRZ ;  /* 0x0000000000867805 */ /* 0x000fe2000001ff00 */
[----:B--2---:R-:W-:Y:S01]  /*9b40*/  ULEA UR43, UR52, UR43, 0x18 ;  /* 0x0000002b342b7291 */ /* 0x004fe2000f8ec0ff */
[----:B------:R-:W-:Y:S01]  /*9b50*/  SEL R141, R141, 0xfffffff0, !P1 ;  /* 0xfffffff08d8d7807 */ /* 0x000fe20004800000 */
[----:B------:R-:W2:Y:S01]  /*9b60*/  LDCU.64 UR46, c[0x0][0xb20] ;  /* 0x00016400ff2e77ac */ /* 0x000ea20008000a00 */
[----:B---3--:R-:W-:Y:S01]  /*9b70*/  ISETP.NE.AND P0, PT, R143, 0x4, PT ;  /* 0x000000048f00780c */ /* 0x008fe20003f05270 */
[----:B------:R-:W3:Y:S05]  /*9b80*/  LDCU.64 UR44, c[0x0][0x8b0] ;  /* 0x00011600ff2c77ac */ /* 0x000eea0008000a00 */
[----:B------:R-:W4:Y:S01]  /*9b90*/  LDS R140, [UR43+0x2f0] ;  /* 0x0002f02bff8c7984 */ /* 0x000f220008000800 */
[----:B------:R-:W-:Y:S01]  /*9ba0*/  UIADD3 UR4, UPT, UPT, UR43, 0x1000, URZ ;  /* 0x000010002b047890 */ /* 0x000fe2000fffe0ff */
[----:B------:R-:W-:Y:S01]  /*9bb0*/  UMOV UR5, URZ ;  /* 0x000000ff00057c82 */ /* 0x000fe20008000000 */
[----:B----4-:R-:W-:-:S04]  /*9bc0*/  IMAD.IADD R140, R140, 0x1, R5 ;  /* 0x000000018c8c7824 */ /* 0x010fc800078e0205 */
[----:B-123--:R-:W-:Y:S06]  /*9bd0*/  @P0 BRA `(.L_x_130) ;  /* 0x00000000007c0947 */ /* 0x00efec0003800000 */
[----:B------:R-:W1:Y:S01]  /*9be0*/  LDC.64 R36, c[0x0][0xa00] ;  /* 0x00028000ff247b82 */ /* 0x000e620000000a00 */
[----:B------:R-:W2:Y:S01]  /*9bf0*/  LDCU UR6, c[0x0][0xc1c] ;  /* 0x00018380ff0677ac */ /* 0x000ea20008000800 */
[----:B------:R-:W3:Y:S06]  /*9c00*/  LDCU.64 UR58, c[0x0][0xb00] ;  /* 0x00016000ff3a77ac */ /* 0x000eec0008000a00 */
[----:B------:R-:W1:Y:S01]  /*9c10*/  LDC.64 R38, c[0x0][0xa08] ;  /* 0x00028200ff267b82 */ /* 0x000e620000000a00 */
[----:B------:R-:W-:-:S07]  /*9c20*/  ELECT P0, URZ, PT ;  /* 0x0000000000ff782f */ /* 0x000fce0003800000 */
[----:B------:R-:W4:Y:S01]  /*9c30*/  LDC.64 R32, c[0x0][0xa10] ;  /* 0x00028400ff207b82 */ /* 0x000f220000000a00 */
[----:B--2---:R-:W-:-:S04]  /*9c40*/  UIADD3 UR6, UPT, UPT, UR16, UR6, URZ ;  /* 0x0000000610067290 */ /* 0x004fc8000fffe0ff */
[----:B------:R-:W-:-:S03]  /*9c50*/  UIMAD UR6, UR6, 0xe, URZ ;  /* 0x0000000e060678a4 */ /* 0x000fc6000f8e02ff */
[----:B------:R-:W4:Y:S01]  /*9c60*/  LDC.64 R34, c[0x0][0xa18] ;  /* 0x00028600ff227b82 */ /* 0x000f220000000a00 */
[----:B---3--:R-:W-:-:S07]  /*9c70*/  UIMAD.WIDE.U32 UR58, UR6, 0x80, UR58 ;  /* 0x00000080063a78a5 */ /* 0x008fce000f8e003a */
[----:B------:R-:W2:Y:S01]  /*9c80*/  LDC.64 R28, c[0x0][0xa20] ;  /* 0x00028800ff1c7b82 */ /* 0x000ea20000000a00 */
[----:B-1----:R1:W-:Y:S07]  /*9c90*/  @P0 STS.128 [UR43+0x380], R36 ;  /* 0x00038024ff000988 */ /* 0x0023ee0008000c2b */
[----:B------:R-:W2:Y:S08]  /*9ca0*/  LDC.64 R30, c[0x0][0xa28] ;  /* 0x00028a00ff1e7b82 */ /* 0x000eb00000000a00 */
[----:B------:R-:W3:Y:S01]  /*9cb0*/  LDC.64 R24, c[0x0][0xa30] ;  /* 0x00028c00ff187b82 */ /* 0x000ee20000000a00 */
[----:B----4-:R1:W-:Y:S07]  /*9cc0*/  @P0 STS.128 [UR43+0x390], R32 ;  /* 0x00039020ff000988 */ /* 0x0103ee0008000c2b */
[----:B------:R-:W3:Y:S08]  /*9cd0*/  LDC.64 R26, c[0x0][0xa38] ;  /* 0x00028e00ff1a7b82 */ /* 0x000ef00000000a00 */
[----:B------:R-:W4:Y:S01]  /*9ce0*/  LDC.64 R20, c[0x0][0xa40] ;  /* 0x00029000ff147b82 */ /* 0x000f220000000a00 */
[----:B--2---:R1:W-:Y:S07]  /*9cf0*/  @P0 STS.128 [UR43+0x3a0], R28 ;  /* 0x0003a01cff000988 */ /* 0x0043ee0008000c2b */
[----:B------:R-:W4:Y:S08]  /*9d00*/  LDC.64 R22, c[0x0][0xa48] ;  /* 0x00029200ff167b82 */ /* 0x000f300000000a00 */
[----:B------:R-:W2:Y:S01]  /*9d10*/  LDC.64 R12, c[0x0][0xa50] ;  /* 0x00029400ff0c7b82 */ /* 0x000ea20000000a00 */
[----:B---3--:R1:W-:Y:S07]  /*9d20*/  @P0 STS.128 [UR43+0x3b0], R24 ;  /* 0x0003b018ff000988 */ /* 0x0083ee0008000c2b */
[----:B------:R-:W2:Y:S08]  /*9d30*/  LDC.64 R14, c[0x0][0xa58] ;  /* 0x00029600ff0e7b82 */ /* 0x000eb00000000a00 */
[----:B------:R-:W3:Y:S01]  /*9d40*/  LDC.64 R8, c[0x0][0xa60] ;  /* 0x00029800ff087b82 */ /* 0x000ee20000000a00 */
[----:B----4-:R1:W-:Y:S07]  /*9d50*/  @P0 STS.128 [UR43+0x3c0], R20 ;  /* 0x0003c014ff000988 */ /* 0x0103ee0008000c2b */
[----:B------:R-:W3:Y:S08]  /*9d60*/  LDC.64 R10, c[0x0][0xa68] ;  /* 0x00029a00ff0a7b82 */ /* 0x000ef00000000a00 */
[----:B------:R-:W4:Y:S01]  /*9d70*/  LDC.64 R4, c[0x0][0xa70] ;  /* 0x00029c00ff047b82 */ /* 0x000f220000000a00 */
[----:B--2---:R1:W-:Y:S07]  /*9d80*/  @P0 STS.128 [UR43+0x3d0], R12 ;  /* 0x0003d00cff000988 */ /* 0x0043ee0008000c2b */
[----:B------:R-:W4:Y:S01]  /*9d90*/  LDC.64 R6, c[0x0][0xa78] ;  /* 0x00029e00ff067b82 */ /* 0x000f220000000a00 */
[----:B---3--:R1:W-:Y:S04]  /*9da0*/  @P0 STS.128 [UR43+0x3e0], R8 ;  /* 0x0003e008ff000988 */ /* 0x0083e80008000c2b */
[----:B----4-:R1:W-:Y:S01]  /*9db0*/  @P0 STS.128 [UR43+0x3f0], R4 ;  /* 0x0003f004ff000988 */ /* 0x0103e20008000c2b */
[----:B------:R-:W-:Y:S01]  /*9dc0*/  NOP ;  /* 0x0000000000007918 */ /* 0x000fe20000000000 */
.L_x_130:
[----:B------:R-:W-:Y:S01]  /*9dd0*/  MOV R129, UR4 ;  /* 0x0000000400817c02 */ /* 0x000fe20008000f00 */
[----:B------:R-:W-:Y:S01]  /*9de0*/  UMOV UR54, URZ ;  /* 0x000000ff00367c82 */ /* 0x000fe20008000000 */
[----:B------:R-:W-:Y:S01]  /*9df0*/  SHF.L.U32 R139, R139, 0x1, RZ ;  /* 0x000000018b8b7819 */ /* 0x000fe200000006ff */
[----:B------:R-:W-:-:S06]  /*9e00*/  UMOV UR53, URZ ;  /* 0x000000ff00357c82 */ /* 0x000fcc0008000000 */
.L_x_184:
[----:B------:R-:W-:Y:S01]  /*9e10*/  LOP3.LUT R0, R136, 0xffff, RZ, 0xc0, !PT ;  /* 0x0000ffff88007812 */ /* 0x000fe200078ec0ff */
[----:B-1----:R-:W1:Y:S03]  /*9e20*/  LDC.64 R8, c[0x0][0x390] ;  /* 0x0000e400ff087b82 */ /* 0x002e660000000a00 */
        /* <DEDUP_REMOVED lines=16> */
[----:B------:R-:W-:Y:S02]  /*9f30*/  ISETP.NE.OR P0, PT, R143, 0x4, !P2 ;  /* 0x000000048f00780c */ /* 0x000fe40005705670 */
[----:B------:R-:W-:Y:S02]  /*9f40*/  R2UR UR56, R2 ;  /* 0x00000000023872ca */ /* 0x000fe400000e0000 */
[----:B------:R-:W-:Y:S09]  /*9f50*/  R2UR UR57, R3 ;  /* 0x00000000033972ca */ /* 0x000ff200000e0000 */
[----:B-1-3--:R-:W-:Y:S06]  /*9f60*/  @P0 BRA `(.L_x_131) ;  /* 0x0000000000ec0947 */ /* 0x00afec0003800000 */
[----:B------:R-:W-:Y:S01]  /*9f70*/  IMAD.U32 R11, RZ, RZ, UR43 ;  /* 0x0000002bff0b7e24 */ /* 0x000fe2000f8e00ff */
[----:B------:R-:W1:Y:S01]  /*9f80*/  S2R R0, SR_LANEID ;  /* 0x0000000000007919 */ /* 0x000e620000000000 */
[----:B------:R-:W-:Y:S01]  /*9f90*/  ELECT P0, URZ, PT ;  /* 0x0000000000ff782f */ /* 0x000fe20003800000 */
[----:B------:R-:W-:Y:S01]  /*9fa0*/  BSSY.RECONVERGENT B0, `(.L_x_132) ;  /* 0x0000032000007945 */ /* 0x000fe20003800200 */
[----:B-1----:R-:W-:Y:S05]  /*9fb0*/  IMAD.SHL.U32 R0, R0, 0x4, RZ ;  /* 0x0000000400007824 */ /* 0x002fea00078e00ff */
[----:B------:R-:W-:Y:S06]  /*9fc0*/  IADD3 R11, PT, PT, R0, 0x380, R11 ;  /* 0x00000380000b7810 */ /* 0x000fec0007ffe00b */
[----:B------:R-:W-:Y:S05]  /*9fd0*/  @!P0 BRA `(.L_x_133) ;  /* 0x0000000000b88947 */ /* 0x000fea0003800000 */
[----:B------:R-:W-:Y:S01]  /*9fe0*/  STS [UR43+0x3b0], RZ ;  /* 0x0003b0ffff007988 */ /* 0x000fe2000800082b */
[----:B------:R-:W-:Y:S01]  /*9ff0*/  ISETP.NE.U32.AND P0, PT, RZ, UR46, PT ;  /* 0x0000002eff007c0c */ /* 0x000fe2000bf05070 */
[C---:B------:R-:W-:Y:S01]  /*a000*/  IMAD.WIDE R6, R16.reuse, 0xc, R8 ;  /* 0x0000000c10067825 */ /* 0x040fe200078e0208 */
[----:B------:R-:W-:Y:S02]  /*a010*/  UIADD3 UR4, UPT, UPT, UR43, 0x380, URZ ;  /* 0x000003802b047890 */ /* 0x000fe4000fffe0ff */
[----:B------:R-:W-:Y:S02]  /*a020*/  ISETP.NE.AND.EX P1, PT, RZ, UR47, PT, P0 ;  /* 0x0000002fff007c0c */ /* 0x000fe4000bf25300 */
[----:B------:R-:W2:Y:S01]  /*a030*/  LDG.E R18, desc[UR50][R6.64] ;  /* 0x0000003206127981 */ /* 0x000ea2000c1e1900 */
[C---:B------:R-:W-:Y:S03]  /*a040*/  LEA R2, P0, R16.reuse, RZ, 0x3 ;  /* 0x000000ff10027211 */ /* 0x040fe600078018ff */
[----:B------:R1:W3:Y:S01]  /*a050*/  LDG.E R5, desc[UR50][R6.64+0x4] ;  /* 0x0000043206057981 */ /* 0x0002e2000c1e1900 */
[----:B------:R-:W-:Y:S06]  /*a060*/  LEA.HI.X.SX32 R3, R16, RZ, 0x3, P0 ;  /* 0x000000ff10037211 */ /* 0x000fec00000f1eff */
[C---:B------:R-:W-:Y:S04]  /*a070*/  @P1 IADD3 R12, P0, PT, R2.reuse, UR46, RZ ;  /* 0x0000002e020c1c10 */ /* 0x040fe8000ff1e0ff */
[C---:B------:R-:W-:Y:S02]  /*a080*/  @P1 IADD3.X R13, PT, PT, R3.reuse, UR47, RZ, P0, !PT ;  /* 0x0000002f030d1c10 */ /* 0x040fe400087fe4ff */
[----:B------:R-:W-:Y:S03]  /*a090*/  IADD3 R14, P0, PT, R2, UR48, RZ ;  /* 0x00000030020e7c10 */ /* 0x000fe6000ff1e0ff */
[----:B------:R-:W4:Y:S01]  /*a0a0*/  @P1 LDG.E.64 R20, desc[UR50][R12.64] ;  /* 0x000000320c141981 */ /* 0x000f22000c1e1b00 */
[----:B------:R-:W-:Y:S03]  /*a0b0*/  IADD3.X R15, PT, PT, R3, UR49, RZ, P0, !PT ;  /* 0x00000031030f7c10 */ /* 0x000fe600087fe4ff */
[----:B------:R-:W5:Y:S04]  /*a0c0*/  LDS R3, [UR43+0x39c] ;  /* 0x00039c2bff037984 */ /* 0x000f680008000800 */
[----:B------:R-:W5:Y:S01]  /*a0d0*/  LDG.E.64 R14, desc[UR50][R14.64] ;  /* 0x000000320e0e7981 */ /* 0x000f62000c1e1b00 */
[----:B-1----:R-:W-:Y:S03]  /*a0e0*/  IMAD.U32 R6, RZ, RZ, UR4 ;  /* 0x00000004ff067e24 */ /* 0x002fe6000f8e00ff */
[----:B-----5:R-:W-:Y:S01]  /*a0f0*/  STS.64 [UR43+0x380], R14 ;  /* 0x0003800eff007988 */ /* 0x020fe20008000a2b */
[--C-:B--2---:R-:W-:Y:S01]  /*a100*/  SHF.R.S32.HI R19, RZ, 0x1f, R18.reuse ;  /* 0x0000001fff137819 */ /* 0x104fe20000011412 */
[----:B------:R-:W-:Y:S02]  /*a110*/  @!P1 IMAD.MOV.U32 R20, RZ, RZ, R18 ;  /* 0x000000ffff149224 */ /* 0x000fe400078e0012 */
[----:B---3--:R-:W-:Y:S02]  /*a120*/  VIADD R5, R5, 0xffffffff ;  /* 0xffffffff05057836 */ /* 0x008fe40000000000 */
[----:B------:R-:W-:Y:S05]  /*a130*/  @!P1 IMAD.MOV.U32 R21, RZ, RZ, R19 ;  /* 0x000000ffff159224 */ /* 0x000fea00078e0013 */
[----:B----4-:R-:W-:Y:S04]  /*a140*/  SHF.L.U64.HI R10, R20, 0x1, R21 ;  /* 0x00000001140a7819 */ /* 0x010fe80000010215 */
[----:B------:R-:W-:Y:S04]  /*a150*/  LOP3.LUT R10, R10, 0x1fffffff, RZ, 0xc0, !PT ;  /* 0x1fffffff0a0a7812 */ /* 0x000fe800078ec0ff */
[----:B------:R-:W-:Y:S04]  /*a160*/  SHF.R.U32.HI R2, RZ, 0x4, R10 ;  /* 0x00000004ff027819 */ /* 0x000fe8000001160a */
[----:B------:R-:W-:Y:S02]  /*a170*/  LOP3.LUT R13, R3, 0xf, R2, 0xb8, !PT ;  /* 0x0000000f030d7812 */ /* 0x000fe400078eb802 */
[----:B------:R-:W-:Y:S03]  /*a180*/  SHF.R.U64 R2, R6, 0x4, RZ ;  /* 0x0000000406027819 */ /* 0x000fe600000012ff */
[----:B------:R1:W-:Y:S04]  /*a190*/  STS [UR43+0x39c], R13 ;  /* 0x00039c0dff007988 */ /* 0x0003e8000800082b */
[----:B------:R-:W2:Y:S04]  /*a1a0*/  LDS R4, [UR43+0x39c] ;  /* 0x00039c2bff047984 */ /* 0x000ea80008000800 */
[----:B------:R-:W-:Y:S04]  /*a1b0*/  STS [UR43+0x390], R2 ;  /* 0x00039002ff007988 */ /* 0x000fe8000800082b */
[----:B------:R-:W-:Y:S01]  /*a1c0*/  STS [UR43+0x394], R2 ;  /* 0x00039402ff007988 */ /* 0x000fe2000800082b */
[----:B-1----:R-:W-:Y:S05]  /*a1d0*/  IMAD.SHL.U32 R13, R20, 0x2, RZ ;  /* 0x00000002140d7824 */ /* 0x002fea00078e00ff */
[----:B------:R-:W-:Y:S04]  /*a1e0*/  LOP3.LUT R13, R13, 0xfffffffe, RZ, 0xc0, !PT ;  /* 0xfffffffe0d0d7812 */ /* 0x000fe800078ec0ff */
[----:B------:R-:W-:Y:S05]  /*a1f0*/  SHF.R.U64 R10, R13, 0x4, R10 ;  /* 0x000000040d0a7819 */ /* 0x000fea000000120a */
[----:B------:R-:W-:Y:S01]  /*a200*/  STS [UR43+0x38c], R10 ;  /* 0x00038c0aff007988 */ /* 0x000fe2000800082b */
[----:B--2---:R-:W-:Y:S05]  /*a210*/  LOP3.LUT R7, R4, 0xf0, RZ, 0xb8, !PT ;  /* 0x000000f004077812 */ /* 0x004fea00078eb8ff */
[----:B------:R1:W-:Y:S04]  /*a220*/  STS [UR43+0x39c], R7 ;  /* 0x00039c07ff007988 */ /* 0x0003e8000800082b */
[----:B------:R-:W2:Y:S01]  /*a230*/  LDS R4, [UR43+0x39c] ;  /* 0x00039c2bff047984 */ /* 0x000ea20008000800 */
[----:B-1----:R-:W-:Y:S02]  /*a240*/  CS2R R6, SRZ ;  /* 0x0000000000067805 */ /* 0x002fe4000001ff00 */
[----:B--2---:R-:W-:Y:S01]  /*a250*/  LOP3.LUT R3, R4, 0xf00, RZ, 0xb8, !PT ;  /* 0x00000f0004037812 */ /* 0x004fe200078eb8ff */
[----:B------:R-:W-:Y:S04]  /*a260*/  VIADD R4, R18, 0xffffffff ;  /* 0xffffffff12047836 */ /* 0x000fe80000000000 */
[----:B------:R-:W-:Y:S04]  /*a270*/  STS.64 [UR43+0x398], R2 ;  /* 0x00039802ff007988 */ /* 0x000fe80008000a2b */
[----:B------:R-:W1:Y:S04]  /*a280*/  LDS R12, [UR43+0x39c] ;  /* 0x00039c2bff0c7984 */ /* 0x000e680008000800 */
[----:B------:R2:W-:Y:S01]  /*a290*/  STS.128 [UR43+0x3a0], R4 ;  /* 0x0003a004ff007988 */ /* 0x0005e20008000c2b */
[----:B-1----:R-:W-:Y:S05]  /*a2a0*/  LOP3.LUT R12, R12, 0xf000, RZ, 0xb8, !PT ;  /* 0x0000f0000c0c7812 */ /* 0x002fea00078eb8ff */
[----:B------:R2:W-:Y:S02]  /*a2b0*/  STS [UR43+0x39c], R12 ;  /* 0x00039c0cff007988 */ /* 0x0005e4000800082b */
.L_x_133:
[----:B------:R-:W-:Y:S05]  /*a2c0*/  BSYNC.RECONVERGENT B0 ;  /* 0x0000000000007941 */ /* 0x000fea0003800200 */
.L_x_132:
[----:B------:R-:W-:Y:S01]  /*a2d0*/  NOP ;  /* 0x0000000000007918 */ /* 0x000fe20000000000 */
[----:B------:R-:W1:Y:S01]  /*a2e0*/  LDS R11, [R11] ;  /* 0x000000000b0b7984 */ /* 0x000e620000000800 */
[----:B------:R-:W-:Y:S04]  /*a2f0*/  IADD3 R2, P0, PT, R0, UR56, RZ ;  /* 0x0000003800027c10 */ /* 0x000fe8000ff1e0ff */
[----:B------:R-:W-:Y:S05]  /*a300*/  IADD3.X R3, PT, PT, RZ, UR57, RZ, P0, !PT ;  /* 0x00000039ff037c10 */ /* 0x000fea00087fe4ff */
[----:B-1----:R1:W5:Y:S04]  /*a310*/  ATOMG.E.EXCH.STRONG.GPU PT, RZ, [R2], R11 ;  /* 0x0000000b02ff73a8 */ /* 0x00236800041ee100 */
.L_x_131:
[----:B------:R-:W-:Y:S09]  /*a320*/  UISETP.NE.AND UP0, UPT, UR37, 0x8, UPT ;  /* 0x000000082500788c */ /* 0x000ff2000bf05270 */
[----:B------:R-:W-:Y:S05]  /*a330*/  BRA.U UP0, `(.L_x_134) ;  /* 0x0000000100047547 */ /* 0x000fea000b800000 */
[----:B------:R-:W-:Y:S05]  /*a340*/  BPT.TRAP 0x1 ;  /* 0x000000040000795c */ /* 0x000fea0000300000 */
.L_x_134:
[----:B------:R-:W-:Y:S01]  /*a350*/  ULEA UR6, UR5, UR43, 0x3 ;  /* 0x0000002b05067291 */ /* 0x000fe2000f8e18ff */
[----:B-1----:R-:W-:Y:S08]  /*a360*/  SHF.L.U32 R3, R134, 0x1f, RZ ;  /* 0x0000001f86037819 */ /* 0x002ff000000006ff */
[----:B-----5:R-:W1:Y:S02]  /*a370*/  SYNCS.PHASECHK.TRANS64.TRYWAIT P0, [UR6+0x130], R3 ;  /* 0x00013003ff0075a7 */ /* 0x020e640008001106 */
[----:B-1----:R-:W-:Y:S05]  /*a380*/  @!P0 BRA `(.L_x_135) ;  /* 0x0000009c00588947 */ /* 0x002fea0003800000 */
.L_x_260:
[----:B------:R-:W-:Y:S09]  /*a390*/  UIMAD UR4, UR5, 0x14, UR36 ;  /* 0x00000014050478a4 */ /* 0x000ff2000f8e0224 */
[----:B------:R-:W3:Y:S04]  /*a3a0*/  LDS.U16 R136, [UR4+0x12] ;  /* 0x00001204ff887984 */ /* 0x000ee80008000400 */
[----:B------:R-:W4:Y:S04]  /*a3b0*/  LDS R133, [UR4] ;  /* 0x00000004ff857984 */ /* 0x000f280008000800 */
[----:B------:R-:W1:Y:S04]  /*a3c0*/  LDS R132, [UR4+0x4] ;  /* 0x00000404ff847984 */ /* 0x000e680008000800 */
[----:B------:R-:W1:Y:S04]  /*a3d0*/  LDS R131, [UR4+0x8] ;  /* 0x00000804ff837984 */ /* 0x000e680008000800 */
[----:B------:R-:W1:Y:S01]  /*a3e0*/  LDS R130, [UR4+0xc] ;  /* 0x00000c04ff827984 */ /* 0x000e620008000800 */
[----:B------:R-:W-:Y:S01]  /*a3f0*/  @!PT LDS RZ, [RZ] ;  /* 0x00000000fffff984 */ /* 0x000fe20000000800 */
[----:B------:R-:W-:Y:S01]  /*a400*/  @!PT LDS RZ, [RZ] ;  /* 0x00000000fffff984 */ /* 0x000fe20000000800 */
[----:B------:R-:W-:Y:S01]  /*a410*/  @!PT LDS RZ, [RZ] ;  /* 0x00000000fffff984 */ /* 0x000fe20000000800 */
[----:B------:R-:W-:Y:S01]  /*a420*/  @!PT LDS RZ, [RZ] ;  /* 0x00000000fffff984 */ /* 0x000fe20000000800 */
[----:B------:R5:W-:Y:S06]  /*a430*/  MEMBAR.ALL.CTA ;  /* 0x0000000000007992 */ /* 0x000bec0000008000 */
[----:B-----5:R-:W1:Y:S01]  /*a440*/  FENCE.VIEW.ASYNC.S ;  /* 0x00000000000073c6 */ /* 0x020e620000000000 */
[----:B------:R-:W-:Y:S05]  /*a450*/  BRA.U UP0, `(.L_x_136) ;  /* 0x0000000100047547 */ /* 0x000fea000b800000 */
[----:B------:R-:W-:Y:S05]  /*a460*/  BPT.TRAP 0x1 ;  /* 0x000000040000795c */ /* 0x000fea0000300000 */
.L_x_136:
[----:B------:R-:W-:Y:S01]  /*a470*/  UIADD3 UR4, UPT, UPT, UR6, 0x170, URZ ;  /* 0x0000017006047890 */ /* 0x000fe2000fffe0ff */
[----:B------:R-:W-:Y:S01]  /*a480*/  IMAD.WIDE R8, R16, 0xc, R8 ;  /* 0x0000000c10087825 */ /* 0x000fe200078e0208 */
[----:B------:R-:W-:Y:S01]  /*a490*/  USHF.L.U32 UR41, UR18, 0x7, URZ ;  /* 0x0000000712297899 */ /* 0x000fe200080006ff */
[----:B------:R-:W-:Y:S01]  /*a4a0*/  ISETP.NE.OR P1, PT, R142, RZ, !P2 ;  /* 0x000000ff8e00720c */ /* 0x000fe20005725670 */
[----:B------:R-:W-:Y:S01]  /*a4b0*/  UPRMT UR4, UR52, 0x654, UR4 ;  /* 0x0000065434047896 */ /* 0x000fe20008000004 */
[----:B------:R-:W-:Y:S01]  /*a4c0*/  BSSY.RECONVERGENT B0, `(.L_x_137) ;  /* 0x000000b000007945 */ /* 0x000fe20003800200 */
[----:B------:R-:W-:Y:S01]  /*a4d0*/  USHF.L.U32 UR42, UR19, 0x8, URZ ;  /* 0x00000008132a7899 */ /* 0x000fe200080006ff */
[----:B------:R-:W-:Y:S01]  /*a4e0*/  LOP3.LUT P0, RZ, R129, 0x3f0, RZ, 0xc0, !PT ;  /* 0x000003f081ff7812 */ /* 0x000fe2000780c0ff */
[----:B------:R-:W-:Y:S05]  /*a4f0*/  UIADD3 UR55, UPT, UPT, UR5, 0x1, URZ ;  /* 0x0000000105377890 */ /* 0x000fea000fffe0ff */
[----:B-1----:R-:W-:Y:S01]  /*a500*/  SYNCS.ARRIVE.TRANS64.RED.A1T0 RZ, [UR4], RZ ;  /* 0x000000ffffff79a7 */ /* 0x002fe20008100404 */
[----:B------:R1:W5:Y:S02]  /*a510*/  LDG.E R146, desc[UR50][R8.64+0x8] ;  /* 0x0000083208927981 */ /* 0x000364000c1e1900 */
[----:B------:R-:W-:Y:S05]  /*a520*/  @P1 BRA `(.L_x_138) ;  /* 0x0000000000101947 */ /* 0x000fea0003800000 */
[----:B------:R-:W-:Y:S04]  /*a530*/  DEPBAR {5,4,3,2,1,0} ;  /* 0x0000003f0000791a */ /* 0x000fe80000000000 */
[----:B------:R-:W2:Y:S02]  /*a540*/  CCTL.E.C.LDCU.IV.DEEP [UR56] ;  /* 0x0000000038007540 */ /* 0x000ea40009c08000 */
[----:B--2---:R2:W-:Y:S01]  /*a550*/  UTMACCTL.IV [UR56] ;  /* 0x00000000380079b9 */ /* 0x0045e20008000000 */
[----:B------:R-:W-:Y:S01]  /*a560*/  NOP ;  /* 0x0000000000007918 */ /* 0x000fe20000000000 */
.L_x_138:
[----:B--2---:R-:W-:Y:S05]  /*a570*/  BSYNC.RECONVERGENT B0 ;  /* 0x0000000000007941 */ /* 0x004fea0003800200 */
.L_x_137:
[----:B------:R-:W-:Y:S04]  /*a580*/  BSSY.RECONVERGENT B6, `(.L_x_139) ;  /* 0x0000021000067945 */ /* 0x000fe80003800200 */
[----:B------:R-:W-:Y:S05]  /*a590*/  @!P0 BRA `(.L_x_140) ;  /* 0x00000000007c8947 */ /* 0x000fea0003800000 */
[----:B------:R-:W2:Y:S01]  /*a5a0*/  LDCU.64 UR8, c[0x4][0x80] ;  /* 0x01001000ff0877ac */ /* 0x000ea20008000a00 */
[----:B------:R-:W-:Y:S01]  /*a5b0*/  MOV R2, 0x0 ;  /* 0x0000000000027802 */ /* 0x000fe20000000f00 */
[----:B------:R-:W-:Y:S02]  /*a5c0*/  HFMA2 R12, -RZ, RZ, 0, 5.9604644775390625e-08 ;  /* 0x00000001ff0c7431 */ /* 0x000fe400000001ff */
[----:B-1----:R-:W-:Y:S01]  /*a5d0*/  IMAD.MOV.U32 R8, RZ, RZ, 0x70 ;  /* 0x00000070ff087424 */ /* 0x002fe200078e00ff */
[----:B------:R1:W1:Y:S01]  /*a5e0*/  LDC.64 R14, c[0x4][R2] ;  /* 0x01000000020e7b82 */ /* 0x0002620000000a00 */
[----:B------:R-:W3:Y:S01]  /*a5f0*/  LDCU.64 UR6, c[0x4][0x88] ;  /* 0x01001100ff0677ac */ /* 0x000ee20008000a00 */
[----:B------:R-:W-:Y:S01]  /*a600*/  IMAD.MOV.U32 R13, RZ, RZ, RZ ;  /* 0x000000ffff0d7224 */ /* 0x000fe200078e00ff */
[----:B------:R-:W4:Y:S01]  /*a610*/  LDCU.64 UR4, c[0x4][0x8] ;  /* 0x01000100ff0477ac */ /* 0x000f220008000a00 */
[----:B--2---:R-:W-:Y:S01]  /*a620*/  MOV R5, UR9 ;  /* 0x0000000900057c02 */ /* 0x004fe20008000f00 */
[----:B------:R-:W-:Y:S01]  /*a630*/  IMAD.U32 R4, RZ, RZ, UR8 ;  /* 0x00000008ff047e24 */ /* 0x000fe2000f8e00ff */
[----:B---3--:R-:W-:Y:S01]  /*a640*/  MOV R7, UR7 ;  /* 0x0000000700077c02 */ /* 0x008fe20008000f00 */
[----:B------:R-:W-:Y:S01]  /*a650*/  IMAD.U32 R6, RZ, RZ, UR6 ;  /* 0x00000006ff067e24 */ /* 0x000fe2000f8e00ff */
[----:B----4-:R-:W-:Y:S01]  /*a660*/  MOV R11, UR5 ;  /* 0x00000005000b7c02 */ /* 0x010fe20008000f00 */
[----:B------:R-:W-:Y:S02]  /*a670*/  IMAD.U32 R10, RZ, RZ, UR4 ;  /* 0x00000004ff0a7e24 */ /* 0x000fe4000f8e00ff */
[----:B------:R-:W-:Y:S07]  /*a680*/  LEPC R20, `(.L_x_141) ;  /* 0x000000001014794e */ /* 0x000fee0000000000 */
[----:B-1---5:R-:W-:Y:S05]  /*a690*/  CALL.ABS.NOINC R14 ;  /* 0x000000000e007343 */ /* 0x022fea0003c00000 */
.L_x_141:
[----:B------:R-:W1:Y:S01]  /*a6a0*/  LDCU.64 UR8, c[0x4][0x80] ;  /* 0x01001000ff0877ac */ /* 0x000e620008000a00 */
[----:B------:R-:W2:Y:S01]  /*a6b0*/  LDC.64 R2, c[0x4][R2] ;  /* 0x0100000002027b82 */ /* 0x000ea20000000a00 */
[----:B------:R-:W-:Y:S02]  /*a6c0*/  HFMA2 R12, -RZ, RZ, 0, 5.9604644775390625e-08 ;  /* 0x00000001ff0c7431 */ /* 0x000fe400000001ff */
[----:B------:R-:W-:Y:S02]  /*a6d0*/  IMAD.MOV.U32 R8, RZ, RZ, 0x70 ;  /* 0x00000070ff087424 */ /* 0x000fe400078e00ff */
[----:B------:R-:W-:Y:S01]  /*a6e0*/  IMAD.MOV.U32 R13, RZ, RZ, RZ ;  /* 0x000000ffff0d7224 */ /* 0x000fe200078e00ff */
[----:B------:R-:W3:Y:S01]  /*a6f0*/  LDCU.64 UR6, c[0x4][0x88] ;  /* 0x01001100ff0677ac */ /* 0x000ee20008000a00 */
[----:B------:R-:W4:Y:S01]  /*a700*/  LDCU.64 UR4, c[0x4][0x8] ;  /* 0x01000100ff0477ac */ /* 0x000f220008000a00 */
[----:B-1----:R-:W-:Y:S02]  /*a710*/  MOV R4, UR8 ;  /* 0x0000000800047c02 */ /* 0x002fe40008000f00 */
[----:B------:R-:W-:Y:S02]  /*a720*/  MOV R5, UR9 ;  /* 0x0000000900057c02 */ /* 0x000fe40008000f00 */
[----:B---3--:R-:W-:Y:S01]  /*a730*/  MOV R7, UR7 ;  /* 0x0000000700077c02 */ /* 0x008fe20008000f00 */
[----:B------:R-:W-:Y:S01]  /*a740*/  IMAD.U32 R6, RZ, RZ, UR6 ;  /* 0x00000006ff067e24 */ /* 0x000fe2000f8e00ff */
[----:B----4-:R-:W-:Y:S01]  /*a750*/  MOV R11, UR5 ;  /* 0x00000005000b7c02 */ /* 0x010fe20008000f00 */
[----:B------:R-:W-:Y:S02]  /*a760*/  IMAD.U32 R10, RZ, RZ, UR4 ;  /* 0x00000004ff0a7e24 */ /* 0x000fe4000f8e00ff */
[----:B------:R-:W-:Y:S07]  /*a770*/  LEPC R20, `(.L_x_140) ;  /* 0x000000001014794e */ /* 0x000fee0000000000 */
[----:B--2---:R-:W-:Y:S05]  /*a780*/  CALL.ABS.NOINC R2 ;  /* 0x0000000002007343 */ /* 0x004fea0003c00000 */
.L_x_140:
[----:B------:R-:W-:Y:S05]  /*a790*/  BSYNC.RECONVERGENT B6 ;  /* 0x0000000000067941 */ /* 0x000fea0003800200 */
.L_x_139:
[----:B------:R-:W-:Y:S01]  /*a7a0*/  ISETP.NE.AND P0, PT, R142, RZ, PT ;  /* 0x000000ff8e00720c */ /* 0x000fe20003f05270 */
[----:B------:R-:W-:Y:S01]  /*a7b0*/  BSSY B0, `(.L_x_142) ;  /* 0x0000009000007945 */ /* 0x000fe20003800000 */
[----:B------:R-:W-:Y:S04]  /*a7c0*/  PLOP3.LUT P1, PT, PT, PT, PT, 0x8, 0x80 ;  /* 0x000000000080781c */ /* 0x000fe80003f2e170 */
[----:B------:R-:W-:Y:S07]  /*a7d0*/  P2R R147, PR, RZ, 0x2 ;  /* 0x00000002ff937803 */ /* 0x000fee0000000000 */
[----:B------:R-:W-:Y:S05]  /*a7e0*/  @P0 BRA `(.L_x_143) ;  /* 0x0000000000140947 */ /* 0x000fea0003800000 */
[----:B------:R-:W-:Y:S03]  /*a7f0*/  UMOV UR4, 0xffffffff ;  /* 0xffffffff00047882 */ /* 0x000fe60000000000 */
[----:B------:R-:W-:Y:S05]  /*a800*/  BRA.DIV UR4, `(.L_x_144) ;  /* 0x0000009a04507947 */ /* 0x000fea000b800000 */
[----:B------:R-:W-:Y:S11]  /*a810*/  ELECT P6, URZ, PT ;  /* 0x0000000000ff782f */ /* 0x000ff600038c0000 */
[----:B------:R-:W-:Y:S02]  /*a820*/  @!UPT UIADD3 URZ, UPT, UPT, URZ, URZ, URZ ;  /* 0x000000fffffff290 */ /* 0x000fe4000fffe0ff */
.L_x_262:
[----:B------:R-:W-:Y:S07]  /*a830*/  P2R R147, PR, RZ, 0x40 ;  /* 0x00000040ff937803 */ /* 0x000fee0000000000 */
.L_x_143:
[----:B------:R-:W-:Y:S05]  /*a840*/  BSYNC B0 ;  /* 0x0000000000007941 */ /* 0x000fea0003800000 */
.L_x_142:
[----:B------:R-:W2:Y:S01]  /*a850*/  LDC.64 R2, c[0x0][0x8b8] ;  /* 0x00022e00ff027b82 */ /* 0x000ea20000000a00 */
[----:B------:R-:W-:Y:S02]  /*a860*/  LOP3.LUT R138, R138, 0x1, RZ, 0x3c, !PT ;  /* 0x000000018a8a7812 */ /* 0x000fe400078e3cff */
[----:B--2---:R-:W-:Y:S04]  /*a870*/  ISETP.NE.U32.AND P0, PT, R2, RZ, PT ;  /* 0x000000ff0200720c */ /* 0x004fe80003f05070 */
[----:B------:R-:W-:Y:S02]  /*a880*/  ISETP.NE.AND.EX P1, PT, R3, RZ, PT, P0 ;  /* 0x000000ff0300720c */ /* 0x000fe40003f25300 */
[----:B------:R-:W2:Y:S11]  /*a890*/  LDC.64 R2, c[0x0][0x890] ;  /* 0x00022400ff027b82 */ /* 0x000eb60000000a00 */
[----:B-1----:R-:W1:Y:S01]  /*a8a0*/  @P1 LDC.64 R8, c[0x0][0x8b8] ;  /* 0x00022e00ff081b82 */ /* 0x002e620000000a00 */
[----:B--2---:R-:W-:Y:S04]  /*a8b0*/  ISETP.NE.U32.AND P0, PT, R2, RZ, PT ;  /* 0x000000ff0200720c */ /* 0x004fe80003f05070 */
[----:B------:R-:W-:Y:S01]  /*a8c0*/  ISETP.NE.AND.EX P0, PT, R3, RZ, PT, P0 ;  /* 0x000000ff0300720c */ /* 0x000fe20003f05300 */
[C---:B-1----:R-:W-:Y:S05]  /*a8d0*/  @P1 IMAD.WIDE R8, R16.reuse, 0x8, R8 ;  /* 0x0000000810081825 */ /* 0x042fea00078e0208 */
[----:B------:R-:W2:Y:S07]  /*a8e0*/  @P1 LDG.E.64 R4, desc[UR50][R8.64] ;  /* 0x0000003208041981 */ /* 0x000eae000c1e1b00 */
[----:B------:R-:W1:Y:S02]  /*a8f0*/  @P0 LDC.64 R2, c[0x0][0x890] ;  /* 0x00022400ff020b82 */ /* 0x000e640000000a00 */
[----:B-1----:R-:W-:Y:S05]  /*a900*/  @P0 IMAD.WIDE R2, R16, 0x8, R2 ;  /* 0x0000000810020825 */ /* 0x002fea00078e0202 */
[----:B------:R1:W3:Y:S02]  /*a910*/  @P0 LDG.E.64 R6, desc[UR50][R2.64] ;  /* 0x0000003202060981 */ /* 0x0002e4000c1e1b00 */
[----:B-1----:R-:W-:Y:S02]  /*a920*/  SHF.L.U32 R2, R138, 0x1f, RZ ;  /* 0x0000001f8a027819 */ /* 0x002fe400000006ff */
[----:B--2---:R1:W5:Y:S04]  /*a930*/  @P1 LD.E R88, desc[UR50][R4.64] ;  /* 0x0000003204581980 */ /* 0x004368000c101900 */
[----:B---3--:R1:W5:Y:S01]  /*a940*/  @P0 LD.E R89, desc[UR50][R6.64] ;  /* 0x0000003206590980 */ /* 0x008362000c101900 */
[----:B------:R-:W-:Y:S05]  /*a950*/  @P0 BRA `(.L_x_145) ;  /* 0x0000000000240947 */ /* 0x000fea0003800000 */
[----:B------:R-:W-:Y:S04]  /*a960*/  ISETP.NE.U32.AND P0, PT, RZ, UR38, PT ;  /* 0x00000026ff007c0c */ /* 0x000fe8000bf05070 */
[----:B------:R-:W-:Y:S11]  /*a970*/  ISETP.NE.AND.EX P0, PT, RZ, UR39, PT, P0 ;  /* 0x00000027ff007c0c */ /* 0x000ff6000bf05300 */
[----:B------:R-:W-:Y:S02]  /*a980*/  @!UPT UIADD3 URZ, UPT, UPT, URZ, URZ, URZ ;  /* 0x000000fffffff290 */ /* 0x000fe4000fffe0ff */
[----:B------:R-:W2:Y:S08]  /*a990*/  @P0 LDC R3, c[0x0][0x898] ;  /* 0x00022600ff030b82 */ /* 0x000eb00000000800 */
[----:B-1----:R-:W1:Y:S01]  /*a9a0*/  @P0 LDC.64 R4, c[0x0][0x888] ;  /* 0x00022200ff040b82 */ /* 0x002e620000000a00 */
[----:B--2---:R-:W-:Y:S04]  /*a9b0*/  @P0 IMAD R3, R16, R3, RZ ;  /* 0x0000000310030224 */ /* 0x004fe800078e02ff */
[----:B-1----:R-:W-:Y:S05]  /*a9c0*/  @P0 IMAD.WIDE R4, R3, 0x4, R4 ;  /* 0x0000000403040825 */ /* 0x002fea00078e0204 */
[----:B-----5:R2:W5:Y:S02]  /*a9d0*/  @P0 LDG.E R89, desc[UR50][R4.64] ;  /* 0x0000003204590981 */ /* 0x020564000c1e1900 */
[----:B--2---:R-:W3:Y:S02]  /*a9e0*/  @!P0 LDC R89, c[0x0][0x880] ;  /* 0x00022000ff598b82 */ /* 0x004ee40000000800 */
.L_x_145:
        /* <DEDUP_REMOVED lines=9> */
[----:B--2---:R-:W1:Y:S02]  /*aa80*/  @!P0 LDC R88, c[0x0][0x8a8] ;  /* 0x00022a00ff588b82 */ /* 0x004e640000000800 */
.L_x_146:
[----:B------:R-:W2:Y:S01]  /*aa90*/  SYNCS.PHASECHK.TRANS64.TRYWAIT P0, [UR43+0x20], R2 ;  /* 0x00002002ff0075a7 */ /* 0x000ea2000800112b */
[----:B------:R-:W-:Y:S01]  /*aaa0*/  LEA R145, R137, UR43, 0x3 ;  /* 0x0000002b89917c11 */ /* 0x000fe2000f8e18ff */
[----:B------:R-:W-:Y:S01]  /*aab0*/  BSSY B0, `(.L_x_147) ;  /* 0x0000008000007945 */ /* 0x000fe20003800000 */
[----:B------:R-:W-:Y:S01]  /*aac0*/  SHF.L.U32 R0, R135, 0x1f, RZ ;  /* 0x0000001f87007819 */ /* 0x000fe200000006ff */
[----:B------:R-:W-:Y:S02]  /*aad0*/  VIADD R144, R139, UR43 ;  /* 0x0000002b8b907c36 */ /* 0x000fe40008000000 */
[----:B------:R-:W-:Y:S01]  /*aae0*/  IMAD.MOV.U32 R107, RZ, RZ, RZ ;  /* 0x000000ffff6b7224 */ /* 0x000fe200078e00ff */
[----:B------:R1:W1:Y:S01]  /*aaf0*/  SYNCS.PHASECHK.TRANS64.TRYWAIT P2, [R145+URZ+0xf0], R0 ;  /* 0x0000f000910075a7 */ /* 0x00026200080411ff */
[----:B--2---:R-:W-:Y:S05]  /*ab00*/  @P0 BRA `(.L_x_148) ;  /* 0x0000000000080947 */ /* 0x004fea0003800000 */
[----:B------:R-:W2:Y:S02]  /*ab10*/  SYNCS.PHASECHK.TRANS64.TRYWAIT P0, [UR43+0x20], R2 ;  /* 0x00002002ff0075a7 */ /* 0x000ea4000800112b */
[----:B--2---:R-:W-:Y:S05]  /*ab20*/  @!P0 BRA `(.L_x_149) ;  /* 0x0000009400a08947 */ /* 0x004fea0003800000 */
.L_x_148:
[----:B------:R-:W-:Y:S05]  /*ab30*/  BSYNC B0 ;  /* 0x0000000000007941 */ /* 0x000fea0003800000 */
.L_x_147:
[----:B---3-5:R-:W-:Y:S01]  /*ab40*/  FSETP.NEU.AND P0, PT, R89, RZ, PT ;  /* 0x000000ff5900720b */ /* 0x028fe20003f0d000 */
[----:B------:R-:W-:Y:S01]  /*ab50*/  IMAD.MOV.U32 R106, RZ, RZ, RZ ;  /* 0x000000ffff6a7224 */ /* 0x000fe200078e00ff */
[----:B------:R-:W-:Y:S02]  /*ab60*/  CS2R R104, SRZ ;  /* 0x0000000000687805 */ /* 0x000fe4000001ff00 */
        /* <DEDUP_REMOVED lines=13> */
[----:B------:R-:W-:Y:S01]  /*ac40*/  CS2R R96, SRZ ;  /* 0x0000000000607805 */ /* 0x000fe2000001ff00 */
[----:B--2---:R-:W-:Y:S01]  /*ac50*/  @P0 IMAD R2, R141, 0x2, R144 ;  /* 0x000000028d020824 */ /* 0x004fe200078e0290 */
[----:B------:R-:W-:Y:S05]  /*ac60*/  @P0 WARPSYNC.ALL ;  /* 0x0000000000000948 */ /* 0x000fea0003800000 */
[----:B------:R2:W3:Y:S01]  /*ac70*/  @P0 LDSM.16.MT88.4 R104, [R2+0x1000] ;  /* 0x001000000268083b */ /* 0x0004e20000004200 */
[----:B------:R-:W-:Y:S01]  /*ac80*/  ISETP.GE.AND P1, PT, R146, 0x1, PT ;  /* 0x000000019200780c */ /* 0x000fe20003f26270 */
[----:B------:R-:W-:Y:S01]  /*ac90*/  IMAD R95, R137, 0x100, R140 ;  /* 0x00000100895f7824 */ /* 0x000fe200078e028c */
[----:B------:R-:W-:Y:S02]  /*aca0*/  CS2R R54, SRZ ;  /* 0x0000000000367805 */ /* 0x000fe4000001ff00 */
[----:B------:R-:W-:Y:S01]  /*acb0*/  CS2R R52, SRZ ;  /* 0x0000000000347805 */ /* 0x000fe2000001ff00 */
[----:B------:R2:W1:Y:S01]  /*acc0*/  @P0 LDSM.16.MT88.4 R112, [R2+0x1800] ;  /* 0x001800000270083b */ /* 0x0004620000004200 */
[----:B------:R-:W-:Y:S02]  /*acd0*/  CS2R R50, SRZ ;  /* 0x0000000000327805 */ /* 0x000fe4000001ff00 */
[----:B------:R-:W-:Y:S02]  /*ace0*/  CS2R R48, SRZ ;  /* 0x0000000000307805 */ /* 0x000fe4000001ff00 */
        /* <DEDUP_REMOVED lines=12> */
[----:B------:R2:W1:Y:S01]  /*adb0*/  @P0 LDSM.16.MT88.4 R116, [R139+UR43+0x1000] ;  /* 0x0010002b8b74083b */ /* 0x0004620008004200 */
        /* <DEDUP_REMOVED lines=15> */
[----:B------:R-:W-:Y:S01]  /*aeb0*/  VIADD R164, R144, 0x1000 ;  /* 0x0000100090a47836 */ /* 0x000fe20000000000 */
[----:B------:R-:W-:Y:S02]  /*aec0*/  CS2R R66, SRZ ;  /* 0x0000000000427805 */ /* 0x000fe4000001ff00 */
[----:B------:R-:W-:Y:S02]  /*aed0*/  CS2R R64, SRZ ;  /* 0x0000000000407805 */ /* 0x000fe4000001ff00 */
[----:B------:R-:W-:Y:S02]  /*aee0*/  CS2R R62, SRZ ;  /* 0x00000000003e7805 */ /* 0x000fe4000001ff00 */
[----:B------:R-:W-:Y:S02]  /*aef0*/  CS2R R60, SRZ ;  /* 0x00000000003c7805 */ /* 0x000fe4000001ff00 */
[----:B------:R-:W-:Y:S02]  /*af00*/  CS2R R58, SRZ ;  /* 0x00000000003a7805 */ /* 0x000fe4000001ff00 */
[----:B------:R-:W-:Y:S01]  /*af10*/  CS2R R56, SRZ ;  /* 0x0000000000387805 */ /* 0x000fe2000001ff00 */
[----:B---3--:R-:W-:Y:S06]  /*af20*/  @!P1 BRA `(.L_x_150) ;  /* 0x0000000000d49947 */ /* 0x008fec0003800000 */
[----:B------:R-:W-:Y:S01]  /*af30*/  SHF.R.U32.HI R3, RZ, 0x15, R95 ;  /* 0x00000015ff037819 */ /* 0x000fe2000001165f */
[----:B------:R-:W-:Y:S03]  /*af40*/  BSSY B0, `(.L_x_151) ;  /* 0x0000006000007945 */ /* 0x000fe60003800000 */
[----:B------:R-:W-:Y:S01]  /*af50*/  LOP3.LUT P0, RZ, R3, 0x3, R128, 0x48, !PT ;  /* 0x0000000303ff7812 */ /* 0x000fe20007804880 */
[----:B------:R-:W-:Y:S01]  /*af60*/  @!UPT UIADD3 URZ, UPT, UPT, URZ, URZ, URZ ;  /* 0x000000fffffff290 */ /* 0x000fe2000fffe0ff */
[----:B-1----:R-:W-:Y:S11]  /*af70*/  @P2 BRA `(.L_x_152) ;  /* 0x0000000000082947 */ /* 0x002ff60003800000 */
[----:B------:R-:W1:Y:S02]  /*af80*/  SYNCS.PHASECHK.TRANS64.TRYWAIT P1, [R145+URZ+0xf0], R0 ;  /* 0x0000f000910075a7 */ /* 0x000e6400080211ff */
[----:B-1----:R-:W-:Y:S05]  /*af90*/  @!P1 BRA `(.L_x_153) ;  /* 0x00000090009c9947 */ /* 0x002fea0003800000 */
.L_x_152:
[----:B------:R-:W-:Y:S05]  /*afa0*/  BSYNC B0 ;  /* 0x0000000000007941 */ /* 0x000fea0003800000 */
.L_x_151:
[----:B------:R-:W-:Y:S05]  /*afb0*/  @!P0 BRA `(.L_x_154) ;  /* 0x0000000000408947 */ /* 0x000fea0003800000 */
[----:B------:R-:W3:Y:S01]  /*afc0*/  LDCU.64 UR8, c[0x4][0x70] ;  /* 0x01000e00ff0877ac */ /* 0x000ee20008000a00 */
[----:B------:R-:W-:Y:S01]  /*afd0*/  MOV R3, 0x0 ;  /* 0x0000000000037802 */ /* 0x000fe20000000f00 */
[----:B------:R-:W-:Y:S02]  /*afe0*/  HFMA2 R12, -RZ, RZ, 0, 5.9604644775390625e-08 ;  /* 0x00000001ff0c7431 */ /* 0x000fe400000001ff */
[----:B------:R-:W-:Y:S02]  /*aff0*/  IMAD.MOV.U32 R8, RZ, RZ, 0x192 ;  /* 0x00000192ff087424 */ /* 0x000fe400078e00ff */
[----:B------:R-:W-:Y:S01]  /*b000*/  IMAD.MOV.U32 R13, RZ, RZ, RZ ;  /* 0x000000ffff0d7224 */ /* 0x000fe200078e00ff */
[----:B------:R-:W5:Y:S01]  /*b010*/  LDCU.64 UR6, c[0x4][0x78] ;  /* 0x01000f00ff0677ac */ /* 0x000f620008000a00 */
[----:B--2---:R-:W2:Y:S01]  /*b020*/  LDC.64 R2, c[0x4][R3] ;  /* 0x0100000003027b82 */ /* 0x004ea20000000a00 */
[----:B------:R-:W1:Y:S01]  /*b030*/  LDCU.64 UR4, c[0x4][0x10] ;  /* 0x01000200ff0477ac */ /* 0x000e620008000a00 */
[----:B---3--:R-:W-:Y:S01]  /*b040*/  MOV R5, UR9 ;  /* 0x0000000900057c02 */ /* 0x008fe20008000f00 */
[----:B------:R-:W-:Y:S01]  /*b050*/  IMAD.U32 R4, RZ, RZ, UR8 ;  /* 0x00000008ff047e24 */ /* 0x000fe2000f8e00ff */
[----:B-----5:R-:W-:Y:S01]  /*b060*/  MOV R7, UR7 ;  /* 0x0000000700077c02 */ /* 0x020fe20008000f00 */
[----:B------:R-:W-:Y:S01]  /*b070*/  IMAD.U32 R6, RZ, RZ, UR6 ;  /* 0x00000006ff067e24 */ /* 0x000fe2000f8e00ff */
[----:B-1----:R-:W-:Y:S01]  /*b080*/  MOV R11, UR5 ;  /* 0x00000005000b7c02 */ /* 0x002fe20008000f00 */
[----:B------:R-:W-:Y:S02]  /*b090*/  IMAD.U32 R10, RZ, RZ, UR4 ;  /* 0x00000004ff0a7e24 */ /* 0x000fe4000f8e00ff */
[----:B------:R-:W-:Y:S07]  /*b0a0*/  LEPC R20, `(.L_x_154) ;  /* 0x000000001014794e */ /* 0x000fee0000000000 */
[----:B--2-4-:R-:W-:Y:S05]  /*b0b0*/  CALL.ABS.NOINC R2 ;  /* 0x0000000002007343 */ /* 0x014fea0003c00000 */
.L_x_154:
[----:B------:R-:W-:Y:S05]  /*b0c0*/  WARPSYNC.ALL ;  /* 0x0000000000007948 */ /* 0x000fea0003800000 */
[C---:B------:R-:W-:Y:S01]  /*b0d0*/  R2UR UR4, R95.reuse ;  /* 0x000000005f0472ca */ /* 0x040fe200000e0000 */
[----:B------:R-:W-:Y:S05]  /*b0e0*/  VIADD R3, R95, 0x100000 ;  /* 0x001000005f037836 */ /* 0x000fea0000000000 */
[----:B------:R-:W-:Y:S04]  /*b0f0*/  SHF.R.U32.HI R3, RZ, 0x15, R3 ;  /* 0x00000015ff037819 */ /* 0x000fe80000011603 */
[----:B------:R-:W-:Y:S03]  /*b100*/  LOP3.LUT P0, RZ, R3, 0x3, R128, 0x48, !PT ;  /* 0x0000000303ff7812 */ /* 0x000fe60007804880 */
[----:B------:R-:W3:Y:S10]  /*b110*/  LDTM.16dp256bit.x8 R24, tmem[UR4] ;  /* 0x00000004001879ee */ /* 0x000ef400081a0000 */
[----:B---3--:R-:W-:Y:S05]  /*b120*/  @!P0 BRA `(.L_x_155) ;  /* 0x0000000000408947 */ /* 0x008fea0003800000 */
        /* <DEDUP_REMOVED lines=16> */
.L_x_155:
[----:B------:R-:W-:Y:S05]  /*b230*/  WARPSYNC.ALL ;  /* 0x0000000000007948 */ /* 0x000fea0003800000 */
[----:B------:R-:W-:Y:S11]  /*b240*/  R2UR UR4, R95 ;  /* 0x000000005f0472ca */ /* 0x000ff600000e0000 */
[----:B------:R-:W-:Y:S02]  /*b250*/  @!UPT UIADD3 URZ, UPT, UPT, URZ, URZ, URZ ;  /* 0x000000fffffff290 */ /* 0x000fe4000fffe0ff */
[----:B------:R-:W3:Y:S02]  /*b260*/  LDTM.16dp256bit.x8 R56, tmem[UR4+0x100000] ;  /* 0x10000004003879ee */ /* 0x000ee400081a0000 */
[----:B---3--:R-:W-:Y:S01]  /*b270*/  NOP ;  /* 0x0000000000007918 */ /* 0x008fe20000000000 */
.L_x_150:
[--C-:B-1----:R-:W-:Y:S01]  /*b280*/  HADD2.F32 R90, -RZ, R116.reuse.H0_H0 ;  /* 0x20000074ff5a7230 */ /* 0x102fe20000004100 */
[----:B------:R-:W-:Y:S05]  /*b290*/  WARPSYNC.ALL ;  /* 0x0000000000007948 */ /* 0x000fea0003800000 */
[----:B------:R-:W-:Y:S01]  /*b2a0*/  LEA R165, R141, R144, 0x1 ;  /* 0x000000908da57211 */ /* 0x000fe200078e08ff */
[-C--:B------:R-:W-:Y:S01]  /*b2b0*/  FMUL R13, R36, R88.reuse ;  /* 0x00000058240d7220 */ /* 0x080fe20000400000 */
[-C--:B------:R-:W-:Y:S01]  /*b2c0*/  FMUL R14, R37, R88.reuse ;  /* 0x00000058250e7220 */ /* 0x080fe20000400000 */
[-C--:B------:R-:W-:Y:S01]  /*b2d0*/  FMUL R15, R38, R88.reuse ;  /* 0x00000058260f7220 */ /* 0x080fe20000400000 */
[----:B------:R-:W-:Y:S02]  /*b2e0*/  HADD2.F32 R91, -RZ, R116.H1_H1 ;  /* 0x30000074ff5b7230 */ /* 0x000fe40000004100 */
[-C--:B------:R-:W-:Y:S01]  /*b2f0*/  FMUL R16, R39, R88.reuse ;  /* 0x0000005827107220 */ /* 0x080fe20000400000 */
[-C--:B------:R-:W-:Y:S01]  /*b300*/  FMUL R0, R24, R88.reuse ;  /* 0x0000005818007220 */ /* 0x080fe20000400000 */
[--C-:B------:R-:W-:Y:S02]  /*b310*/  HADD2.F32 R92, -RZ, R119.reuse.H0_H0 ;  /* 0x20000077ff5c7230 */ /* 0x100fe40000004100 */
[-C--:B--2---:R-:W-:Y:S01]  /*b320*/  FMUL R2, R25, R88.reuse ;  /* 0x0000005819027220 */ /* 0x084fe20000400000 */
[----:B------:R-:W-:Y:S01]  /*b330*/  FMUL R3, R26, R88 ;  /* 0x000000581a037220 */ /* 0x000fe20000400000 */
[----:B------:R-:W-:Y:S02]  /*b340*/  HADD2.F32 R93, -RZ, R119.H1_H1 ;  /* 0x30000077ff5d7230 */ /* 0x000fe40000004100 */
[C---:B------:R-:W-:Y:S01]  /*b350*/  FFMA R0, R89.reuse, R90, R0 ;  /* 0x0000005a59007223 */ /* 0x040fe20000000000 */
[--C-:B------:R-:W-:Y:S02]  /*b360*/  HADD2.F32 R90, -RZ, R117.reuse.H0_H0 ;  /* 0x20000075ff5a7230 */ /* 0x100fe40000004100 */
[----:B------:R-:W-:Y:S01]  /*b370*/  FFMA R2, R89, R91, R2 ;  /* 0x0000005b59027223 */ /* 0x000fe20000000002 */
[----:B------:R-:W-:Y:S02]  /*b380*/  HADD2.F32 R91, -RZ, R117.H1_H1 ;  /* 0x30000075ff5b7230 */ /* 0x000fe40000004100 */
[-C--:B------:R-:W-:Y:S01]  /*b390*/  FMUL R4, R27, R88.reuse ;  /* 0x000000581b047220 */ /* 0x080fe20000400000 */
[----:B------:R-:W-:Y:S01]  /*b3a0*/  FMUL R5, R28, R88 ;  /* 0x000000581c057220 */ /* 0x000fe20000400000 */
[C---:B------:R-:W-:Y:S01]  /*b3b0*/  FFMA R3, R89.reuse, R90, R3 ;  /* 0x0000005a59037223 */ /* 0x040fe20000000003 */
[--C-:B------:R-:W-:Y:S01]  /*b3c0*/  HADD2.F32 R90, -RZ, R118.reuse.H0_H0 ;  /* 0x20000076ff5a7230 */ /* 0x100fe20000004100 */
[----:B------:R-:W-:Y:S01]  /*b3d0*/  F2FP.F16.F32.PACK_AB R148, R2, R0 ;  /* 0x000000000294723e */ /* 0x000fe200000000ff */
[----:B------:R-:W-:Y:S01]  /*b3e0*/  FFMA R4, R89, R91, R4 ;  /* 0x0000005b59047223 */ /* 0x000fe20000000004 */
[----:B------:R-:W-:Y:S02]  /*b3f0*/  HADD2.F32 R91, -RZ, R118.H1_H1 ;  /* 0x30000076ff5b7230 */ /* 0x000fe40000004100 */
[----:B------:R-:W-:Y:S01]  /*b400*/  FMUL R6, R29, R88 ;  /* 0x000000581d067220 */ /* 0x000fe20000400000 */
[C---:B------:R-:W-:Y:S01]  /*b410*/  FFMA R5, R89.reuse, R90, R5 ;  /* 0x0000005a59057223 */ /* 0x040fe20000000005 */
[----:B------:R-:W-:Y:S01]  /*b420*/  FMUL R7, R30, R88 ;  /* 0x000000581e077220 */ /* 0x000fe20000400000 */
[----:B------:R-:W-:Y:S01]  /*b430*/  F2FP.F16.F32.PACK_AB R149, R4, R3 ;  /* 0x000000030495723e */ /* 0x000fe200000000ff */
[C---:B------:R-:W-:Y:S01]  /*b440*/  FFMA R6, R89.reuse, R91, R6 ;  /* 0x0000005b59067223 */ /* 0x040fe20000000006 */
[----:B------:R-:W-:Y:S02]  /*b450*/  HADD2.F32 R90, -RZ, R108.H0_H0 ;  /* 0x2000006cff5a7230 */ /* 0x000fe40000004100 */
[----:B------:R-:W-:Y:S01]  /*b460*/  FFMA R7, R89, R92, R7 ;  /* 0x0000005c59077223 */ /* 0x000fe20000000007 */
[-C--:B------:R-:W-:Y:S01]  /*b470*/  FMUL R8, R31, R88.reuse ;  /* 0x000000581f087220 */ /* 0x080fe20000400000 */
[----:B------:R-:W-:Y:S01]  /*b480*/  HADD2.F32 R92, -RZ, R109.H0_H0 ;  /* 0x2000006dff5c7230 */ /* 0x000fe20000004100 */
[----:B------:R-:W-:Y:S01]  /*b490*/  F2FP.F16.F32.PACK_AB R150, R6, R5 ;  /* 0x000000050696723e */ /* 0x000fe200000000ff */
[-C--:B------:R-:W-:Y:S01]  /*b4a0*/  FMUL R9, R32, R88.reuse ;  /* 0x0000005820097220 */ /* 0x080fe20000400000 */
[----:B------:R-:W-:Y:S01]  /*b4b0*/  FFMA R8, R89, R93, R8 ;  /* 0x0000005d59087223 */ /* 0x000fe20000000008 */
[----:B------:R-:W-:Y:S02]  /*b4c0*/  HADD2.F32 R91, -RZ, R110.H1_H1 ;  /* 0x3000006eff5b7230 */ /* 0x000fe40000004100 */
[----:B------:R-:W-:Y:S01]  /*b4d0*/  FMUL R10, R33, R88 ;  /* 0x00000058210a7220 */ /* 0x000fe20000400000 */
[----:B------:R-:W-:Y:S01]  /*b4e0*/  FFMA R9, R89, R90, R9 ;  /* 0x0000005a59097223 */ /* 0x000fe20000000009 */
[----:B------:R-:W-:Y:S01]  /*b4f0*/  HADD2.F32 R90, -RZ, R108.H1_H1 ;  /* 0x3000006cff5a7230 */ /* 0x000fe20000004100 */
[----:B------:R-:W-:Y:S01]  /*b500*/  F2FP.F16.F32.PACK_AB R151, R8, R7 ;  /* 0x000000070897723e */ /* 0x000fe200000000ff */
[-C--:B------:R-:W-:Y:S01]  /*b510*/  FMUL R11, R34, R88.reuse ;  /* 0x00000058220b7220 */ /* 0x080fe20000400000 */
[----:B------:R-:W-:Y:S01]  /*b520*/  FMUL R12, R35, R88 ;  /* 0x00000058230c7220 */ /* 0x000fe20000400000 */
[----:B------:R-:W-:Y:S02]  /*b530*/  HADD2.F32 R93, -RZ, R101.H1_H1 ;  /* 0x30000065ff5d7230 */ /* 0x000fe40000004100 */
[C---:B------:R-:W-:Y:S01]  /*b540*/  FFMA R10, R89.reuse, R90, R10 ;  /* 0x0000005a590a7223 */ /* 0x040fe2000000000a */
[----:B------:R-:W-:Y:S01]  /*b550*/  HADD2.F32 R90, -RZ, R109.H1_H1 ;  /* 0x3000006dff5a7230 */ /* 0x000fe20000004100 */
[----:B------:R1:W-:Y:S01]  /*b560*/  STSM.16.MT88.4 [R144+0x1000], R148 ;  /* 0x0010009490007844 */ /* 0x0003e20000004200 */
[C---:B------:R-:W-:Y:S01]  /*b570*/  FFMA R11, R89.reuse, R92, R11 ;  /* 0x0000005c590b7223 */ /* 0x040fe2000000000b */
[----:B------:R-:W-:Y:S01]  /*b580*/  HADD2.F32 R92, -RZ, R110.H0_H0 ;  /* 0x2000006eff5c7230 */ /* 0x000fe20000004100 */
[----:B------:R-:W-:Y:S01]  /*b590*/  F2FP.F16.F32.PACK_AB R152, R10, R9 ;  /* 0x000000090a98723e */ /* 0x000fe200000000ff */
[C---:B------:R-:W-:Y:S01]  /*b5a0*/  FFMA R12, R89.reuse, R90, R12 ;  /* 0x0000005a590c7223 */ /* 0x040fe2000000000c */
[--C-:B------:R-:W-:Y:S02]  /*b5b0*/  HADD2.F32 R90, -RZ, R111.reuse.H0_H0 ;  /* 0x2000006fff5a7230 */ /* 0x100fe40000004100 */
[----:B------:R-:W-:Y:S01]  /*b5c0*/  FMUL R17, R40, R88 ;  /* 0x0000005828117220 */ /* 0x000fe20000400000 */
[C---:B------:R-:W-:Y:S01]  /*b5d0*/  FFMA R13, R89.reuse, R92, R13 ;  /* 0x0000005c590d7223 */ /* 0x040fe2000000000d */
[C---:B------:R-:W-:Y:S01]  /*b5e0*/  FFMA R14, R89.reuse, R91, R14 ;  /* 0x0000005b590e7223 */ /* 0x040fe2000000000e */
[----:B------:R-:W-:Y:S01]  /*b5f0*/  HADD2.F32 R91, -RZ, R111.H1_H1 ;  /* 0x3000006fff5b7230 */ /* 0x000fe20000004100 */
[----:B------:R-:W-:Y:S01]  /*b600*/  F2FP.F16.F32.PACK_AB R153, R12, R11 ;  /* 0x0000000b0c99723e */ /* 0x000fe200000000ff */
[C---:B------:R-:W-:Y:S01]  /*b610*/  FFMA R15, R89.reuse, R90, R15 ;  /* 0x0000005a590f7223 */ /* 0x040fe2000000000f */
[--C-:B------:R-:W-:Y:S01]  /*b620*/  HADD2.F32 R90, -RZ, R100.reuse.H0_H0 ;  /* 0x20000064ff5a7230 */ /* 0x100fe20000004100 */
[----:B------:R-:W-:Y:S01]  /*b630*/  F2FP.F16.F32.PACK_AB R154, R14, R13 ;  /* 0x0000000d0e9a723e */ /* 0x000fe200000000ff */
[----:B------:R-:W-:Y:S01]  /*b640*/  FFMA R16, R89, R91, R16 ;  /* 0x0000005b59107223 */ /* 0x000fe20000000010 */
[----:B------:R-:W-:Y:S02]  /*b650*/  HADD2.F32 R91, -RZ, R100.H1_H1 ;  /* 0x30000064ff5b7230 */ /* 0x000fe40000004100 */
[----:B------:R-:W-:Y:S01]  /*b660*/  FMUL R18, R41, R88 ;  /* 0x0000005829127220 */ /* 0x000fe20000400000 */
[----:B------:R-:W-:Y:S02]  /*b670*/  HADD2.F32 R92, -RZ, R101.H0_H0 ;  /* 0x20000065ff5c7230 */ /* 0x000fe40000004100 */
[C---:B------:R-:W-:Y:S01]  /*b680*/  FFMA R17, R89.reuse, R90, R17 ;  /* 0x0000005a59117223 */ /* 0x040fe20000000011 */
[----:B------:R-:W-:Y:S01]  /*b690*/  F2FP.F16.F32.PACK_AB R155, R16, R15 ;  /* 0x0000000f109b723e */ /* 0x000fe200000000ff */
[----:B------:R-:W-:Y:S01]  /*b6a0*/  FFMA R18, R89, R91, R18 ;  /* 0x0000005b59127223 */ /* 0x000fe20000000012 */
[-C--:B------:R-:W-:Y:S01]  /*b6b0*/  FMUL R19, R42, R88.reuse ;  /* 0x000000582a137220 */ /* 0x080fe20000400000 */
[----:B------:R-:W-:Y:S01]  /*b6c0*/  FMUL R20, R43, R88 ;  /* 0x000000582b147220 */ /* 0x000fe20000400000 */
[--C-:B------:R-:W-:Y:S01]  /*b6d0*/  HADD2.F32 R90, -RZ, R102.reuse.H0_H0 ;  /* 0x20000066ff5a7230 */ /* 0x100fe20000004100 */
[----:B------:R2:W-:Y:S01]  /*b6e0*/  STSM.16.MT88.4 [R144+0x1800], R152 ;  /* 0x0018009890007844 */ /* 0x0005e20000004200 */
[----:B------:R-:W-:Y:S01]  /*b6f0*/  F2FP.F16.F32.PACK_AB R156, R18, R17 ;  /* 0x00000011129c723e */ /* 0x000fe200000000ff */
[C---:B------:R-:W-:Y:S01]  /*b700*/  FFMA R19, R89.reuse, R92, R19 ;  /* 0x0000005c59137223 */ /* 0x040fe20000000013 */
[----:B------:R-:W-:Y:S01]  /*b710*/  FFMA R20, R89, R93, R20 ;  /* 0x0000005d59147223 */ /* 0x000fe20000000014 */
[-C--:B------:R-:W-:Y:S01]  /*b720*/  FMUL R21, R44, R88.reuse ;  /* 0x000000582c157220 */ /* 0x080fe20000400000 */
[----:B------:R-:W-:Y:S02]  /*b730*/  HADD2.F32 R91, -RZ, R102.H1_H1 ;  /* 0x30000066ff5b7230 */ /* 0x000fe40000004100 */
[----:B------:R-:W-:Y:S01]  /*b740*/  FMUL R22, R45, R88 ;  /* 0x000000582d167220 */ /* 0x000fe20000400000 */
[--C-:B------:R-:W-:Y:S01]  /*b750*/  HADD2.F32 R92, -RZ, R103.reuse.H0_H0 ;  /* 0x20000067ff5c7230 */ /* 0x100fe20000004100 */
        /* <DEDUP_REMOVED lines=18> */
[----:B------:R-:W-:Y:S01]  /*b880*/  HADD2.F32 R93, -RZ, R97.H1_H1 ;  /* 0x30000061ff5d7230 */ /* 0x000fe20000004100 */
[----:B------:R3:W-:Y:S01]  /*b890*/  STSM.16.MT88.4 [R144+0x2000], R156 ;  /* 0x0020009c90007844 */ /* 0x0007e20000004200 */
[----:B------:R-:W-:Y:S01]  /*b8a0*/  FMUL R28, R51, R88 ;  /* 0x00000058331c7220 */ /* 0x000fe20000400000 */
[--C-:B------:R-:W-:Y:S01]  /*b8b0*/  HADD2.F32 R90, -RZ, R98.reuse.H0_H0 ;  /* 0x20000062ff5a7230 */ /* 0x100fe20000004100 */
[----:B-1----:R-:W-:Y:S01]  /*b8c0*/  F2FP.F16.F32.PACK_AB R148, R26, R25 ;  /* 0x000000191a94723e */ /* 0x002fe200000000ff */
[C---:B------:R-:W-:Y:S01]  /*b8d0*/  FFMA R27, R89.reuse, R92, R27 ;  /* 0x0000005c591b7223 */ /* 0x040fe2000000001b */
[----:B------:R-:W-:Y:S01]  /*b8e0*/  FFMA R28, R89, R93, R28 ;  /* 0x0000005d591c7223 */ /* 0x000fe2000000001c */
[-C--:B------:R-:W-:Y:S01]  /*b8f0*/  FMUL R29, R52, R88.reuse ;  /* 0x00000058341d7220 */ /* 0x080fe20000400000 */
[-C--:B------:R-:W-:Y:S01]  /*b900*/  FMUL R30, R53, R88.reuse ;  /* 0x00000058351e7220 */ /* 0x080fe20000400000 */
[--C-:B------:R-:W-:Y:S02]  /*b910*/  HADD2.F32 R92, -RZ, R99.reuse.H0_H0 ;  /* 0x20000063ff5c7230 */ /* 0x100fe40000004100 */
[----:B------:R-:W-:Y:S01]  /*b920*/  FMUL R31, R54, R88 ;  /* 0x00000058361f7220 */ /* 0x000fe20000400000 */
[----:B------:R-:W-:Y:S01]  /*b930*/  F2FP.F16.F32.PACK_AB R149, R28, R27 ;  /* 0x0000001b1c95723e */ /* 0x000fe200000000ff */
[----:B------:R-:W-:Y:S01]  /*b940*/  FFMA R29, R89, R90, R29 ;  /* 0x0000005a591d7223 */ /* 0x000fe2000000001d */
[----:B------:R-:W-:Y:S02]  /*b950*/  HADD2.F32 R90, -RZ, R98.H1_H1 ;  /* 0x30000062ff5a7230 */ /* 0x000fe40000004100 */
[-C--:B------:R-:W-:Y:S01]  /*b960*/  FMUL R32, R55, R88.reuse ;  /* 0x0000005837207220 */ /* 0x080fe20000400000 */
[----:B------:R-:W-:Y:S02]  /*b970*/  HADD2.F32 R91, -RZ, R99.H1_H1 ;  /* 0x30000063ff5b7230 */ /* 0x000fe40000004100 */
[-C--:B------:R-:W-:Y:S01]  /*b980*/  FMUL R56, R56, R88.reuse ;  /* 0x0000005838387220 */ /* 0x080fe20000400000 */
[----:B------:R-:W-:Y:S01]  /*b990*/  FMUL R57, R57, R88 ;  /* 0x0000005839397220 */ /* 0x000fe20000400000 */
[C---:B------:R-:W-:Y:S01]  /*b9a0*/  FFMA R30, R89.reuse, R90, R30 ;  /* 0x0000005a591e7223 */ /* 0x040fe2000000001e */
[--C-:B------:R-:W-:Y:S02]  /*b9b0*/  HADD2.F32 R90, -RZ, R104.reuse.H0_H0 ;  /* 0x20000068ff5a7230 */ /* 0x100fe40000004100 */
[C---:B------:R-:W-:Y:S01]  /*b9c0*/  FFMA R31, R89.reuse, R92, R31 ;  /* 0x0000005c591f7223 */ /* 0x040fe2000000001f */
[C---:B------:R-:W-:Y:S01]  /*b9d0*/  FFMA R32, R89.reuse, R91, R32 ;  /* 0x0000005b59207223 */ /* 0x040fe20000000020 */
[----:B------:R-:W-:Y:S01]  /*b9e0*/  HADD2.F32 R92, -RZ, R104.H1_H1 ;  /* 0x30000068ff5c7230 */ /* 0x000fe20000004100 */
[----:B------:R-:W-:Y:S01]  /*b9f0*/  F2FP.F16.F32.PACK_AB R150, R30, R29 ;  /* 0x0000001d1e96723e */ /* 0x000fe200000000ff */
[--C-:B------:R-:W-:Y:S02]  /*ba00*/  HADD2.F32 R91, -RZ, R105.reuse.H0_H0 ;  /* 0x20000069ff5b7230 */ /* 0x100fe40000004100 */
[C---:B------:R-:W-:Y:S01]  /*ba10*/  FFMA R56, R89.reuse, R90, R56 ;  /* 0x0000005a59387223 */ /* 0x040fe20000000038 */
[----:B------:R-:W-:Y:S01]  /*ba20*/  F2FP.F16.F32.PACK_AB R151, R32, R31 ;  /* 0x0000001f2097723e */ /* 0x000fe200000000ff */
[----:B------:R-:W-:Y:S01]  /*ba30*/  FFMA R57, R89, R92, R57 ;  /* 0x0000005c59397223 */ /* 0x000fe20000000039 */
[-C--:B------:R-:W-:Y:S01]  /*ba40*/  FMUL R58, R58, R88.reuse ;  /* 0x000000583a3a7220 */ /* 0x080fe20000400000 */
[----:B------:R-:W-:Y:S02]  /*ba50*/  HADD2.F32 R90, -RZ, R105.H1_H1 ;  /* 0x30000069ff5a7230 */ /* 0x000fe40000004100 */
[----:B------:R-:W-:Y:S01]  /*ba60*/  FMUL R59, R59, R88 ;  /* 0x000000583b3b7220 */ /* 0x000fe20000400000 */
[----:B------:R1:W-:Y:S01]  /*ba70*/  STSM.16.MT88.4 [R144+0x2800], R148 ;  /* 0x0028009490007844 */ /* 0x0003e20000004200 */
[----:B--2---:R-:W-:Y:S01]  /*ba80*/  F2FP.F16.F32.PACK_AB R152, R57, R56 ;  /* 0x000000383998723e */ /* 0x004fe200000000ff */
[C---:B------:R-:W-:Y:S01]  /*ba90*/  FFMA R58, R89.reuse, R91, R58 ;  /* 0x0000005b593a7223 */ /* 0x040fe2000000003a */
[--C-:B------:R-:W-:Y:S02]  /*baa0*/  HADD2.F32 R91, -RZ, R106.reuse.H0_H0 ;  /* 0x2000006aff5b7230 */ /* 0x100fe40000004100 */
        /* <DEDUP_REMOVED lines=26> */
[----:B---3--:R-:W-:Y:S01]  /*bc50*/  F2FP.F16.F32.PACK_AB R156, R65, R64 ;  /* 0x00000040419c723e */ /* 0x008fe200000000ff */
        /* <DEDUP_REMOVED lines=12> */
[-C--:B------:R-:W-:Y:S01]  /*bd20*/  FMUL R71, R71, R88.reuse ;  /* 0x0000005847477220 */ /* 0x080fe20000400000 */
[----:B------:R-:W-:Y:S01]  /*bd30*/  FMUL R72, R72, R88 ;  /* 0x0000005848487220 */ /* 0x000fe20000400000 */
[----:B------:R-:W-:Y:S01]  /*bd40*/  F2FP.F16.F32.PACK_AB R158, R69, R68 ;  /* 0x00000044459e723e */ /* 0x000fe200000000ff */
[C---:B------:R-:W-:Y:S01]  /*bd50*/  FFMA R70, R89.reuse, R91, R70 ;  /* 0x0000005b59467223 */ /* 0x040fe20000000046 */
[--C-:B------:R-:W-:Y:S02]  /*bd60*/  HADD2.F32 R91, -RZ, R120.reuse.H0_H0 ;  /* 0x20000078ff5b7230 */ /* 0x100fe40000004100 */
[----:B------:R-:W-:Y:S01]  /*bd70*/  FFMA R71, R89, R90, R71 ;  /* 0x0000005a59477223 */ /* 0x000fe20000000047 */
[----:B------:R-:W-:Y:S02]  /*bd80*/  HADD2.F32 R92, -RZ, R120.H1_H1 ;  /* 0x30000078ff5c7230 */ /* 0x000fe40000004100 */
[----:B------:R-:W-:Y:S01]  /*bd90*/  FMUL R73, R73, R88 ;  /* 0x0000005849497220 */ /* 0x000fe20000400000 */
[--C-:B------:R-:W-:Y:S02]  /*bda0*/  HADD2.F32 R93, -RZ, R121.reuse.H0_H0 ;  /* 0x20000079ff5d7230 */ /* 0x100fe40000004100 */
[----:B------:R-:W-:Y:S01]  /*bdb0*/  FFMA R72, R89, R91, R72 ;  /* 0x0000005b59487223 */ /* 0x000fe20000000048 */
[----:B------:R-:W-:Y:S01]  /*bdc0*/  F2FP.F16.F32.PACK_AB R159, R71, R70 ;  /* 0x00000046479f723e */ /* 0x000fe200000000ff */
[----:B------:R-:W-:Y:S01]  /*bdd0*/  FFMA R73, R89, R92, R73 ;  /* 0x0000005c59497223 */ /* 0x000fe20000000049 */
[-C--:B------:R-:W-:Y:S01]  /*bde0*/  FMUL R74, R74, R88.reuse ;  /* 0x000000584a4a7220 */ /* 0x080fe20000400000 */
[----:B------:R-:W-:Y:S02]  /*bdf0*/  HADD2.F32 R90, -RZ, R121.H1_H1 ;  /* 0x30000079ff5a7230 */ /* 0x000fe40000004100 */
[----:B------:R-:W-:Y:S01]  /*be00*/  FMUL R75, R75, R88 ;  /* 0x000000584b4b7220 */ /* 0x000fe20000400000 */
[----:B------:R1:W-:Y:S01]  /*be10*/  STSM.16.MT88.4 [R165+0x1800], R156 ;  /* 0x0018009ca5007844 */ /* 0x0003e20000004200 */
[----:B------:R-:W-:Y:S01]  /*be20*/  F2FP.F16.F32.PACK_AB R160, R73, R72 ;  /* 0x0000004849a0723e */ /* 0x000fe200000000ff */
[C---:B------:R-:W-:Y:S01]  /*be30*/  FFMA R74, R89.reuse, R93, R74 ;  /* 0x0000005d594a7223 */ /* 0x040fe2000000004a */
[----:B------:R-:W-:Y:S01]  /*be40*/  FFMA R75, R89, R90, R75 ;  /* 0x0000005a594b7223 */ /* 0x000fe2000000004b */
[--C-:B------:R-:W-:Y:S02]  /*be50*/  HADD2.F32 R91, -RZ, R122.reuse.H0_H0 ;  /* 0x2000007aff5b7230 */ /* 0x100fe40000004100 */
        /* <DEDUP_REMOVED lines=10> */
[--C-:B------:R-:W-:Y:S02]  /*bf00*/  HADD2.F32 R90, -RZ, R124.reuse.H0_H0 ;  /* 0x2000007cff5a7230 */ /* 0x100fe40000004100 */
[C---:B------:R-:W-:Y:S01]  /*bf10*/  FFMA R78, R89.reuse, R93, R78 ;  /* 0x0000005d594e7223 */ /* 0x040fe2000000004e */
[----:B------:R-:W-:Y:S01]  /*bf20*/  FMUL R80, R80, R88 ;  /* 0x0000005850507220 */ /* 0x000fe20000400000 */
[----:B------:R-:W-:Y:S01]  /*bf30*/  FFMA R79, R89, R92, R79 ;  /* 0x0000005c594f7223 */ /* 0x000fe2000000004f */
[----:B------:R-:W-:Y:S02]  /*bf40*/  HADD2.F32 R92, -RZ, R124.H1_H1 ;  /* 0x3000007cff5c7230 */ /* 0x000fe40000004100 */
[-C--:B------:R-:W-:Y:S01]  /*bf50*/  FMUL R81, R81, R88.reuse ;  /* 0x0000005851517220 */ /* 0x080fe20000400000 */
[--C-:B------:R-:W-:Y:S02]  /*bf60*/  HADD2.F32 R91, -RZ, R125.reuse.H0_H0 ;  /* 0x2000007dff5b7230 */ /* 0x100fe40000004100 */
[----:B------:R-:W-:Y:S01]  /*bf70*/  FMUL R82, R82, R88 ;  /* 0x0000005852527220 */ /* 0x000fe20000400000 */
[C---:B------:R-:W-:Y:S01]  /*bf80*/  FFMA R80, R89.reuse, R90, R80 ;  /* 0x0000005a59507223 */ /* 0x040fe20000000050 */
[C---:B------:R-:W-:Y:S01]  /*bf90*/  FFMA R81, R89.reuse, R92, R81 ;  /* 0x0000005c59517223 */ /* 0x040fe20000000051 */
[----:B------:R-:W-:Y:S02]  /*bfa0*/  HADD2.F32 R90, -RZ, R125.H1_H1 ;  /* 0x3000007dff5a7230 */ /* 0x000fe40000004100 */
[----:B------:R-:W-:Y:S01]  /*bfb0*/  FFMA R82, R89, R91, R82 ;  /* 0x0000005b59527223 */ /* 0x000fe20000000052 */
[-C--:B------:R-:W-:Y:S01]  /*bfc0*/  FMUL R83, R83, R88.reuse ;  /* 0x0000005853537220 */ /* 0x080fe20000400000 */
[--C-:B------:R-:W-:Y:S02]  /*bfd0*/  HADD2.F32 R91, -RZ, R126.reuse.H0_H0 ;  /* 0x2000007eff5b7230 */ /* 0x100fe40000004100 */
[-C--:B------:R-:W-:Y:S01]  /*bfe0*/  FMUL R84, R84, R88.reuse ;  /* 0x0000005854547220 */ /* 0x080fe20000400000 */
[----:B------:R-:W-:Y:S02]  /*bff0*/  HADD2.F32 R92, -RZ, R126.H1_H1 ;  /* 0x3000007eff5c7230 */ /* 0x000fe40000004100 */
[-C--:B------:R-:W-:Y:S01]  /*c000*/  FMUL R85, R85, R88.reuse ;  /* 0x0000005855557220 */ /* 0x080fe20000400000 */
[--C-:B------:R-:W-:Y:S02]  /*c010*/  HADD2.F32 R93, -RZ, R127.reuse.H0_H0 ;  /* 0x2000007fff5d7230 */ /* 0x100fe40000004100 */
[----:B------:R-:W-:Y:S01]  /*c020*/  FMUL R86, R86, R88 ;  /* 0x0000005856567220 */ /* 0x000fe20000400000 */
[----:B------:R-:W-:Y:S02]  /*c030*/  HADD2.F32 R94, -RZ, R127.H1_H1 ;  /* 0x3000007fff5e7230 */ /* 0x000fe40000004100 */
[----:B------:R-:W-:Y:S01]  /*c040*/  FFMA R83, R89, R90, R83 ;  /* 0x0000005a59537223 */ /* 0x000fe20000000053 */
[----:B------:R-:W-:Y:S01]  /*c050*/  FMUL R87, R87, R88 ;  /* 0x0000005857577220 */ /* 0x000fe20000400000 */
[C---:B------:R-:W-:Y:S01]  /*c060*/  FFMA R84, R89.reuse, R91, R84 ;  /* 0x0000005b59547223 */ /* 0x040fe20000000054 */
[C---:B------:R-:W-:Y:S01]  /*c070*/  FFMA R85, R89.reuse, R92, R85 ;  /* 0x0000005c59557223 */ /* 0x040fe20000000055 */
[C---:B------:R-:W-:Y:S01]  /*c080*/  FFMA R86, R89.reuse, R93, R86 ;  /* 0x0000005d59567223 */ /* 0x040fe20000000056 */
[----:B------:R-:W-:Y:S01]  /*c090*/  FFMA R87, R89, R94, R87 ;  /* 0x0000005e59577223 */ /* 0x000fe20000000057 */
[----:B------:R-:W-:Y:S01]  /*c0a0*/  F2FP.F16.F32.PACK_AB R162, R77, R76 ;  /* 0x0000004c4da2723e */ /* 0x000fe200000000ff */
[----:B------:R-:W-:Y:S01]  /*c0b0*/  BSSY.RECONVERGENT B0, `(.L_x_156) ;  /* 0x000001c000007945 */ /* 0x000fe20003800200 */
[----:B------:R-:W-:Y:S02]  /*c0c0*/  F2FP.F16.F32.PACK_AB R163, R79, R78 ;  /* 0x0000004e4fa3723e */ /* 0x000fe400000000ff */
[----:B------:R-:W-:Y:S02]  /*c0d0*/  F2FP.F16.F32.PACK_AB R36, R81, R80 ;  /* 0x000000505124723e */ /* 0x000fe400000000ff */
[----:B------:R-:W-:Y:S01]  /*c0e0*/  F2FP.F16.F32.PACK_AB R37, R83, R82 ;  /* 0x000000525325723e */ /* 0x000fe200000000ff */
[----:B------:R1:W-:Y:S01]  /*c0f0*/  STSM.16.MT88.4 [R165+0x2000], R160 ;  /* 0x002000a0a5007844 */ /* 0x0003e20000004200 */
[----:B------:R-:W-:Y:S02]  /*c100*/  F2FP.F16.F32.PACK_AB R38, R85, R84 ;  /* 0x000000545526723e */ /* 0x000fe400000000ff */
[----:B------:R-:W-:Y:S02]  /*c110*/  F2FP.F16.F32.PACK_AB R39, R87, R86 ;  /* 0x000000565727723e */ /* 0x000fe400000000ff */
[----:B------:R-:W-:Y:S03]  /*c120*/  ISETP.NE.AND P0, PT, R147, RZ, PT ;  /* 0x000000ff9300720c */ /* 0x000fe60003f05270 */
[----:B------:R1:W-:Y:S01]  /*c130*/  STSM.16.MT88.4 [R165+0x2800], R36 ;  /* 0x00280024a5007844 */ /* 0x0003e20000004200 */
[----:B------:R-:W-:Y:S01]  /*c140*/  @!PT LDS RZ, [RZ] ;  /* 0x00000000fffff984 */ /* 0x000fe20000000800 */
[----:B------:R-:W-:Y:S01]  /*c150*/  @!PT LDS RZ, [RZ] ;  /* 0x00000000fffff984 */ /* 0x000fe20000000800 */
[----:B------:R-:W-:Y:S01]  /*c160*/  @!PT LDS RZ, [RZ] ;  /* 0x00000000fffff984 */ /* 0x000fe20000000800 */
[----:B------:R-:W-:Y:S01]  /*c170*/  @!PT LDS RZ, [RZ] ;  /* 0x00000000fffff984 */ /* 0x000fe20000000800 */
[----:B------:R2:W-:Y:S07]  /*c180*/  MEMBAR.ALL.CTA ;  /* 0x0000000000007992 */ /* 0x0005ee0000008000 */
[----:B--2---:R-:W2:Y:S02]  /*c190*/  FENCE.VIEW.ASYNC.S ;  /* 0x00000000000073c6 */ /* 0x004ea40000000000 */
[----:B--2---:R-:W-:Y:S06]  /*c1a0*/  BAR.SYNC.DEFER_BLOCKING 0x1, 0x80 ;  /* 0x0042000000007b1d */ /* 0x004fec0000010000 */
[----:B------:R-:W-:Y:S05]  /*c1b0*/  @!P0 BRA `(.L_x_157) ;  /* 0x00000000002c8947 */ /* 0x000fea0003800000 */
[----:B------:R-:W-:Y:S02]  /*c1c0*/  UIADD3 UR7, UPT, UPT, UR43, 0x1000, URZ ;  /* 0x000010002b077890 */ /* 0x000fe4000fffe0ff */
[----:B------:R-:W-:Y:S02]  /*c1d0*/  UIADD3 UR5, UPT, UPT, UR41, 0x40, URZ ;  /* 0x0000004029057890 */ /* 0x000fe4000fffe0ff */
[----:B------:R-:W-:Y:S02]  /*c1e0*/  UIADD3 UR4, UPT, UPT, UR43, 0x3000, URZ ;  /* 0x000030002b047890 */ /* 0x000fe4000fffe0ff */
[----:B------:R-:W-:Y:S01]  /*c1f0*/  MOV R129, UR7 ;  /* 0x0000000700817c02 */ /* 0x000fe20008000f00 */
[----:B------:R-:W-:Y:S03]  /*c200*/  UMOV UR6, UR42 ;  /* 0x0000002a00067c82 */ /* 0x000fe60008000000 */
[----:B------:R-:W-:Y:S11]  /*c210*/  R2UR UR40, R129 ;  /* 0x00000000812872ca */ /* 0x000ff600000e0000 */
[----:B------:R-:W-:Y:S02]  /*c220*/  @!UPT UIADD3 URZ, UPT, UPT, URZ, URZ, URZ ;  /* 0x000000fffffff290 */ /* 0x000fe4000fffe0ff */
[----:B------:R2:W-:Y:S01]  /*c230*/  UTMASTG.2D [UR40], [UR56] ;  /* 0x00000028380073b5 */ /* 0x0005e20008008000 */
[----:B------:R2:W-:Y:S01]  /*c240*/  UTMASTG.2D [UR4], [UR56] ;  /* 0x00000004380073b5 */ /* 0x0005e20008008000 */
[----:B------:R0:W-:Y:S01]  /*c250*/  UTMACMDFLUSH ;  /* 0x00000000000079b7 */ /* 0x0001e20000000000 */
[----:B--2---:R-:W-:Y:S04]  /*c260*/  DEPBAR.LE SB0, 0x1 ;  /* 0x000080400000791a */ /* 0x004fe80000000000 */
.L_x_157:
[----:B------:R-:W-:Y:S05]  /*c270*/  BSYNC.RECONVERGENT B0 ;  /* 0x0000000000007941 */ /* 0x000fea0003800200 */
.L_x_156:
[----:B------:R-:W-:Y:S01]  /*c280*/  UISETP.NE.AND UP1, UPT, UR54, URZ, UPT ;  /* 0x000000ff3600728c */ /* 0x000fe2000bf25270 */
[----:B------:R-:W-:Y:S01]  /*c290*/  BAR.SYNC.DEFER_BLOCKING 0x1, 0x80 ;  /* 0x0042000000007b1d */ /* 0x000fe20000010000 */
[----:B------:R-:W-:Y:S01]  /*c2a0*/  SHF.L.U32 R0, R138, 0x1f, RZ ;  /* 0x0000001f8a007819 */ /* 0x000fe200000006ff */
[----:B-1----:R-:W-:Y:S03]  /*c2b0*/  IMAD R148, R141, 0x2, R164 ;  /* 0x000000028d947824 */ /* 0x002fe600078e02a4 */
[----:B------:R-:W-:Y:S05]  /*c2c0*/  PLOP3.LUT P0, PT, PT, PT, UP1, 0x80, 0x8 ;  /* 0x000000000008781c */ /* 0x000fea0003f0f018 */
[----:B------:R-:W-:Y:S04]  /*c2d0*/  @UP1 ULEA UR4, UR53, UR43, 0x3 ;  /* 0x0000002b35041291 */ /* 0x000fe8000f8e18ff */
[----:B------:R-:W-:Y:S04]  /*c2e0*/  @UP1 UIADD3 UR4, UPT, UPT, UR4, 0x40, URZ ;  /* 0x0000004004041890 */ /* 0x000fe8000fffe0ff */
[----:B------:R-:W-:Y:S09]  /*c2f0*/  @UP1 UPRMT UR4, UR52, 0x654, UR4 ;  /* 0x0000065434041896 */ /* 0x000ff20008000004 */
[----:B------:R-:W-:Y:S01]  /*c300*/  @P0 SYNCS.ARRIVE.TRANS64.RED.A1T0 RZ, [UR4], RZ ;  /* 0x000000ffffff09a7 */ /* 0x000fe20008100404 */
[----:B------:R-:W-:Y:S01]  /*c310*/  @UP1 UIADD3 UR4, UPT, UPT, UR53, 0x1, URZ ;  /* 0x0000000135041890 */ /* 0x000fe2000fffe0ff */
[----:B------:R-:W-:Y:S01]  /*c320*/  BSSY B0, `(.L_x_158) ;  /* 0x0000008000007945 */ /* 0x000fe20003800000 */
[----:B------:R-:W-:Y:S02]  /*c330*/  FSETP.NEU.AND P0, PT, R89, RZ, PT ;  /* 0x000000ff5900720b */ /* 0x000fe40003f0d000 */
[----:B------:R-:W-:Y:S01]  /*c340*/  @UP1 UISETP.NE.AND UP0, UPT, UR4, 0x4, UPT ;  /* 0x000000040400188c */ /* 0x000fe2000bf05270 */
[----:B------:R-:W1:Y:S03]  /*c350*/  SYNCS.PHASECHK.TRANS64.TRYWAIT P1, [UR43+0x28], R0 ;  /* 0x00002800ff0075a7 */ /* 0x000e66000802112b */
[----:B------:R-:W-:Y:S01]  /*c360*/  @UP1 USEL UR53, UR4, URZ, UP0 ;  /* 0x000000ff04351287 */ /* 0x000fe20008000000 */
[----:B-1----:R-:W-:Y:S11]  /*c370*/  @P1 BRA `(.L_x_159) ;  /* 0x0000000000081947 */ /* 0x002ff60003800000 */
[----:B------:R-:W1:Y:S02]  /*c380*/  SYNCS.PHASECHK.TRANS64.TRYWAIT P1, [UR43+0x28], R0 ;  /* 0x00002800ff0075a7 */ /* 0x000e64000802112b */
[----:B-1----:R-:W-:Y:S05]  /*c390*/  @!P1 BRA `(.L_x_160) ;  /* 0x0000007c00b09947 */ /* 0x002fea0003800000 */
.L_x_159:
[----:B------:R-:W-:Y:S05]  /*c3a0*/  BSYNC B0 ;  /* 0x0000000000007941 */ /* 0x000fea0003800000 */
.L_x_158:
[----:B------:R-:W-:Y:S05]  /*c3b0*/  @P0 WARPSYNC.ALL ;  /* 0x0000000000000948 */ /* 0x000fea0003800000 */
[----:B------:R2:W3:Y:S01]  /*c3c0*/  @P0 LDSM.16.MT88.4 R116, [R139+UR43+0x5000] ;  /* 0x0050002b8b74083b */ /* 0x0004e20008004200 */
[----:B------:R-:W-:Y:S02]  /*c3d0*/  ISETP.GE.AND P1, PT, R146, 0x1, PT ;  /* 0x000000019200780c */ /* 0x000fe40003f26270 */
[----:B------:R-:W-:Y:S02]  /*c3e0*/  CS2R R54, SRZ ;  /* 0x0000000000367805 */ /* 0x000fe4000001ff00 */
[----:B------:R-:W-:Y:S01]  /*c3f0*/  CS2R R52, SRZ ;  /* 0x0000000000347805 */ /* 0x000fe2000001ff00 */
[----:B------:R2:W1:Y:S01]  /*c400*/  @P0 LDSM.16.MT88.4 R108, [R139+UR43+0x5800] ;  /* 0x0058002b8b6c083b */ /* 0x0004620008004200 */
[----:B------:R-:W-:Y:S02]  /*c410*/  CS2R R50, SRZ ;  /* 0x0000000000327805 */ /* 0x000fe4000001ff00 */
        /* <DEDUP_REMOVED lines=10> */
[----:B------:R2:W1:Y:S01]  /*c4c0*/  @P0 LDSM.16.MT88.4 R104, [R148+0x4000] ;  /* 0x004000009468083b */ /* 0x0004620000004200 */
        /* <DEDUP_REMOVED lines=24> */
[----:B--23--:R-:W-:Y:S06]  /*c650*/  @!P1 BRA `(.L_x_161) ;  /* 0x0000000000c49947 */ /* 0x00cfec0003800000 */
[----:B-1----:R-:W-:Y:S05]  /*c660*/  VIADD R3, R95, 0x40 ;  /* 0x000000405f037836 */ /* 0x002fea0000000000 */
[----:B------:R-:W-:Y:S04]  /*c670*/  SHF.R.U32.HI R3, RZ, 0x15, R3 ;  /* 0x00000015ff037819 */ /* 0x000fe80000011603 */
[----:B------:R-:W-:Y:S11]  /*c680*/  LOP3.LUT P0, RZ, R3, 0x3, R128, 0x48, !PT ;  /* 0x0000000303ff7812 */ /* 0x000ff60007804880 */
[----:B------:R-:W-:Y:S02]  /*c690*/  @!UPT UIADD3 URZ, UPT, UPT, URZ, URZ, URZ ;  /* 0x000000fffffff290 */ /* 0x000fe4000fffe0ff */
[----:B------:R-:W-:Y:S05]  /*c6a0*/  @!P0 BRA `(.L_x_162) ;  /* 0x0000000000408947 */ /* 0x000fea0003800000 */
[----:B------:R-:W1:Y:S01]  /*c6b0*/  LDCU.64 UR8, c[0x4][0x70] ;  /* 0x01000e00ff0877ac */ /* 0x000e620008000a00 */
[----:B------:R-:W-:Y:S01]  /*c6c0*/  MOV R3, 0x0 ;  /* 0x0000000000037802 */ /* 0x000fe20000000f00 */
[----:B------:R-:W-:Y:S02]  /*c6d0*/  HFMA2 R12, -RZ, RZ, 0, 5.9604644775390625e-08 ;  /* 0x00000001ff0c7431 */ /* 0x000fe400000001ff */
[----:B------:R-:W-:Y:S02]  /*c6e0*/  IMAD.MOV.U32 R8, RZ, RZ, 0x192 ;  /* 0x00000192ff087424 */ /* 0x000fe400078e00ff */
[----:B------:R-:W-:Y:S01]  /*c6f0*/  IMAD.MOV.U32 R13, RZ, RZ, RZ ;  /* 0x000000ffff0d7224 */ /* 0x000fe200078e00ff */
[----:B------:R-:W2:Y:S01]  /*c700*/  LDCU.64 UR6, c[0x4][0x78] ;  /* 0x01000f00ff0677ac */ /* 0x000ea20008000a00 */
[----:B------:R-:W3:Y:S01]  /*c710*/  LDC.64 R2, c[0x4][R3] ;  /* 0x0100000003027b82 */ /* 0x000ee20000000a00 */
[----:B------:R-:W5:Y:S01]  /*c720*/  LDCU.64 UR4, c[0x4][0x10] ;  /* 0x01000200ff0477ac */ /* 0x000f620008000a00 */
[----:B-1----:R-:W-:Y:S01]  /*c730*/  MOV R5, UR9 ;  /* 0x0000000900057c02 */ /* 0x002fe20008000f00 */
[----:B------:R-:W-:Y:S01]  /*c740*/  IMAD.U32 R4, RZ, RZ, UR8 ;  /* 0x00000008ff047e24 */ /* 0x000fe2000f8e00ff */
[----:B--2---:R-:W-:Y:S01]  /*c750*/  MOV R7, UR7 ;  /* 0x0000000700077c02 */ /* 0x004fe20008000f00 */
[----:B------:R-:W-:Y:S01]  /*c760*/  IMAD.U32 R6, RZ, RZ, UR6 ;  /* 0x00000006ff067e24 */ /* 0x000fe2000f8e00ff */
[----:B-----5:R-:W-:Y:S01]  /*c770*/  MOV R11, UR5 ;  /* 0x00000005000b7c02 */ /* 0x020fe20008000f00 */
[----:B------:R-:W-:Y:S02]  /*c780*/  IMAD.U32 R10, RZ, RZ, UR4 ;  /* 0x00000004ff0a7e24 */ /* 0x000fe4000f8e00ff */
[----:B------:R-:W-:Y:S07]  /*c790*/  LEPC R20, `(.L_x_162) ;  /* 0x000000001014794e */ /* 0x000fee0000000000 */
[----:B---34-:R-:W-:Y:S05]  /*c7a0*/  CALL.ABS.NOINC R2 ;  /* 0x0000000002007343 */ /* 0x018fea0003c00000 */
.L_x_162:
[----:B------:R-:W-:Y:S05]  /*c7b0*/  WARPSYNC.ALL ;  /* 0x0000000000007948 */ /* 0x000fea0003800000 */
[C---:B------:R-:W-:Y:S01]  /*c7c0*/  R2UR UR4, R95.reuse ;  /* 0x000000005f0472ca */ /* 0x040fe200000e0000 */
[----:B------:R-:W-:Y:S05]  /*c7d0*/  VIADD R3, R95, 0x100040 ;  /* 0x001000405f037836 */ /* 0x000fea0000000000 */
[----:B------:R-:W-:Y:S04]  /*c7e0*/  SHF.R.U32.HI R3, RZ, 0x15, R3 ;  /* 0x00000015ff037819 */ /* 0x000fe80000011603 */
[----:B------:R-:W-:Y:S03]  /*c7f0*/  LOP3.LUT P0, RZ, R3, 0x3, R128, 0x48, !PT ;  /* 0x0000000303ff7812 */ /* 0x000fe60007804880 */
[----:B------:R-:W1:Y:S10]  /*c800*/  LDTM.16dp256bit.x8 R24, tmem[UR4+0x40] ;  /* 0x00004004001879ee */ /* 0x000e7400081a0000 */
[----:B-1----:R-:W-:Y:S05]  /*c810*/  @!P0 BRA `(.L_x_163) ;  /* 0x0000000000408947 */ /* 0x002fea0003800000 */
        /* <DEDUP_REMOVED lines=16> */
.L_x_163:
[----:B------:R-:W-:Y:S05]  /*c920*/  WARPSYNC.ALL ;  /* 0x0000000000007948 */ /* 0x000fea0003800000 */
[----:B------:R-:W-:Y:S11]  /*c930*/  R2UR UR4, R95 ;  /* 0x000000005f0472ca */ /* 0x000ff600000e0000 */
[----:B------:R-:W-:Y:S02]  /*c940*/  @!UPT UIADD3 URZ, UPT, UPT, URZ, URZ, URZ ;  /* 0x000000fffffff290 */ /* 0x000fe4000fffe0ff */
[----:B------:R-:W2:Y:S02]  /*c950*/  LDTM.16dp256bit.x8 R56, tmem[UR4+0x100040] ;  /* 0x10004004003879ee */ /* 0x000ea400081a0000 */
[----:B--2---:R-:W-:Y:S01]  /*c960*/  NOP ;  /* 0x0000000000007918 */ /* 0x004fe20000000000 */
.L_x_161:
[--C-:B------:R-:W-:Y:S01]  /*c970*/  HADD2.F32 R4, -RZ, R116.reuse.H0_H0 ;  /* 0x20000074ff047230 */ /* 0x100fe20000004100 */
[----:B------:R-:W-:Y:S05]  /*c980*/  WARPSYNC.ALL ;  /* 0x0000000000007948 */ /* 0x000fea0003800000 */
[-C--:B-1----:R-:W-:Y:S01]  /*c990*/  FMUL R0, R24, R88.reuse ;  /* 0x0000005818007220 */ /* 0x082fe20000400000 */
[----:B------:R-:W-:Y:S02]  /*c9a0*/  HADD2.F32 R5, -RZ, R116.H1_H1 ;  /* 0x30000074ff057230 */ /* 0x000fe40000004100 */
[----:B------:R-:W-:Y:S01]  /*c9b0*/  FMUL R2, R25, R88 ;  /* 0x0000005819027220 */ /* 0x000fe20000400000 */
[--C-:B------:R-:W-:Y:S02]  /*c9c0*/  HADD2.F32 R6, -RZ, R117.reuse.H0_H0 ;  /* 0x20000075ff067230 */ /* 0x100fe40000004100 */
[C---:B------:R-:W-:Y:S01]  /*c9d0*/  FFMA R0, R89.reuse, R4, R0 ;  /* 0x0000000459007223 */ /* 0x040fe20000000000 */
[-C--:B------:R-:W-:Y:S01]  /*c9e0*/  FMUL R3, R26, R88.reuse ;  /* 0x000000581a037220 */ /* 0x080fe20000400000 */
[----:B------:R-:W-:Y:S02]  /*c9f0*/  HADD2.F32 R7, -RZ, R117.H1_H1 ;  /* 0x30000075ff077230 */ /* 0x000fe40000004100 */
[----:B------:R-:W-:Y:S01]  /*ca00*/  FFMA R2, R89, R5, R2 ;  /* 0x0000000559027223 */ /* 0x000fe20000000002 */
[----:B------:R-:W-:Y:S01]  /*ca10*/  FMUL R4, R27, R88 ;  /* 0x000000581b047220 */ /* 0x000fe20000400000 */
[--C-:B------:R-:W-:Y:S02]  /*ca20*/  HADD2.F32 R8, -RZ, R118.reuse.H0_H0 ;  /* 0x20000076ff087230 */ /* 0x100fe40000004100 */
[C---:B------:R-:W-:Y:S01]  /*ca30*/  FFMA R3, R89.reuse, R6, R3 ;  /* 0x0000000659037223 */ /* 0x040fe20000000003 */
[----:B------:R-:W-:Y:S01]  /*ca40*/  FMUL R5, R28, R88 ;  /* 0x000000581c057220 */ /* 0x000fe20000400000 */
[----:B------:R-:W-:Y:S02]  /*ca50*/  HADD2.F32 R9, -RZ, R118.H1_H1 ;  /* 0x30000076ff097230 */ /* 0x000fe40000004100 */
[C---:B------:R-:W-:Y:S01]  /*ca60*/  FFMA R4, R89.reuse, R7, R4 ;  /* 0x0000000759047223 */ /* 0x040fe20000000004 */
[----:B------:R-:W-:Y:S02]  /*ca70*/  HADD2.F32 R28, -RZ, R110.H0_H0 ;  /* 0x2000006eff1c7230 */ /* 0x000fe40000004100 */
[----:B------:R-:W-:Y:S01]  /*ca80*/  FFMA R5, R89, R8, R5 ;  /* 0x0000000859057223 */ /* 0x000fe20000000005 */
[-C--:B------:R-:W-:Y:S01]  /*ca90*/  FMUL R6, R29, R88.reuse ;  /* 0x000000581d067220 */ /* 0x080fe20000400000 */
[----:B------:R-:W-:Y:S02]  /*caa0*/  HADD2.F32 R29, -RZ, R111.H1_H1 ;  /* 0x3000006fff1d7230 */ /* 0x000fe40000004100 */
[-C--:B------:R-:W-:Y:S01]  /*cab0*/  FMUL R19, R64, R88.reuse ;  /* 0x0000005840137220 */ /* 0x080fe20000400000 */
[----:B------:R-:W-:Y:S01]  /*cac0*/  FMUL R64, R80, R88 ;  /* 0x0000005850407220 */ /* 0x000fe20000400000 */
[----:B------:R-:W-:Y:S01]  /*cad0*/  F2FP.F16.F32.PACK_AB R80, R2, R0 ;  /* 0x000000000250723e */ /* 0x000fe200000000ff */
[--C-:B------:R-:W-:Y:S02]  /*cae0*/  HADD2.F32 R7, -RZ, R119.reuse.H0_H0 ;  /* 0x20000077ff077230 */ /* 0x100fe40000004100 */
[----:B------:R-:W-:Y:S01]  /*caf0*/  FFMA R6, R89, R9, R6 ;  /* 0x0000000959067223 */ /* 0x000fe20000000006 */
[-C--:B------:R-:W-:Y:S01]  /*cb00*/  FMUL R2, R31, R88.reuse ;  /* 0x000000581f027220 */ /* 0x080fe20000400000 */
[-C--:B------:R-:W-:Y:S01]  /*cb10*/  FMUL R0, R30, R88.reuse ;  /* 0x000000581e007220 */ /* 0x080fe20000400000 */
[----:B------:R-:W-:Y:S02]  /*cb20*/  HADD2.F32 R9, -RZ, R119.H1_H1 ;  /* 0x30000077ff097230 */ /* 0x000fe40000004100 */
[-C--:B------:R-:W-:Y:S01]  /*cb30*/  FMUL R20, R65, R88.reuse ;  /* 0x0000005841147220 */ /* 0x080fe20000400000 */
[-C--:B------:R-:W-:Y:S01]  /*cb40*/  FMUL R65, R81, R88.reuse ;  /* 0x0000005851417220 */ /* 0x080fe20000400000 */
[----:B------:R-:W-:Y:S01]  /*cb50*/  F2FP.F16.F32.PACK_AB R81, R4, R3 ;  /* 0x000000030451723e */ /* 0x000fe200000000ff */
[C---:B------:R-:W-:Y:S01]  /*cb60*/  FFMA R0, R89.reuse, R7, R0 ;  /* 0x0000000759007223 */ /* 0x040fe20000000000 */
[-C--:B------:R-:W-:Y:S01]  /*cb70*/  FMUL R3, R32, R88.reuse ;  /* 0x0000005820037220 */ /* 0x080fe20000400000 */
[----:B------:R-:W-:Y:S01]  /*cb80*/  FFMA R2, R89, R9, R2 ;  /* 0x0000000959027223 */ /* 0x000fe20000000002 */
[--C-:B------:R-:W-:Y:S02]  /*cb90*/  HADD2.F32 R8, -RZ, R108.reuse.H0_H0 ;  /* 0x2000006cff087230 */ /* 0x100fe40000004100 */
[-C--:B------:R-:W-:Y:S01]  /*cba0*/  FMUL R4, R33, R88.reuse ;  /* 0x0000005821047220 */ /* 0x080fe20000400000 */
[----:B------:R-:W-:Y:S02]  /*cbb0*/  HADD2.F32 R30, -RZ, R111.H0_H0 ;  /* 0x2000006fff1e7230 */ /* 0x000fe40000004100 */
[-C--:B------:R-:W-:Y:S01]  /*cbc0*/  FMUL R21, R66, R88.reuse ;  /* 0x0000005842157220 */ /* 0x080fe20000400000 */
[-C--:B------:R-:W-:Y:S01]  /*cbd0*/  FMUL R66, R82, R88.reuse ;  /* 0x0000005852427220 */ /* 0x080fe20000400000 */
[----:B------:R-:W-:Y:S01]  /*cbe0*/  HADD2.F32 R7, -RZ, R108.H1_H1 ;  /* 0x3000006cff077230 */ /* 0x000fe20000004100 */
[----:B------:R-:W-:Y:S01]  /*cbf0*/  F2FP.F16.F32.PACK_AB R82, R6, R5 ;  /* 0x000000050652723e */ /* 0x000fe200000000ff */
[--C-:B------:R-:W-:Y:S02]  /*cc00*/  HADD2.F32 R10, -RZ, R109.reuse.H0_H0 ;  /* 0x2000006dff0a7230 */ /* 0x100fe40000004100 */
[-C--:B------:R-:W-:Y:S01]  /*cc10*/  FMUL R5, R34, R88.reuse ;  /* 0x0000005822057220 */ /* 0x080fe20000400000 */
[----:B------:R-:W-:Y:S02]  /*cc20*/  HADD2.F32 R9, -RZ, R109.H1_H1 ;  /* 0x3000006dff097230 */ /* 0x000fe40000004100 */
[----:B------:R-:W-:Y:S01]  /*cc30*/  FMUL R6, R35, R88 ;  /* 0x0000005823067220 */ /* 0x000fe20000400000 */
[C---:B------:R-:W-:Y:S01]  /*cc40*/  FFMA R3, R89.reuse, R8, R3 ;  /* 0x0000000859037223 */ /* 0x040fe20000000003 */
[C---:B------:R-:W-:Y:S01]  /*cc50*/  FFMA R4, R89.reuse, R7, R4 ;  /* 0x0000000759047223 */ /* 0x040fe20000000004 */
[C---:B------:R-:W-:Y:S01]  /*cc60*/  FFMA R5, R89.reuse, R10, R5 ;  /* 0x0000000a59057223 */ /* 0x040fe20000000005 */
[-C--:B------:R-:W-:Y:S01]  /*cc70*/  FMUL R7, R36, R88.reuse ;  /* 0x0000005824077220 */ /* 0x080fe20000400000 */
[----:B------:R-:W-:Y:S02]  /*cc80*/  HADD2.F32 R27, -RZ, R110.H1_H1 ;  /* 0x3000006eff1b7230 */ /* 0x000fe40000004100 */
[----:B------:R-:W-:Y:S01]  /*cc90*/  FFMA R6, R89, R9, R6 ;  /* 0x0000000959067223 */ /* 0x000fe20000000006 */
[-C--:B------:R-:W-:Y:S01]  /*cca0*/  FMUL R8, R37, R88.reuse ;  /* 0x0000005825087220 */ /* 0x080fe20000400000 */
[-C--:B------:R-:W-:Y:S01]  /*ccb0*/  FMUL R9, R38, R88.reuse ;  /* 0x0000005826097220 */ /* 0x080fe20000400000 */
[----:B------:R-:W-:Y:S01]  /*ccc0*/  FMUL R10, R39, R88 ;  /* 0x00000058270a7220 */ /* 0x000fe20000400000 */
[C---:B------:R-:W-:Y:S01]  /*ccd0*/  FFMA R7, R89.reuse, R28, R7 ;  /* 0x0000001c59077223 */ /* 0x040fe20000000007 */
[C---:B------:R-:W-:Y:S01]  /*cce0*/  FFMA R8, R89.reuse, R27, R8 ;  /* 0x0000001b59087223 */ /* 0x040fe20000000008 */
[----:B------:R-:W-:Y:S02]  /*ccf0*/  HADD2.F32 R27, -RZ, R103.H1_H1 ;  /* 0x30000067ff1b7230 */ /* 0x000fe40000004100 */
[----:B------:R-:W-:Y:S01]  /*cd00*/  FFMA R9, R89, R30, R9 ;  /* 0x0000001e59097223 */ /* 0x000fe20000000009 */
[-C--:B------:R-:W-:Y:S01]  /*cd10*/  FMUL R22, R67, R88.reuse ;  /* 0x0000005843167220 */ /* 0x080fe20000400000 */
[----:B------:R-:W-:Y:S01]  /*cd20*/  FMUL R67, R83, R88 ;  /* 0x0000005853437220 */ /* 0x000fe20000400000 */
[----:B------:R-:W-:Y:S01]  /*cd30*/  FFMA R10, R89, R29, R10 ;  /* 0x0000001d590a7223 */ /* 0x000fe2000000000a */
[----:B------:R-:W-:Y:S01]  /*cd40*/  F2FP.F16.F32.PACK_AB R83, R2, R0 ;  /* 0x000000000253723e */ /* 0x000fe200000000ff */
[-C--:B------:R-:W-:Y:S01]  /*cd50*/  FMUL R0, R40, R88.reuse ;  /* 0x0000005828007220 */ /* 0x080fe20000400000 */
[----:B------:R-:W-:Y:S01]  /*cd60*/  F2FP.F16.F32.PACK_AB R28, R4, R3 ;  /* 0x00000003041c723e */ /* 0x000fe200000000ff */
[--C-:B------:R-:W-:Y:S01]  /*cd70*/  HADD2.F32 R4, -RZ, R100.reuse.H0_H0 ;  /* 0x20000064ff047230 */ /* 0x100fe20000004100 */
[----:B------:R-:W-:Y:S01]  /*cd80*/  F2FP.F16.F32.PACK_AB R29, R6, R5 ;  /* 0x00000005061d723e */ /* 0x000fe200000000ff */
[----:B------:R-:W-:Y:S01]  /*cd90*/  HADD2.F32 R5, -RZ, R100.H1_H1 ;  /* 0x30000064ff057230 */ /* 0x000fe20000004100 */
[----:B------:R-:W-:Y:S01]  /*cda0*/  F2FP.F16.F32.PACK_AB R30, R8, R7 ;  /* 0x00000007081e723e */ /* 0x000fe200000000ff */
[--C-:B------:R-:W-:Y:S01]  /*cdb0*/  HADD2.F32 R6, -RZ, R101.reuse.H0_H0 ;  /* 0x20000065ff067230 */ /* 0x100fe20000004100 */
[----:B------:R-:W-:Y:S01]  /*cdc0*/  F2FP.F16.F32.PACK_AB R31, R10, R9 ;  /* 0x000000090a1f723e */ /* 0x000fe200000000ff */
[----:B------:R-:W-:Y:S01]  /*cdd0*/  HADD2.F32 R7, -RZ, R101.H1_H1 ;  /* 0x30000065ff077230 */ /* 0x000fe20000004100 */
[----:B------:R-:W-:Y:S01]  /*cde0*/  STSM.16.MT88.4 [R144+0x5000], R80 ;  /* 0x0050005090007844 */ /* 0x000fe20000004200 */
[----:B------:R-:W-:Y:S01]  /*cdf0*/  FMUL R2, R41, R88 ;  /* 0x0000005829027220 */ /* 0x000fe20000400000 */
[C---:B------:R-:W-:Y:S01]  /*ce00*/  FFMA R0, R89.reuse, R4, R0 ;  /* 0x0000000459007223 */ /* 0x040fe20000000000 */
[--C-:B------:R-:W-:Y:S05]  /*ce10*/  HADD2.F32 R8, -RZ, R102.reuse.H0_H0 ;  /* 0x20000066ff087230 */ /* 0x100fea0000004100 */
[----:B------:R1:W-:Y:S01]  /*ce20*/  STSM.16.MT88.4 [R144+0x5800], R28 ;  /* 0x0058001c90007844 */ /* 0x0003e20000004200 */
[-C--:B------:R-:W-:Y:S01]  /*ce30*/  FMUL R3, R42, R88.reuse ;  /* 0x000000582a037220 */ /* 0x080fe20000400000 */
[----:B------:R-:W-:Y:S01]  /*ce40*/  FFMA R2, R89, R5, R2 ;  /* 0x0000000559027223 */ /* 0x000fe20000000002 */
[----:B------:R-:W-:Y:S02]  /*ce50*/  HADD2.F32 R9, -RZ, R103.H0_H0 ;  /* 0x20000067ff097230 */ /* 0x000fe40000004100 */
[----:B------:R-:W-:Y:S01]  /*ce60*/  FMUL R4, R43, R88 ;  /* 0x000000582b047220 */ /* 0x000fe20000400000 */
[C---:B------:R-:W-:Y:S01]  /*ce70*/  FFMA R3, R89.reuse, R6, R3 ;  /* 0x0000000659037223 */ /* 0x040fe20000000003 */
[----:B------:R-:W-:Y:S01]  /*ce80*/  FMUL R5, R44, R88 ;  /* 0x000000582c057220 */ /* 0x000fe20000400000 */
[----:B------:R-:W-:Y:S01]  /*ce90*/  F2FP.F16.F32.PACK_AB R32, R2, R0 ;  /* 0x000000000220723e */ /* 0x000fe200000000ff */
[----:B------:R-:W-:Y:S01]  /*cea0*/  FFMA R4, R89, R7, R4 ;  /* 0x0000000759047223 */ /* 0x000fe20000000004 */
[----:B------:R-:W-:Y:S02]  /*ceb0*/  HADD2.F32 R7, -RZ, R102.H1_H1 ;  /* 0x30000066ff077230 */ /* 0x000fe40000004100 */
[-C--:B------:R-:W-:Y:S01]  /*cec0*/  FMUL R0, R45, R88.reuse ;  /* 0x000000582d007220 */ /* 0x080fe20000400000 */
[-C--:B------:R-:W-:Y:S01]  /*ced0*/  FMUL R2, R46, R88.reuse ;  /* 0x000000582e027220 */ /* 0x080fe20000400000 */
[----:B------:R-:W-:Y:S01]  /*cee0*/  FMUL R6, R47, R88 ;  /* 0x000000582f067220 */ /* 0x000fe20000400000 */
[C---:B------:R-:W-:Y:S01]  /*cef0*/  FFMA R5, R89.reuse, R8, R5 ;  /* 0x0000000859057223 */ /* 0x040fe20000000005 */
[--C-:B------:R-:W-:Y:S01]  /*cf00*/  HADD2.F32 R8, -RZ, R96.reuse.H0_H0 ;  /* 0x20000060ff087230 */ /* 0x100fe20000004100 */
[----:B------:R-:W-:Y:S01]  /*cf10*/  F2FP.F16.F32.PACK_AB R33, R4, R3 ;  /* 0x000000030421723e */ /* 0x000fe200000000ff */
[C---:B------:R-:W-:Y:S01]  /*cf20*/  FFMA R0, R89.reuse, R7, R0 ;  /* 0x0000000759007223 */ /* 0x040fe20000000000 */
[----:B------:R-:W-:Y:S02]  /*cf30*/  HADD2.F32 R7, -RZ, R96.H1_H1 ;  /* 0x30000060ff077230 */ /* 0x000fe40000004100 */
[C---:B------:R-:W-:Y:S01]  /*cf40*/  FFMA R2, R89.reuse, R9, R2 ;  /* 0x0000000959027223 */ /* 0x040fe20000000002 */
[-C--:B------:R-:W-:Y:S01]  /*cf50*/  FMUL R3, R48, R88.reuse ;  /* 0x0000005830037220 */ /* 0x080fe20000400000 */
[----:B------:R-:W-:Y:S01]  /*cf60*/  FFMA R6, R89, R27, R6 ;  /* 0x0000001b59067223 */ /* 0x000fe20000000006 */
[----:B------:R-:W-:Y:S01]  /*cf70*/  FMUL R4, R49, R88 ;  /* 0x0000005831047220 */ /* 0x000fe20000400000 */
[----:B------:R-:W-:Y:S01]  /*cf80*/  F2FP.F16.F32.PACK_AB R34, R0, R5 ;  /* 0x000000050022723e */ /* 0x000fe200000000ff */
[----:B------:R-:W-:Y:S02]  /*cf90*/  HADD2.F32 R5, -RZ, R97.H0_H0 ;  /* 0x20000061ff057230 */ /* 0x000fe40000004100 */
[C---:B------:R-:W-:Y:S01]  /*cfa0*/  FFMA R3, R89.reuse, R8, R3 ;  /* 0x0000000859037223 */ /* 0x040fe20000000003 */
[----:B------:R-:W-:Y:S02]  /*cfb0*/  HADD2.F32 R8, -RZ, R99.H0_H0 ;  /* 0x20000063ff087230 */ /* 0x000fe40000004100 */
[----:B------:R-:W-:Y:S01]  /*cfc0*/  FFMA R4, R89, R7, R4 ;  /* 0x0000000759047223 */ /* 0x000fe20000000004 */
[----:B------:R-:W-:Y:S01]  /*cfd0*/  HADD2.F32 R7, -RZ, R97.H1_H1 ;  /* 0x30000061ff077230 */ /* 0x000fe20000004100 */
[----:B------:R-:W-:Y:S01]  /*cfe0*/  F2FP.F16.F32.PACK_AB R35, R6, R2 ;  /* 0x000000020623723e */ /* 0x000fe200000000ff */
[--C-:B------:R-:W-:Y:S02]  /*cff0*/  HADD2.F32 R6, -RZ, R98.reuse.H0_H0 ;  /* 0x20000062ff067230 */ /* 0x100fe40000004100 */
[-C--:B------:R-:W-:Y:S01]  /*d000*/  FMUL R0, R50, R88.reuse ;  /* 0x0000005832007220 */ /* 0x080fe20000400000 */
[-C--:B------:R-:W-:Y:S01]  /*d010*/  FMUL R2, R51, R88.reuse ;  /* 0x0000005833027220 */ /* 0x080fe20000400000 */
[----:B-1----:R-:W-:Y:S01]  /*d020*/  F2FP.F16.F32.PACK_AB R28, R4, R3 ;  /* 0x00000003041c723e */ /* 0x002fe200000000ff */
[-C--:B------:R-:W-:Y:S01]  /*d030*/  FMUL R3, R52, R88.reuse ;  /* 0x0000005834037220 */ /* 0x080fe20000400000 */
[C---:B------:R-:W-:Y:S01]  /*d040*/  FFMA R0, R89.reuse, R5, R0 ;  /* 0x0000000559007223 */ /* 0x040fe20000000000 */
[----:B------:R-:W-:Y:S01]  /*d050*/  FFMA R2, R89, R7, R2 ;  /* 0x0000000759027223 */ /* 0x000fe20000000002 */
[----:B------:R-:W-:Y:S02]  /*d060*/  HADD2.F32 R7, -RZ, R98.H1_H1 ;  /* 0x30000062ff077230 */ /* 0x000fe40000004100 */
[----:B------:R-:W-:Y:S01]  /*d070*/  FMUL R4, R53, R88 ;  /* 0x0000005835047220 */ /* 0x000fe20000400000 */
[C---:B------:R-:W-:Y:S01]  /*d080*/  FFMA R3, R89.reuse, R6, R3 ;  /* 0x0000000659037223 */ /* 0x040fe20000000003 */
[----:B------:R-:W-:Y:S02]  /*d090*/  HADD2.F32 R6, -RZ, R99.H1_H1 ;  /* 0x30000063ff067230 */ /* 0x000fe40000004100 */
[----:B------:R-:W-:Y:S01]  /*d0a0*/  FMUL R5, R54, R88 ;  /* 0x0000005836057220 */ /* 0x000fe20000400000 */
[C---:B------:R-:W-:Y:S01]  /*d0b0*/  FFMA R4, R89.reuse, R7, R4 ;  /* 0x0000000759047223 */ /* 0x040fe20000000004 */
[--C-:B------:R-:W-:Y:S01]  /*d0c0*/  HADD2.F32 R7, -RZ, R104.reuse.H1_H1 ;  /* 0x30000068ff077230 */ /* 0x100fe20000004100 */
[----:B------:R-:W-:Y:S01]  /*d0d0*/  F2FP.F16.F32.PACK_AB R29, R2, R0 ;  /* 0x00000000021d723e */ /* 0x000fe200000000ff */
[----:B------:R-:W-:Y:S01]  /*d0e0*/  FFMA R5, R89, R8, R5 ;  /* 0x0000000859057223 */ /* 0x000fe20000000005 */
[----:B------:R-:W-:Y:S02]  /*d0f0*/  HADD2.F32 R8, -RZ, R104.H0_H0 ;  /* 0x20000068ff087230 */ /* 0x000fe40000004100 */
[-C--:B------:R-:W-:Y:S01]  /*d100*/  FMUL R0, R55, R88.reuse ;  /* 0x0000005837007220 */ /* 0x080fe20000400000 */
[----:B------:R-:W-:Y:S01]  /*d110*/  F2FP.F16.F32.PACK_AB R30, R4, R3 ;  /* 0x00000003041e723e */ /* 0x000fe200000000ff */
[----:B------:R-:W-:Y:S02]  /*d120*/  HADD2.F32 R4, -RZ, R105.H0_H0 ;  /* 0x20000069ff047230 */ /* 0x000fe40000004100 */
[-C--:B------:R-:W-:Y:S01]  /*d130*/  FMUL R11, R56, R88.reuse ;  /* 0x00000058380b7220 */ /* 0x080fe20000400000 */
[----:B------:R-:W-:Y:S01]  /*d140*/  FMUL R12, R57, R88 ;  /* 0x00000058390c7220 */ /* 0x000fe20000400000 */
[C---:B------:R-:W-:Y:S01]  /*d150*/  FFMA R0, R89.reuse, R6, R0 ;  /* 0x0000000659007223 */ /* 0x040fe20000000000 */
[----:B------:R-:W-:Y:S02]  /*d160*/  HADD2.F32 R6, -RZ, R107.H0_H0 ;  /* 0x2000006bff067230 */ /* 0x000fe40000004100 */
[----:B------:R-:W-:Y:S01]  /*d170*/  FMUL R13, R58, R88 ;  /* 0x000000583a0d7220 */ /* 0x000fe20000400000 */
[C---:B------:R-:W-:Y:S01]  /*d180*/  FFMA R11, R89.reuse, R8, R11 ;  /* 0x00000008590b7223 */ /* 0x040fe2000000000b */
[----:B------:R-:W-:Y:S02]  /*d190*/  HADD2.F32 R8, -RZ, R127.H1_H1 ;  /* 0x3000007fff087230 */ /* 0x000fe40000004100 */
[C---:B------:R-:W-:Y:S01]  /*d1a0*/  FFMA R12, R89.reuse, R7, R12 ;  /* 0x00000007590c7223 */ /* 0x040fe2000000000c */
[----:B------:R-:W-:Y:S02]  /*d1b0*/  HADD2.F32 R7, -RZ, R105.H1_H1 ;  /* 0x30000069ff077230 */ /* 0x000fe40000004100 */
[----:B------:R-:W-:Y:S01]  /*d1c0*/  FFMA R13, R89, R4, R13 ;  /* 0x00000004590d7223 */ /* 0x000fe2000000000d */
[--C-:B------:R-:W-:Y:S01]  /*d1d0*/  HADD2.F32 R4, -RZ, R106.reuse.H0_H0 ;  /* 0x2000006aff047230 */ /* 0x100fe20000004100 */
[----:B------:R1:W-:Y:S01]  /*d1e0*/  STSM.16.MT88.4 [R144+0x6000], R32 ;  /* 0x0060002090007844 */ /* 0x0003e20000004200 */
[----:B------:R-:W-:Y:S01]  /*d1f0*/  F2FP.F16.F32.PACK_AB R31, R0, R5 ;  /* 0x00000005001f723e */ /* 0x000fe200000000ff */
[-C--:B------:R-:W-:Y:S01]  /*d200*/  FMUL R14, R59, R88.reuse ;  /* 0x000000583b0e7220 */ /* 0x080fe20000400000 */
[----:B------:R-:W-:Y:S02]  /*d210*/  HADD2.F32 R5, -RZ, R106.H1_H1 ;  /* 0x3000006aff057230 */ /* 0x000fe40000004100 */
[-C--:B------:R-:W-:Y:S01]  /*d220*/  FMUL R15, R60, R88.reuse ;  /* 0x000000583c0f7220 */ /* 0x080fe20000400000 */
[-C--:B------:R-:W-:Y:S01]  /*d230*/  FMUL R16, R61, R88.reuse ;  /* 0x000000583d107220 */ /* 0x080fe20000400000 */
[----:B------:R-:W-:Y:S01]  /*d240*/  FMUL R17, R62, R88 ;  /* 0x000000583e117220 */ /* 0x000fe20000400000 */
[C---:B------:R-:W-:Y:S01]  /*d250*/  FFMA R14, R89.reuse, R7, R14 ;  /* 0x00000007590e7223 */ /* 0x040fe2000000000e */
[----:B------:R-:W-:Y:S02]  /*d260*/  HADD2.F32 R7, -RZ, R107.H1_H1 ;  /* 0x3000006bff077230 */ /* 0x000fe40000004100 */
[C---:B------:R-:W-:Y:S01]  /*d270*/  FFMA R15, R89.reuse, R4, R15 ;  /* 0x00000004590f7223 */ /* 0x040fe2000000000f */
[--C-:B------:R-:W-:Y:S01]  /*d280*/  HADD2.F32 R4, -RZ, R112.reuse.H0_H0 ;  /* 0x20000070ff047230 */ /* 0x100fe20000004100 */
[----:B------:R2:W-:Y:S01]  /*d290*/  STSM.16.MT88.4 [R144+0x6800], R28 ;  /* 0x0068001c90007844 */ /* 0x0005e20000004200 */
[C---:B------:R-:W-:Y:S01]  /*d2a0*/  FFMA R16, R89.reuse, R5, R16 ;  /* 0x0000000559107223 */ /* 0x040fe20000000010 */
[----:B------:R-:W-:Y:S02]  /*d2b0*/  HADD2.F32 R5, -RZ, R112.H1_H1 ;  /* 0x30000070ff057230 */ /* 0x000fe40000004100 */
[----:B------:R-:W-:Y:S01]  /*d2c0*/  FFMA R17, R89, R6, R17 ;  /* 0x0000000659117223 */ /* 0x000fe20000000011 */
[-C--:B------:R-:W-:Y:S01]  /*d2d0*/  FMUL R18, R63, R88.reuse ;  /* 0x000000583f127220 */ /* 0x080fe20000400000 */
[--C-:B------:R-:W-:Y:S02]  /*d2e0*/  HADD2.F32 R6, -RZ, R113.reuse.H0_H0 ;  /* 0x20000071ff067230 */ /* 0x100fe40000004100 */
[-C--:B------:R-:W-:Y:S01]  /*d2f0*/  FMUL R23, R68, R88.reuse ;  /* 0x0000005844177220 */ /* 0x080fe20000400000 */
[----:B------:R-:W-:Y:S01]  /*d300*/  FMUL R24, R69, R88 ;  /* 0x0000005845187220 */ /* 0x000fe20000400000 */
[C---:B------:R-:W-:Y:S01]  /*d310*/  FFMA R18, R89.reuse, R7, R18 ;  /* 0x0000000759127223 */ /* 0x040fe20000000012 */
[----:B------:R-:W-:Y:S02]  /*d320*/  HADD2.F32 R7, -RZ, R120.H0_H0 ;  /* 0x20000078ff077230 */ /* 0x000fe40000004100 */
[C---:B------:R-:W-:Y:S01]  /*d330*/  FFMA R19, R89.reuse, R4, R19 ;  /* 0x0000000459137223 */ /* 0x040fe20000000013 */
[----:B------:R-:W-:Y:S02]  /*d340*/  HADD2.F32 R4, -RZ, R113.H1_H1 ;  /* 0x30000071ff047230 */ /* 0x000fe40000004100 */
[C---:B------:R-:W-:Y:S01]  /*d350*/  FFMA R20, R89.reuse, R5, R20 ;  /* 0x0000000559147223 */ /* 0x040fe20000000014 */
[C---:B------:R-:W-:Y:S01]  /*d360*/  FFMA R21, R89.reuse, R6, R21 ;  /* 0x0000000659157223 */ /* 0x040fe20000000015 */
[--C-:B------:R-:W-:Y:S02]  /*d370*/  HADD2.F32 R6, -RZ, R114.reuse.H0_H0 ;  /* 0x20000072ff067230 */ /* 0x100fe40000004100 */
[----:B------:R-:W-:Y:S01]  /*d380*/  FMUL R25, R70, R88 ;  /* 0x0000005846197220 */ /* 0x000fe20000400000 */
[----:B------:R-:W-:Y:S01]  /*d390*/  HADD2.F32 R5, -RZ, R114.H1_H1 ;  /* 0x30000072ff057230 */ /* 0x000fe20000004100 */
[----:B------:R-:W-:Y:S01]  /*d3a0*/  F2FP.F16.F32.PACK_AB R36, R20, R19 ;  /* 0x000000131424723e */ /* 0x000fe200000000ff */
[C---:B------:R-:W-:Y:S01]  /*d3b0*/  FFMA R22, R89.reuse, R4, R22 ;  /* 0x0000000459167223 */ /* 0x040fe20000000016 */
[C---:B------:R-:W-:Y:S01]  /*d3c0*/  FFMA R23, R89.reuse, R6, R23 ;  /* 0x0000000659177223 */ /* 0x040fe20000000017 */
[----:B-1----:R-:W-:Y:S01]  /*d3d0*/  F2FP.F16.F32.PACK_AB R32, R12, R11 ;  /* 0x0000000b0c20723e */ /* 0x002fe200000000ff */
[----:B------:R-:W-:Y:S01]  /*d3e0*/  FFMA R24, R89, R5, R24 ;  /* 0x0000000559187223 */ /* 0x000fe20000000018 */
[--C-:B------:R-:W-:Y:S01]  /*d3f0*/  HADD2.F32 R4, -RZ, R115.reuse.H0_H0 ;  /* 0x20000073ff047230 */ /* 0x100fe20000004100 */
[----:B------:R-:W-:Y:S01]  /*d400*/  F2FP.F16.F32.PACK_AB R33, R14, R13 ;  /* 0x0000000d0e21723e */ /* 0x000fe200000000ff */
[----:B------:R-:W-:Y:S01]  /*d410*/  HADD2.F32 R5, -RZ, R115.H1_H1 ;  /* 0x30000073ff057230 */ /* 0x000fe20000004100 */
[----:B------:R-:W-:Y:S01]  /*d420*/  F2FP.F16.F32.PACK_AB R34, R16, R15 ;  /* 0x0000000f1022723e */ /* 0x000fe200000000ff */
[----:B------:R-:W-:Y:S01]  /*d430*/  FMUL R26, R71, R88 ;  /* 0x00000058471a7220 */ /* 0x000fe20000400000 */
[----:B------:R-:W-:Y:S01]  /*d440*/  F2FP.F16.F32.PACK_AB R35, R18, R17 ;  /* 0x000000111223723e */ /* 0x000fe200000000ff */
[C---:B------:R-:W-:Y:S01]  /*d450*/  FFMA R25, R89.reuse, R4, R25 ;  /* 0x0000000459197223 */ /* 0x040fe20000000019 */
[----:B------:R-:W-:Y:S01]  /*d460*/  F2FP.F16.F32.PACK_AB R37, R22, R21 ;  /* 0x000000151625723e */ /* 0x000fe200000000ff */
[----:B------:R-:W-:Y:S01]  /*d470*/  FFMA R26, R89, R5, R26 ;  /* 0x00000005591a7223 */ /* 0x000fe2000000001a */
[----:B------:R-:W-:Y:S01]  /*d480*/  F2FP.F16.F32.PACK_AB R38, R24, R23 ;  /* 0x000000171826723e */ /* 0x000fe200000000ff */
[----:B------:R2:W-:Y:S01]  /*d490*/  STSM.16.MT88.4 [R148+0x4000], R32 ;  /* 0x0040002094007844 */ /* 0x0005e20000004200 */
[-C--:B------:R-:W-:Y:S01]  /*d4a0*/  FMUL R56, R72, R88.reuse ;  /* 0x0000005848387220 */ /* 0x080fe20000400000 */
[----:B------:R-:W-:Y:S01]  /*d4b0*/  HADD2.F32 R4, -RZ, R120.H1_H1 ;  /* 0x30000078ff047230 */ /* 0x000fe20000004100 */
[----:B------:R-:W-:Y:S01]  /*d4c0*/  F2FP.F16.F32.PACK_AB R39, R26, R25 ;  /* 0x000000191a27723e */ /* 0x000fe200000000ff */
[-C--:B------:R-:W-:Y:S01]  /*d4d0*/  FMUL R57, R73, R88.reuse ;  /* 0x0000005849397220 */ /* 0x080fe20000400000 */
[--C-:B------:R-:W-:Y:S02]  /*d4e0*/  HADD2.F32 R5, -RZ, R121.reuse.H0_H0 ;  /* 0x20000079ff057230 */ /* 0x100fe40000004100 */
[C---:B------:R-:W-:Y:S01]  /*d4f0*/  FFMA R56, R89.reuse, R7, R56 ;  /* 0x0000000759387223 */ /* 0x040fe20000000038 */
[----:B------:R-:W-:Y:S01]  /*d500*/  FMUL R58, R74, R88 ;  /* 0x000000584a3a7220 */ /* 0x000fe20000400000 */
[----:B------:R-:W-:Y:S01]  /*d510*/  HADD2.F32 R6, -RZ, R121.H1_H1 ;  /* 0x30000079ff067230 */ /* 0x000fe20000004100 */
[----:B------:R2:W-:Y:S01]  /*d520*/  STSM.16.MT88.4 [R148+0x4800], R36 ;  /* 0x0048002494007844 */ /* 0x0005e20000004200 */
[C---:B------:R-:W-:Y:S01]  /*d530*/  FFMA R57, R89.reuse, R4, R57 ;  /* 0x0000000459397223 */ /* 0x040fe20000000039 */
[----:B------:R-:W-:Y:S01]  /*d540*/  FFMA R58, R89, R5, R58 ;  /* 0x00000005593a7223 */ /* 0x000fe2000000003a */
[-C--:B------:R-:W-:Y:S01]  /*d550*/  FMUL R59, R75, R88.reuse ;  /* 0x000000584b3b7220 */ /* 0x080fe20000400000 */
[--C-:B------:R-:W-:Y:S02]  /*d560*/  HADD2.F32 R4, -RZ, R122.reuse.H0_H0 ;  /* 0x2000007aff047230 */ /* 0x100fe40000004100 */
[----:B------:R-:W-:Y:S01]  /*d570*/  FMUL R60, R76, R88 ;  /* 0x000000584c3c7220 */ /* 0x000fe20000400000 */
[----:B------:R-:W-:Y:S01]  /*d580*/  F2FP.F16.F32.PACK_AB R40, R57, R56 ;  /* 0x000000383928723e */ /* 0x000fe200000000ff */
        /* <DEDUP_REMOVED lines=11> */
[----:B------:R-:W-:Y:S01]  /*d640*/  FMUL R68, R84, R88 ;  /* 0x0000005854447220 */ /* 0x000fe20000400000 */
[----:B------:R-:W-:Y:S02]  /*d650*/  HADD2.F32 R6, -RZ, R124.H1_H1 ;  /* 0x3000007cff067230 */ /* 0x000fe40000004100 */
[C---:B------:R-:W-:Y:S01]  /*d660*/  FFMA R63, R89.reuse, R4, R63 ;  /* 0x00000004593f7223 */ /* 0x040fe2000000003f */
[--C-:B------:R-:W-:Y:S02]  /*d670*/  HADD2.F32 R7, -RZ, R125.reuse.H0_H0 ;  /* 0x2000007dff077230 */ /* 0x100fe40000004100 */
[C---:B------:R-:W-:Y:S01]  /*d680*/  FFMA R64, R89.reuse, R5, R64 ;  /* 0x0000000559407223 */ /* 0x040fe20000000040 */
[----:B------:R-:W-:Y:S02]  /*d690*/  HADD2.F32 R4, -RZ, R125.H1_H1 ;  /* 0x3000007dff047230 */ /* 0x000fe40000004100 */
[C---:B------:R-:W-:Y:S01]  /*d6a0*/  FFMA R65, R89.reuse, R6, R65 ;  /* 0x0000000659417223 */ /* 0x040fe20000000041 */
[--C-:B------:R-:W-:Y:S02]  /*d6b0*/  HADD2.F32 R5, -RZ, R126.reuse.H0_H0 ;  /* 0x2000007eff057230 */ /* 0x100fe40000004100 */
[----:B------:R-:W-:Y:S01]  /*d6c0*/  FFMA R66, R89, R7, R66 ;  /* 0x0000000759427223 */ /* 0x000fe20000000042 */
[----:B------:R-:W-:Y:S02]  /*d6d0*/  HADD2.F32 R6, -RZ, R126.H1_H1 ;  /* 0x3000007eff067230 */ /* 0x000fe40000004100 */
[-C--:B------:R-:W-:Y:S01]  /*d6e0*/  FMUL R69, R85, R88.reuse ;  /* 0x0000005855457220 */ /* 0x080fe20000400000 */
[----:B------:R-:W-:Y:S02]  /*d6f0*/  HADD2.F32 R7, -RZ, R127.H0_H0 ;  /* 0x2000007fff077230 */ /* 0x000fe40000004100 */
[----:B------:R-:W-:Y:S01]  /*d700*/  FMUL R70, R86, R88 ;  /* 0x0000005856467220 */ /* 0x000fe20000400000 */
        /* <DEDUP_REMOVED lines=22> */
[----:B-1----:R-:W1:Y:S02]  /*d870*/  FENCE.VIEW.ASYNC.S ;  /* 0x00000000000073c6 */ /* 0x002e640000000000 */
[----:B-1----:R-:W-:Y:S06]  /*d880*/  BAR.SYNC.DEFER_BLOCKING 0x1, 0x80 ;  /* 0x0042000000007b1d */ /* 0x002fec0000010000 */
[----:B------:R-:W-:Y:S05]  /*d890*/  @!P0 BRA `(.L_x_165) ;  /* 0x0000000000288947 */ /* 0x000fea0003800000 */
[----:B------:R-:W-:Y:S02]  /*d8a0*/  UIADD3 UR10, UPT, UPT, UR42, 0x40, URZ ;  /* 0x000000402a0a7890 */ /* 0x000fe4000fffe0ff */
[----:B------:R-:W-:Y:S01]  /*d8b0*/  UIADD3 UR8, UPT, UPT, UR43, 0x5000, URZ ;  /* 0x000050002b087890 */ /* 0x000fe2000fffe0ff */
[----:B------:R-:W-:Y:S01]  /*d8c0*/  UMOV UR9, UR41 ;  /* 0x0000002900097c82 */ /* 0x000fe20008000000 */
[----:B------:R-:W-:Y:S02]  /*d8d0*/  UIADD3 UR5, UPT, UPT, UR41, 0x40, URZ ;  /* 0x0000004029057890 */ /* 0x000fe4000fffe0ff */
[----:B------:R-:W-:Y:S01]  /*d8e0*/  UIADD3 UR4, UPT, UPT, UR43, 0x7000, URZ ;  /* 0x000070002b047890 */ /* 0x000fe2000fffe0ff */
[----:B------:R-:W-:Y:S04]  /*d8f0*/  UMOV UR6, UR10 ;  /* 0x0000000a00067c82 */ /* 0x000fe80008000000 */
[----:B------:R1:W-:Y:S04]  /*d900*/  UTMASTG.2D [UR8], [UR56] ;  /* 0x00000008380073b5 */ /* 0x0003e80008008000 */
[----:B------:R1:W-:Y:S01]  /*d910*/  UTMASTG.2D [UR4], [UR56] ;  /* 0x00000004380073b5 */ /* 0x0003e20008008000 */
[----:B------:R0:W-:Y:S01]  /*d920*/  UTMACMDFLUSH ;  /* 0x00000000000079b7 */ /* 0x0001e20000000000 */
[----:B-1----:R-:W-:Y:S04]  /*d930*/  DEPBAR.LE SB0, 0x1 ;  /* 0x000080400000791a */ /* 0x002fe80000000000 */
.L_x_165:
[----:B------:R-:W-:Y:S05]  /*d940*/  BSYNC.RECONVERGENT B0 ;  /* 0x0000000000007941 */ /* 0x000fea0003800200 */
.L_x_164:
[----:B------:R-:W-:Y:S01]  /*d950*/  BAR.SYNC.DEFER_BLOCKING 0x1, 0x80 ;  /* 0x0042000000007b1d */ /* 0x000fe20000010000 */
[----:B------:R-:W-:Y:S01]  /*d960*/  ULEA UR4, UR53, UR43, 0x3 ;  /* 0x0000002b35047291 */ /* 0x000fe2000f8e18ff */
[----:B------:R-:W-:Y:S01]  /*d970*/  SHF.L.U32 R3, R138, 0x1f, RZ ;  /* 0x0000001f8a037819 */ /* 0x000fe200000006ff */
[----:B------:R-:W-:Y:S01]  /*d980*/  UIADD3 UR40, UPT, UPT, UR53, 0x1, URZ ;  /* 0x0000000135287890 */ /* 0x000fe2000fffe0ff */
[----:B------:R-:W-:Y:S01]  /*d990*/  FSETP.NEU.AND P0, PT, R89, RZ, PT ;  /* 0x000000ff5900720b */ /* 0x000fe20003f0d000 */
[----:B------:R-:W-:Y:S01]  /*d9a0*/  UIADD3 UR4, UPT, UPT, UR4, 0x40, URZ ;  /* 0x0000004004047890 */ /* 0x000fe2000fffe0ff */
[----:B------:R-:W-:Y:S03]  /*d9b0*/  ISETP.GE.AND P2, PT, R146, 0x1, PT ;  /* 0x000000019200780c */ /* 0x000fe60003f46270 */
[----:B------:R-:W-:Y:S09]  /*d9c0*/  UPRMT UR4, UR52, 0x654, UR4 ;  /* 0x0000065434047896 */ /* 0x000ff20008000004 */
[----:B------:R-:W-:Y:S01]  /*d9d0*/  SYNCS.ARRIVE.TRANS64.RED.A1T0 RZ, [UR4], RZ ;  /* 0x000000ffffff79a7 */ /* 0x000fe20008100404 */
[----:B------:R-:W-:Y:S01]  /*d9e0*/  BSSY B0, `(.L_x_166) ;  /* 0x0000005000007945 */ /* 0x000fe20003800000 */
[----:B------:R-:W1:Y:S03]  /*d9f0*/  SYNCS.PHASECHK.TRANS64.TRYWAIT P1, [UR43+0x30], R3 ;  /* 0x00003003ff0075a7 */ /* 0x000e66000802112b */
[----:B-1----:R-:W-:Y:S05]  /*da00*/  @P1 BRA `(.L_x_167) ;  /* 0x0000000000081947 */ /* 0x002fea0003800000 */
[----:B------:R-:W1:Y:S02]  /*da10*/  SYNCS.PHASECHK.TRANS64.TRYWAIT P1, [UR43+0x30], R3 ;  /* 0x00003003ff0075a7 */ /* 0x000e64000802112b */
[----:B-1----:R-:W-:Y:S05]  /*da20*/  @!P1 BRA `(.L_x_168) ;  /* 0x0000006800249947 */ /* 0x002fea0003800000 */
.L_x_167:
[----:B------:R-:W-:Y:S05]  /*da30*/  BSYNC B0 ;  /* 0x0000000000007941 */ /* 0x000fea0003800000 */
.L_x_166:
[----:B------:R-:W-:Y:S05]  /*da40*/  @P0 WARPSYNC.ALL ;  /* 0x0000000000000948 */ /* 0x000fea0003800000 */
        /* <DEDUP_REMOVED lines=9> */
[----:B--2---:R-:W-:Y:S02]  /*dae0*/  CS2R R42, SRZ ;  /* 0x00000000002a7805 */ /* 0x004fe4000001ff00 */
[----:B------:R-:W-:Y:S02]  /*daf0*/  CS2R R40, SRZ ;  /* 0x0000000000287805 */ /* 0x000fe4000001ff00 */
[----:B------:R-:W-:Y:S01]  /*db00*/  CS2R R38, SRZ ;  /* 0x0000000000267805 */ /* 0x000fe2000001ff00 */
[----:B------:R3:W2:Y:S01]  /*db10*/  @P0 LDSM.16.MT88.4 R96, [R139+UR43+0xa800] ;  /* 0x00a8002b8b60083b */ /* 0x0006a20008004200 */
        /* <DEDUP_REMOVED lines=27> */
[----:B--2---:R-:W-:Y:S06]  /*dcd0*/  @!P2 BRA `(.L_x_169) ;  /* 0x0000000000c4a947 */ /* 0x004fec0003800000 */
        /* <DEDUP_REMOVED lines=21> */
.L_x_170:
        /* <DEDUP_REMOVED lines=23> */
.L_x_171:
[----:B------:R-:W-:Y:S05]  /*dfa0*/  WARPSYNC.ALL ;  /* 0x0000000000007948 */ /* 0x000fea0003800000 */
[----:B------:R-:W-:Y:S11]  /*dfb0*/  R2UR UR4, R95 ;  /* 0x000000005f0472ca */ /* 0x000ff600000e0000 */
[----:B------:R-:W-:Y:S02]  /*dfc0*/  @!UPT UIADD3 URZ, UPT, UPT, URZ, URZ, URZ ;  /* 0x000000fffffff290 */ /* 0x000fe4000fffe0ff */
[----:B------:R-:W2:Y:S02]  /*dfd0*/  LDTM.16dp256bit.x8 R56, tmem[UR4+0x100080] ;  /* 0x10008004003879ee */ /* 0x000ea400081a0000 */
[----:B--2---:R-:W-:Y:S01]  /*dfe0*/  NOP ;  /* 0x0000000000007918 */ /* 0x004fe20000000000 */
.L_x_169:
[--C-:B-1----:R-:W-:Y:S01]  /*dff0*/  HADD2.F32 R4, -RZ, R116.reuse.H0_H0 ;  /* 0x20000074ff047230 */ /* 0x102fe20000004100 */
[----:B------:R-:W-:Y:S05]  /*e000*/  WARPSYNC.ALL ;  /* 0x0000000000007948 */ /* 0x000fea0003800000 */
[-C--:B------:R-:W-:Y:S01]  /*e010*/  FMUL R0, R24, R88.reuse ;  /* 0x0000005818007220 */ /* 0x080fe20000400000 */
        /* <DEDUP_REMOVED lines=45> */
[----:B------:R-:W-:Y:S01]  /*e2f0*/  FFMA R6, R89, R9, R6 ;  /* 0x0000000959067223 */ /* 0x000fe20000000006 */
[-C--:B------:R-:W-:Y:S01]  /*e300*/  FMUL R7, R36, R88.reuse ;  /* 0x0000005824077220 */ /* 0x080fe20000400000 */
[----:B------:R-:W-:Y:S02]  /*e310*/  HADD2.F32 R27, -RZ, R110.H1_H1 ;  /* 0x3000006eff1b7230 */ /* 0x000fe40000004100 */
        /* <DEDUP_REMOVED lines=9> */
[C---:B------:R-:W-:Y:S01]  /*e3b0*/  FFMA R10, R89.reuse, R29, R10 ;  /* 0x0000001d590a7223 */ /* 0x040fe2000000000a */
        /* <DEDUP_REMOVED lines=11> */
[----:B------:R-:W-:Y:S01]  /*e470*/  FFMA R0, R89, R3, R0 ;  /* 0x0000000359007223 */ /* 0x000fe20000000000 */
[-C--:B------:R-:W-:Y:S01]  /*e480*/  FMUL R2, R41, R88.reuse ;  /* 0x0000005829027220 */ /* 0x080fe20000400000 */
        /* <DEDUP_REMOVED lines=40> */
[--C-:B------:R-:W-:Y:S01]  /*e710*/  HADD2.F32 R6, -RZ, R104.reuse.H0_H0 ;  /* 0x20000068ff067230 */ /* 0x100fe20000004100 */
[----:B------:R-:W-:Y:S01]  /*e720*/  F2FP.F16.F32.PACK_AB R29, R2, R0 ;  /* 0x00000000021d723e */ /* 0x000fe200000000ff */
[----:B------:R-:W-:Y:S02]  /*e730*/  HADD2.F32 R2, -RZ, R99.H1_H1 ;  /* 0x30000063ff027230 */ /* 0x000fe40000004100 */
[-C--:B------:R-:W-:Y:S01]  /*e740*/  FMUL R5, R54, R88.reuse ;  /* 0x0000005836057220 */ /* 0x080fe20000400000 */
[----:B------:R-:W-:Y:S01]  /*e750*/  FFMA R4, R89, R7, R4 ;  /* 0x0000000759047223 */ /* 0x000fe20000000004 */
[----:B------:R-:W-:Y:S02]  /*e760*/  HADD2.F32 R7, -RZ, R104.H1_H1 ;  /* 0x30000068ff077230 */ /* 0x000fe40000004100 */
[----:B------:R-:W-:Y:S01]  /*e770*/  FMUL R0, R55, R88 ;  /* 0x0000005837007220 */ /* 0x000fe20000400000 */
[C---:B------:R-:W-:Y:S01]  /*e780*/  FFMA R5, R89.reuse, R8, R5 ;  /* 0x0000000859057223 */ /* 0x040fe20000000005 */
[----:B------:R-:W-:Y:S01]  /*e790*/  FMUL R15, R60, R88 ;  /* 0x000000583c0f7220 */ /* 0x000fe20000400000 */
[----:B------:R-:W-:Y:S01]  /*e7a0*/  F2FP.F16.F32.PACK_AB R30, R4, R3 ;  /* 0x00000003041e723e */ /* 0x000fe200000000ff */
[--C-:B------:R-:W-:Y:S02]  /*e7b0*/  HADD2.F32 R3, -RZ, R105.reuse.H1_H1 ;  /* 0x30000069ff037230 */ /* 0x100fe40000004100 */
[C---:B------:R-:W-:Y:S01]  /*e7c0*/  FFMA R0, R89.reuse, R2, R0 ;  /* 0x0000000259007223 */ /* 0x040fe20000000000 */
[----:B------:R-:W-:Y:S02]  /*e7d0*/  HADD2.F32 R2, -RZ, R105.H0_H0 ;  /* 0x20000069ff027230 */ /* 0x000fe40000004100 */
[C---:B------:R-:W-:Y:S01]  /*e7e0*/  FFMA R11, R89.reuse, R6, R11 ;  /* 0x00000006590b7223 */ /* 0x040fe2000000000b */
[----:B------:R-:W-:Y:S01]  /*e7f0*/  HADD2.F32 R4, -RZ, R127.H1_H1 ;  /* 0x3000007fff047230 */ /* 0x000fe20000004100 */
[----:B------:R1:W-:Y:S01]  /*e800*/  STSM.16.MT88.4 [R144+0xa000], R32 ;  /* 0x00a0002090007844 */ /* 0x0003e20000004200 */
[----:B------:R-:W-:Y:S01]  /*e810*/  F2FP.F16.F32.PACK_AB R31, R0, R5 ;  /* 0x00000005001f723e */ /* 0x000fe200000000ff */
[C---:B------:R-:W-:Y:S01]  /*e820*/  FFMA R12, R89.reuse, R7, R12 ;  /* 0x00000007590c7223 */ /* 0x040fe2000000000c */
[--C-:B------:R-:W-:Y:S02]  /*e830*/  HADD2.F32 R0, -RZ, R106.reuse.H0_H0 ;  /* 0x2000006aff007230 */ /* 0x100fe40000004100 */
[C---:B------:R-:W-:Y:S01]  /*e840*/  FFMA R13, R89.reuse, R2, R13 ;  /* 0x00000002590d7223 */ /* 0x040fe2000000000d */
[C---:B------:R-:W-:Y:S01]  /*e850*/  FFMA R14, R89.reuse, R3, R14 ;  /* 0x00000003590e7223 */ /* 0x040fe2000000000e */
[----:B------:R-:W-:Y:S01]  /*e860*/  HADD2.F32 R3, -RZ, R106.H1_H1 ;  /* 0x3000006aff037230 */ /* 0x000fe20000004100 */
[----:B------:R1:W-:Y:S01]  /*e870*/  STSM.16.MT88.4 [R144+0xa800], R28 ;  /* 0x00a8001c90007844 */ /* 0x0003e20000004200 */
[----:B------:R-:W-:Y:S01]  /*e880*/  F2FP.F16.F32.PACK_AB R12, R12, R11 ;  /* 0x0000000b0c0c723e */ /* 0x000fe200000000ff */
[----:B------:R-:W-:Y:S01]  /*e890*/  FFMA R15, R89, R0, R15 ;  /* 0x00000000590f7223 */ /* 0x000fe2000000000f */
[----:B------:R-:W-:Y:S01]  /*e8a0*/  F2FP.F16.F32.PACK_AB R13, R14, R13 ;  /* 0x0000000d0e0d723e */ /* 0x000fe200000000ff */
[-C--:B------:R-:W-:Y:S01]  /*e8b0*/  FMUL R16, R61, R88.reuse ;  /* 0x000000583d107220 */ /* 0x080fe20000400000 */
[--C-:B------:R-:W-:Y:S02]  /*e8c0*/  HADD2.F32 R2, -RZ, R107.reuse.H0_H0 ;  /* 0x2000006bff027230 */ /* 0x100fe40000004100 */
[-C--:B------:R-:W-:Y:S01]  /*e8d0*/  FMUL R17, R62, R88.reuse ;  /* 0x000000583e117220 */ /* 0x080fe20000400000 */
[----:B------:R-:W-:Y:S02]  /*e8e0*/  HADD2.F32 R5, -RZ, R107.H1_H1 ;  /* 0x3000006bff057230 */ /* 0x000fe40000004100 */
[----:B------:R-:W-:Y:S01]  /*e8f0*/  FFMA R16, R89, R3, R16 ;  /* 0x0000000359107223 */ /* 0x000fe20000000010 */
[----:B------:R-:W-:Y:S01]  /*e900*/  FMUL R18, R63, R88 ;  /* 0x000000583f127220 */ /* 0x000fe20000400000 */
[--C-:B------:R-:W-:Y:S02]  /*e910*/  HADD2.F32 R0, -RZ, R112.reuse.H0_H0 ;  /* 0x20000070ff007230 */ /* 0x100fe40000004100 */
[C---:B------:R-:W-:Y:S01]  /*e920*/  FFMA R17, R89.reuse, R2, R17 ;  /* 0x0000000259117223 */ /* 0x040fe20000000011 */
[----:B------:R-:W-:Y:S01]  /*e930*/  FMUL R19, R64, R88 ;  /* 0x0000005840137220 */ /* 0x000fe20000400000 */
[----:B------:R-:W-:Y:S01]  /*e940*/  HADD2.F32 R3, -RZ, R112.H1_H1 ;  /* 0x30000070ff037230 */ /* 0x000fe20000004100 */
[----:B------:R-:W-:Y:S01]  /*e950*/  F2FP.F16.F32.PACK_AB R14, R16, R15 ;  /* 0x0000000f100e723e */ /* 0x000fe200000000ff */
[C---:B------:R-:W-:Y:S01]  /*e960*/  FFMA R18, R89.reuse, R5, R18 ;  /* 0x0000000559127223 */ /* 0x040fe20000000012 */
[----:B------:R-:W-:Y:S01]  /*e970*/  FFMA R19, R89, R0, R19 ;  /* 0x0000000059137223 */ /* 0x000fe20000000013 */
[-C--:B------:R-:W-:Y:S01]  /*e980*/  FMUL R20, R65, R88.reuse ;  /* 0x0000005841147220 */ /* 0x080fe20000400000 */
[--C-:B------:R-:W-:Y:S02]  /*e990*/  HADD2.F32 R2, -RZ, R113.reuse.H0_H0 ;  /* 0x20000071ff027230 */ /* 0x100fe40000004100 */
[----:B------:R-:W-:Y:S01]  /*e9a0*/  FMUL R21, R66, R88 ;  /* 0x0000005842157220 */ /* 0x000fe20000400000 */
[----:B------:R-:W-:Y:S01]  /*e9b0*/  F2FP.F16.F32.PACK_AB R15, R18, R17 ;  /* 0x00000011120f723e */ /* 0x000fe200000000ff */
[C---:B------:R-:W-:Y:S01]  /*e9c0*/  FFMA R20, R89.reuse, R3, R20 ;  /* 0x0000000359147223 */ /* 0x040fe20000000014 */
[----:B------:R-:W-:Y:S02]  /*e9d0*/  HADD2.F32 R0, -RZ, R113.H1_H1 ;  /* 0x30000071ff007230 */ /* 0x000fe40000004100 */
[----:B------:R-:W-:Y:S01]  /*e9e0*/  FFMA R21, R89, R2, R21 ;  /* 0x0000000259157223 */ /* 0x000fe20000000015 */
[----:B------:R-:W-:Y:S01]  /*e9f0*/  FMUL R22, R67, R88 ;  /* 0x0000005843167220 */ /* 0x000fe20000400000 */
[--C-:B------:R-:W-:Y:S01]  /*ea00*/  HADD2.F32 R2, -RZ, R114.reuse.H0_H0 ;  /* 0x20000072ff027230 */ /* 0x100fe20000004100 */
[----:B------:R1:W-:Y:S01]  /*ea10*/  STSM.16.MT88.4 [R148+0x8000], R12 ;  /* 0x0080000c94007844 */ /* 0x0003e20000004200 */
[----:B------:R-:W-:Y:S01]  /*ea20*/  F2FP.F16.F32.PACK_AB R20, R20, R19 ;  /* 0x000000131414723e */ /* 0x000fe200000000ff */
        /* <DEDUP_REMOVED lines=14> */
[C---:B------:R-:W-:Y:S01]  /*eb10*/  FFMA R26, R89.reuse, R3, R26 ;  /* 0x00000003591a7223 */ /* 0x040fe2000000001a */
[----:B------:R-:W-:Y:S02]  /*eb20*/  HADD2.F32 R0, -RZ, R120.H1_H1 ;  /* 0x30000078ff007230 */ /* 0x000fe40000004100 */
[C---:B------:R-:W-:Y:S01]  /*eb30*/  FFMA R56, R89.reuse, R5, R56 ;  /* 0x0000000559387223 */ /* 0x040fe20000000038 */
[--C-:B------:R-:W-:Y:S02]  /*eb40*/  HADD2.F32 R3, -RZ, R121.reuse.H0_H0 ;  /* 0x20000079ff037230 */ /* 0x100fe40000004100 */
[----:B------:R-:W-:Y:S01]  /*eb50*/  FMUL R60, R76, R88 ;  /* 0x000000584c3c7220 */ /* 0x000fe20000400000 */
[----:B------:R-:W-:Y:S01]  /*eb60*/  HADD2.F32 R2, -RZ, R121.H1_H1 ;  /* 0x30000079ff027230 */ /* 0x000fe20000004100 */
[----:B------:R-:W-:Y:S01]  /*eb70*/  F2FP.F16.F32.PACK_AB R23, R26, R25 ;  /* 0x000000191a17723e */ /* 0x000fe200000000ff */
[C---:B------:R-:W-:Y:S01]  /*eb80*/  FFMA R57, R89.reuse, R0, R57 ;  /* 0x0000000059397223 */ /* 0x040fe20000000039 */
[C---:B------:R-:W-:Y:S01]  /*eb90*/  FFMA R58, R89.reuse, R3, R58 ;  /* 0x00000003593a7223 */ /* 0x040fe2000000003a */
[--C-:B------:R-:W-:Y:S02]  /*eba0*/  HADD2.F32 R0, -RZ, R122.reuse.H0_H0 ;  /* 0x2000007aff007230 */ /* 0x100fe40000004100 */
[----:B------:R-:W-:Y:S01]  /*ebb0*/  FFMA R59, R89, R2, R59 ;  /* 0x00000002593b7223 */ /* 0x000fe2000000003b */
[----:B------:R1:W-:Y:S01]  /*ebc0*/  STSM.16.MT88.4 [R148+0x8800], R20 ;  /* 0x0088001494007844 */ /* 0x0003e20000004200 */
[----:B------:R-:W-:Y:S01]  /*ebd0*/  HADD2.F32 R2, -RZ, R122.H1_H1 ;  /* 0x3000007aff027230 */ /* 0x000fe20000004100 */
[----:B------:R-:W-:Y:S01]  /*ebe0*/  F2FP.F16.F32.PACK_AB R56, R57, R56 ;  /* 0x000000383938723e */ /* 0x000fe200000000ff */
[----:B------:R-:W-:Y:S01]  /*ebf0*/  FFMA R60, R89, R0, R60 ;  /* 0x00000000593c7223 */ /* 0x000fe2000000003c */
[----:B------:R-:W-:Y:S01]  /*ec00*/  F2FP.F16.F32.PACK_AB R57, R59, R58 ;  /* 0x0000003a3b39723e */ /* 0x000fe200000000ff */
[-C--:B------:R-:W-:Y:S01]  /*ec10*/  FMUL R61, R77, R88.reuse ;  /* 0x000000584d3d7220 */ /* 0x080fe20000400000 */
[--C-:B------:R-:W-:Y:S02]  /*ec20*/  HADD2.F32 R3, -RZ, R123.reuse.H0_H0 ;  /* 0x2000007bff037230 */ /* 0x100fe40000004100 */
[----:B------:R-:W-:Y:S01]  /*ec30*/  FMUL R62, R78, R88 ;  /* 0x000000584e3e7220 */ /* 0x000fe20000400000 */
[----:B------:R-:W-:Y:S02]  /*ec40*/  HADD2.F32 R0, -RZ, R123.H1_H1 ;  /* 0x3000007bff007230 */ /* 0x000fe40000004100 */
[----:B------:R-:W-:Y:S01]  /*ec50*/  FFMA R61, R89, R2, R61 ;  /* 0x00000002593d7223 */ /* 0x000fe2000000003d */
[-C--:B------:R-:W-:Y:S01]  /*ec60*/  FMUL R63, R79, R88.reuse ;  /* 0x000000584f3f7220 */ /* 0x080fe20000400000 */
[----:B------:R-:W-:Y:S01]  /*ec70*/  FFMA R62, R89, R3, R62 ;  /* 0x00000003593e7223 */ /* 0x000fe2000000003e */
[--C-:B------:R-:W-:Y:S02]  /*ec80*/  HADD2.F32 R3, -RZ, R124.reuse.H0_H0 ;  /* 0x2000007cff037230 */ /* 0x100fe40000004100 */
[-C--:B------:R-:W-:Y:S01]  /*ec90*/  FMUL R64, R80, R88.reuse ;  /* 0x0000005850407220 */ /* 0x080fe20000400000 */
        /* <DEDUP_REMOVED lines=10> */
[----:B------:R-:W-:Y:S01]  /*ed40*/  FFMA R66, R89, R5, R66 ;  /* 0x0000000559427223 */ /* 0x000fe20000000042 */
[-C--:B------:R-:W-:Y:S01]  /*ed50*/  FMUL R68, R84, R88.reuse ;  /* 0x0000005854447220 */ /* 0x080fe20000400000 */
        /* <DEDUP_REMOVED lines=37> */
[----:B--2---:R-:W-:Y:S04]  /*efb0*/  DEPBAR.LE SB0, 0x1 ;  /* 0x000080400000791a */ /* 0x004fe80000000000 */
.L_x_173:
[----:B------:R-:W-:Y:S05]  /*efc0*/  BSYNC.RECONVERGENT B0 ;  /* 0x0000000000007941 */ /* 0x000fea0003800200 */
.L_x_172:
[----:B------:R-:W-:Y:S01]  /*efd0*/  UISETP.NE.AND UP0, UPT, UR40, 0x4, UPT ;  /* 0x000000042800788c */ /* 0x000fe2000bf05270 */
[----:B------:R-:W-:Y:S01]  /*efe0*/  BAR.SYNC.DEFER_BLOCKING 0x1, 0x80 ;  /* 0x0042000000007b1d */ /* 0x000fe20000010000 */
[----:B------:R-:W-:Y:S02]  /*eff0*/  SHF.L.U32 R3, R138, 0x1f, RZ ;  /* 0x0000001f8a037819 */ /* 0x000fe400000006ff */
[----:B------:R-:W-:Y:S01]  /*f000*/  USEL UR5, UR40, URZ, UP0 ;  /* 0x000000ff28057287 */ /* 0x000fe20008000000 */
[----:B------:R-:W-:Y:S02]  /*f010*/  FSETP.NEU.AND P0, PT, R89, RZ, PT ;  /* 0x000000ff5900720b */ /* 0x000fe40003f0d000 */
[----:B------:R-:W-:Y:S01]  /*f020*/  ISETP.GE.AND P2, PT, R146, 0x1, PT ;  /* 0x000000019200780c */ /* 0x000fe20003f46270 */
[----:B------:R-:W-:Y:S02]  /*f030*/  ULEA UR4, UR5, UR43, 0x3 ;  /* 0x0000002b05047291 */ /* 0x000fe4000f8e18ff */
[----:B------:R-:W-:Y:S02]  /*f040*/  UIADD3 UR5, UPT, UPT, UR5, 0x1, URZ ;  /* 0x0000000105057890 */ /* 0x000fe4000fffe0ff */
[----:B------:R-:W-:Y:S02]  /*f050*/  UIADD3 UR4, UPT, UPT, UR4, 0x40, URZ ;  /* 0x0000004004047890 */ /* 0x000fe4000fffe0ff */
[----:B------:R-:W-:Y:S02]  /*f060*/  UISETP.NE.AND UP0, UPT, UR5, 0x4, UPT ;  /* 0x000000040500788c */ /* 0x000fe4000bf05270 */
[----:B------:R-:W-:Y:S02]  /*f070*/  UPRMT UR4, UR52, 0x654, UR4 ;  /* 0x0000065434047896 */ /* 0x000fe40008000004 */
[----:B------:R-:W-:Y:S07]  /*f080*/  USEL UR53, UR5, URZ, UP0 ;  /* 0x000000ff05357287 */ /* 0x000fee0008000000 */
[----:B------:R-:W-:Y:S01]  /*f090*/  SYNCS.ARRIVE.TRANS64.RED.A1T0 RZ, [UR4], RZ ;  /* 0x000000ffffff79a7 */ /* 0x000fe20008100404 */
[----:B------:R-:W-:Y:S01]  /*f0a0*/  BSSY B0, `(.L_x_174) ;  /* 0x0000005000007945 */ /* 0x000fe20003800000 */
[----:B------:R-:W2:Y:S03]  /*f0b0*/  SYNCS.PHASECHK.TRANS64.TRYWAIT P1, [UR43+0x38], R3 ;  /* 0x00003803ff0075a7 */ /* 0x000ea6000802112b */
[----:B--2---:R-:W-:Y:S05]  /*f0c0*/  @P1 BRA `(.L_x_175) ;  /* 0x0000000000081947 */ /* 0x004fea0003800000 */
[----:B------:R-:W2:Y:S02]  /*f0d0*/  SYNCS.PHASECHK.TRANS64.TRYWAIT P1, [UR43+0x38], R3 ;  /* 0x00003803ff0075a7 */ /* 0x000ea4000802112b */
[----:B--2---:R-:W-:Y:S05]  /*f0e0*/  @!P1 BRA `(.L_x_176) ;  /* 0x00000050008c9947 */ /* 0x004fea0003800000 */
.L_x_175:
[----:B------:R-:W-:Y:S05]  /*f0f0*/  BSYNC B0 ;  /* 0x0000000000007941 */ /* 0x000fea0003800000 */
.L_x_174:
[----:B------:R-:W-:Y:S05]  /*f100*/  @P0 WARPSYNC.ALL ;  /* 0x0000000000000948 */ /* 0x000fea0003800000 */
[----:B------:R2:W2:Y:S01]  /*f110*/  @P0 LDSM.16.MT88.4 R116, [R139+UR43+0xd000] ;  /* 0x00d0002b8b74083b */ /* 0x0004a20008004200 */
[----:B------:R-:W-:Y:S02]  /*f120*/  CS2R R54, SRZ ;  /* 0x0000000000367805 */ /* 0x000fe4000001ff00 */
[----:B------:R-:W-:Y:S02]  /*f130*/  CS2R R52, SRZ ;  /* 0x0000000000347805 */ /* 0x000fe4000001ff00 */
[----:B------:R-:W-:Y:S01]  /*f140*/  CS2R R50, SRZ ;  /* 0x0000000000327805 */ /* 0x000fe2000001ff00 */
        /* <DEDUP_REMOVED lines=10> */
[----:B-1----:R-:W-:Y:S02]  /*f1f0*/  CS2R R34, SRZ ;  /* 0x0000000000227805 */ /* 0x002fe4000001ff00 */
        /* <DEDUP_REMOVED lines=26> */
[----:B------:R-:W-:Y:S05]  /*f3a0*/  VIADD R3, R95, 0xc0 ;  /* 0x000000c05f037836 */ /* 0x000fea0000000000 */
[----:B------:R-:W-:Y:S04]  /*f3b0*/  SHF.R.U32.HI R3, RZ, 0x15, R3 ;  /* 0x00000015ff037819 */ /* 0x000fe80000011603 */
[----:B------:R-:W-:Y:S11]  /*f3c0*/  LOP3.LUT P0, RZ, R3, 0x3, R128, 0x48, !PT ;  /* 0x0000000303ff7812 */ /* 0x000ff60007804880 */
[----:B------:R-:W-:Y:S02]  /*f3d0*/  @!UPT UIADD3 URZ, UPT, UPT, URZ, URZ, URZ ;  /* 0x000000fffffff290 */ /* 0x000fe4000fffe0ff */
[----:B------:R-:W-:Y:S05]  /*f3e0*/  @!P0 BRA `(.L_x_178) ;  /* 0x0000000000408947 */ /* 0x000fea0003800000 */
[----:B------:R-:W2:Y:S01]  /*f3f0*/  LDCU.64 UR8, c[0x4][0x70] ;  /* 0x01000e00ff0877ac */ /* 0x000ea20008000a00 */
[----:B------:R-:W-:Y:S01]  /*f400*/  MOV R3, 0x0 ;  /* 0x0000000000037802 */ /* 0x000fe20000000f00 */
[----:B------:R-:W-:Y:S02]  /*f410*/  HFMA2 R12, -RZ, RZ, 0, 5.9604644775390625e-08 ;  /* 0x00000001ff0c7431 */ /* 0x000fe400000001ff */
[----:B------:R-:W-:Y:S02]  /*f420*/  IMAD.MOV.U32 R8, RZ, RZ, 0x192 ;  /* 0x00000192ff087424 */ /* 0x000fe400078e00ff */
[----:B------:R-:W-:Y:S01]  /*f430*/  IMAD.MOV.U32 R13, RZ, RZ, RZ ;  /* 0x000000ffff0d7224 */ /* 0x000fe200078e00ff */
[----:B------:R-:W5:Y:S01]  /*f440*/  LDCU.64 UR6, c[0x4][0x78] ;  /* 0x01000f00ff0677ac */ /* 0x000f620008000a00 */
[----:B------:R-:W1:Y:S01]  /*f450*/  LDC.64 R2, c[0x4][R3] ;  /* 0x0100000003027b82 */ /* 0x000e620000000a00 */
[----:B------:R-:W3:Y:S01]  /*f460*/  LDCU.64 UR4, c[0x4][0x10] ;  /* 0x01000200ff0477ac */ /* 0x000ee20008000a00 */
[----:B--2---:R-:W-:Y:S01]  /*f470*/  MOV R5, UR9 ;  /* 0x0000000900057c02 */ /* 0x004fe20008000f00 */
[----:B------:R-:W-:Y:S01]  /*f480*/  IMAD.U32 R4, RZ, RZ, UR8 ;  /* 0x00000008ff047e24 */ /* 0x000fe2000f8e00ff */
[----:B-----5:R-:W-:Y:S01]  /*f490*/  MOV R7, UR7 ;  /* 0x0000000700077c02 */ /* 0x020fe20008000f00 */
[----:B------:R-:W-:Y:S01]  /*f4a0*/  IMAD.U32 R6, RZ, RZ, UR6 ;  /* 0x00000006ff067e24 */ /* 0x000fe2000f8e00ff */
[----:B---3--:R-:W-:Y:S01]  /*f4b0*/  MOV R11, UR5 ;  /* 0x00000005000b7c02 */ /* 0x008fe20008000f00 */
[----:B------:R-:W-:Y:S02]  /*f4c0*/  IMAD.U32 R10, RZ, RZ, UR4 ;  /* 0x00000004ff0a7e24 */ /* 0x000fe4000f8e00ff */
[----:B------:R-:W-:Y:S07]  /*f4d0*/  LEPC R20, `(.L_x_178) ;  /* 0x000000001014794e */ /* 0x000fee0000000000 */
[----:B-1--4-:R-:W-:Y:S05]  /*f4e0*/  CALL.ABS.NOINC R2 ;  /* 0x0000000002007343 */ /* 0x012fea0003c00000 */
.L_x_178:
[----:B------:R-:W-:Y:S05]  /*f4f0*/  WARPSYNC.ALL ;  /* 0x0000000000007948 */ /* 0x000fea0003800000 */
[C---:B------:R-:W-:Y:S01]  /*f500*/  R2UR UR4, R95.reuse ;  /* 0x000000005f0472ca */ /* 0x040fe200000e0000 */
[----:B------:R-:W-:Y:S05]  /*f510*/  VIADD R3, R95, 0x1000c0 ;  /* 0x001000c05f037836 */ /* 0x000fea0000000000 */
[----:B------:R-:W-:Y:S04]  /*f520*/  SHF.R.U32.HI R3, RZ, 0x15, R3 ;  /* 0x00000015ff037819 */ /* 0x000fe80000011603 */
[----:B------:R-:W-:Y:S03]  /*f530*/  LOP3.LUT P0, RZ, R3, 0x3, R128, 0x48, !PT ;  /* 0x0000000303ff7812 */ /* 0x000fe60007804880 */
[----:B------:R-:W2:Y:S10]  /*f540*/  LDTM.16dp256bit.x8 R24, tmem[UR4+0xc0] ;  /* 0x0000c004001879ee */ /* 0x000eb400081a0000 */
[----:B--2---:R-:W-:Y:S05]  /*f550*/  @!P0 BRA `(.L_x_179) ;  /* 0x0000000000408947 */ /* 0x004fea0003800000 */
        /* <DEDUP_REMOVED lines=16> */
.L_x_179:
[----:B------:R-:W-:Y:S05]  /*f660*/  WARPSYNC.ALL ;  /* 0x0000000000007948 */ /* 0x000fea0003800000 */
[----:B------:R-:W-:Y:S11]  /*f670*/  R2UR UR4, R95 ;  /* 0x000000005f0472ca */ /* 0x000ff600000e0000 */
[----:B------:R-:W-:Y:S02]  /*f680*/  @!UPT UIADD3 URZ, UPT, UPT, URZ, URZ, URZ ;  /* 0x000000fffffff290 */ /* 0x000fe4000fffe0ff */
[----:B------:R-:W2:Y:S02]  /*f690*/  LDTM.16dp256bit.x8 R56, tmem[UR4+0x1000c0] ;  /* 0x1000c004003879ee */ /* 0x000ea400081a0000 */
[----:B--2---:R-:W-:Y:S01]  /*f6a0*/  NOP ;  /* 0x0000000000007918 */ /* 0x004fe20000000000 */
.L_x_177:
[----:B------:R-:W-:Y:S01]  /*f6b0*/  HADD2.F32 R91, -RZ, R103.H1_H1 ;  /* 0x30000067ff5b7230 */ /* 0x000fe20000004100 */
[----:B------:R-:W-:Y:S01]  /*f6c0*/  ISETP.GE.AND P0, PT, R146, 0x1, PT ;  /* 0x000000019200780c */ /* 0x000fe20003f06270 */
[-C--:B------:R-:W-:Y:S01]  /*f6d0*/  FMUL R19, R42, R88.reuse ;  /* 0x000000582a137220 */ /* 0x080fe20000400000 */
[-C--:B------:R-:W-:Y:S01]  /*f6e0*/  FMUL R21, R44, R88.reuse ;  /* 0x000000582c157220 */ /* 0x080fe20000400000 */
[-C--:B------:R-:W-:Y:S01]  /*f6f0*/  FMUL R42, R65, R88.reuse ;  /* 0x00000058412a7220 */ /* 0x080fe20000400000 */
[--C-:B------:R-:W-:Y:S02]  /*f700*/  HADD2.F32 R65, -RZ, R116.reuse.H0_H0 ;  /* 0x20000074ff417230 */ /* 0x100fe40000004100 */
[-C--:B------:R-:W-:Y:S01]  /*f710*/  FMUL R20, R43, R88.reuse ;  /* 0x000000582b147220 */ /* 0x080fe20000400000 */
[-C--:B------:R-:W-:Y:S01]  /*f720*/  FMUL R44, R67, R88.reuse ;  /* 0x00000058432c7220 */ /* 0x080fe20000400000 */
[----:B------:R-:W-:Y:S02]  /*f730*/  HADD2.F32 R67, -RZ, R116.H1_H1 ;  /* 0x30000074ff437230 */ /* 0x000fe40000004100 */
[-C--:B------:R-:W-:Y:S01]  /*f740*/  FMUL R0, R24, R88.reuse ;  /* 0x0000005818007220 */ /* 0x080fe20000400000 */
[-C--:B------:R-:W-:Y:S01]  /*f750*/  FMUL R23, R46, R88.reuse ;  /* 0x000000582e177220 */ /* 0x080fe20000400000 */
[----:B------:R-:W-:Y:S02]  /*f760*/  HADD2.F32 R93, -RZ, R96.H1_H1 ;  /* 0x30000060ff5d7230 */ /* 0x000fe40000004100 */
[-C--:B------:R-:W-:Y:S01]  /*f770*/  FMUL R43, R66, R88.reuse ;  /* 0x00000058422b7220 */ /* 0x080fe20000400000 */
[----:B------:R-:W-:Y:S01]  /*f780*/  FFMA R0, R89, R65, R0 ;  /* 0x0000004159007223 */ /* 0x000fe20000000000 */
[----:B------:R-:W-:Y:S01]  /*f790*/  HADD2.F32 R66, -RZ, R117.H0_H0 ;  /* 0x20000075ff427230 */ /* 0x000fe20000004100 */
[----:B------:R-:W-:Y:S05]  /*f7a0*/  @P0 WARPSYNC.ALL ;  /* 0x0000000000000948 */ /* 0x000fea0003800000 */
[----:B------:R-:W-:Y:S01]  /*f7b0*/  @P0 NOP ;  /* 0x0000000000000918 */ /* 0x000fe20000000000 */
[----:B------:R-:W-:Y:S01]  /*f7c0*/  @P0 IADD3 R145, PT, PT, R145, 0x100, RZ ;  /* 0x0000010091910810 */ /* 0x000fe20007ffe0ff */
[-C--:B------:R-:W-:Y:S01]  /*f7d0*/  FMUL R2, R25, R88.reuse ;  /* 0x0000005819027220 */ /* 0x080fe20000400000 */
[-C--:B------:R-:W-:Y:S01]  /*f7e0*/  FMUL R22, R45, R88.reuse ;  /* 0x000000582d167220 */ /* 0x080fe20000400000 */
[----:B------:R-:W-:Y:S01]  /*f7f0*/  HADD2.F32 R90, -RZ, R97.H0_H0 ;  /* 0x20000061ff5a7230 */ /* 0x000fe20000004100 */
[----:B------:R-:W-:Y:S01]  /*f800*/  @P0 LOP3.LUT R145, R145, 0xfefffff8, RZ, 0xc0, !PT ;  /* 0xfefffff891910812 */ /* 0x000fe200078ec0ff */
[----:B------:R-:W-:Y:S01]  /*f810*/  FFMA R2, R89, R67, R2 ;  /* 0x0000004359027223 */ /* 0x000fe20000000002 */
[----:B------:R-:W-:Y:S01]  /*f820*/  FMUL R46, R69, R88 ;  /* 0x00000058452e7220 */ /* 0x000fe20000400000 */
[----:B------:R-:W-:Y:S01]  /*f830*/  HADD2.F32 R69, -RZ, R117.H1_H1 ;  /* 0x30000075ff457230 */ /* 0x000fe20000004100 */
[----:B------:R2:W-:Y:S06]  /*f840*/  @P0 SYNCS.ARRIVE.TRANS64.RED.A1T0 RZ, [R145+URZ], RZ ;  /* 0x000000ff91ff09a7 */ /* 0x0005ec00081004ff */
[----:B------:R-:W-:Y:S05]  /*f850*/  WARPSYNC.ALL ;  /* 0x0000000000007948 */ /* 0x000fea0003800000 */
[----:B------:R-:W-:Y:S01]  /*f860*/  F2FP.F16.F32.PACK_AB R152, R2, R0 ;  /* 0x000000000298723e */ /* 0x000fe200000000ff */
[-C--:B------:R-:W-:Y:S01]  /*f870*/  FMUL R3, R26, R88.reuse ;  /* 0x000000581a037220 */ /* 0x080fe20000400000 */
[-C--:B------:R-:W-:Y:S01]  /*f880*/  FMUL R25, R48, R88.reuse ;  /* 0x0000005830197220 */ /* 0x080fe20000400000 */
[----:B------:R-:W-:Y:S02]  /*f890*/  HADD2.F32 R95, -RZ, R97.H1_H1 ;  /* 0x30000061ff5f7230 */ /* 0x000fe40000004100 */
[----:B------:R-:W-:Y:S01]  /*f8a0*/  FMUL R45, R68, R88 ;  /* 0x00000058442d7220 */ /* 0x000fe20000400000 */
[----:B------:R-:W-:Y:S01]  /*f8b0*/  FFMA R3, R89, R66, R3 ;  /* 0x0000004259037223 */ /* 0x000fe20000000003 */
[----:B------:R-:W-:-:S02]  /*f8c0*/  HADD2.F32 R68, -RZ, R118.H0_H0 ;  /* 0x20000076ff447230 */ /* 0x000fc40000004100 */
[-C--:B------:R-:W-:Y:S01]  /*f8d0*/  FMUL R4, R27, R88.reuse ;  /* 0x000000581b047220 */ /* 0x080fe20000400000 */
[-C--:B------:R-:W-:Y:S01]  /*f8e0*/  FMUL R24, R47, R88.reuse ;  /* 0x000000582f187220 */ /* 0x080fe20000400000 */
[----:B------:R-:W-:Y:S02]  /*f8f0*/  HADD2.F32 R92, -RZ, R98.H0_H0 ;  /* 0x20000062ff5c7230 */ /* 0x000fe40000004100 */
[-C--:B------:R-:W-:Y:S01]  /*f900*/  FMUL R48, R71, R88.reuse ;  /* 0x0000005847307220 */ /* 0x080fe20000400000 */
[C---:B------:R-:W-:Y:S01]  /*f910*/  FFMA R4, R89.reuse, R69, R4 ;  /* 0x0000004559047223 */ /* 0x040fe20000000004 */
[----:B------:R-:W-:Y:S02]  /*f920*/  HADD2.F32 R71, -RZ, R118.H1_H1 ;  /* 0x30000076ff477230 */ /* 0x000fe40000004100 */
[-C--:B------:R-:W-:Y:S01]  /*f930*/  FMUL R5, R28, R88.reuse ;  /* 0x000000581c057220 */ /* 0x080fe20000400000 */
[----:B------:R-:W-:Y:S01]  /*f940*/  FMUL R27, R50, R88 ;  /* 0x00000058321b7220 */ /* 0x000fe20000400000 */
[----:B------:R-:W-:Y:S01]  /*f950*/  HADD2.F32 R97, -RZ, R98.H1_H1 ;  /* 0x30000062ff617230 */ /* 0x000fe20000004100 */
[----:B------:R-:W-:Y:S01]  /*f960*/  F2FP.F16.F32.PACK_AB R153, R4, R3 ;  /* 0x000000030499723e */ /* 0x000fe200000000ff */
[----:B------:R-:W-:Y:S01]  /*f970*/  FFMA R5, R89, R68, R5 ;  /* 0x0000004459057223 */ /* 0x000fe20000000005 */
[----:B------:R-:W-:Y:S01]  /*f980*/  FMUL R47, R70, R88 ;  /* 0x00000058462f7220 */ /* 0x000fe20000400000 */
        /* <DEDUP_REMOVED lines=16> */
[----:B-1----:R-:W-:Y:S02]  /*fa90*/  HADD2.F32 R98, -RZ, R105.H0_H0 ;  /* 0x20000069ff627230 */ /* 0x002fe40000004100 */
[-C--:B------:R-:W-:Y:S01]  /*faa0*/  FMUL R52, R75, R88.reuse ;  /* 0x000000584b347220 */ /* 0x080fe20000400000 */
[C---:B------:R-:W-:Y:S01]  /*fab0*/  FFMA R8, R89.reuse, R73, R8 ;  /* 0x0000004959087223 */ /* 0x040fe20000000008 */
[----:B------:R-:W-:Y:S02]  /*fac0*/  HADD2.F32 R75, -RZ, R108.H1_H1 ;  /* 0x3000006cff4b7230 */ /* 0x000fe40000004100 */
[-C--:B------:R-:W-:Y:S01]  /*fad0*/  FMUL R9, R32, R88.reuse ;  /* 0x0000005820097220 */ /* 0x080fe20000400000 */
[----:B------:R-:W-:Y:S01]  /*fae0*/  FMUL R31, R54, R88 ;  /* 0x00000058361f7220 */ /* 0x000fe20000400000 */
[----:B------:R-:W-:Y:S01]  /*faf0*/  HADD2.F32 R108, -RZ, R114.H0_H0 ;  /* 0x20000072ff6c7230 */ /* 0x000fe20000004100 */
[----:B------:R-:W-:Y:S01]  /*fb00*/  F2FP.F16.F32.PACK_AB R155, R8, R7 ;  /* 0x00000007089b723e */ /* 0x000fe200000000ff */
[----:B------:R-:W-:Y:S01]  /*fb10*/  FFMA R9, R89, R72, R9 ;  /* 0x0000004859097223 */ /* 0x000fe20000000009 */
[----:B------:R-:W-:Y:S01]  /*fb20*/  FMUL R51, R74, R88 ;  /* 0x000000584a337220 */ /* 0x000fe20000400000 */
[----:B------:R-:W-:-:S02]  /*fb30*/  HADD2.F32 R74, -RZ, R109.H0_H0 ;  /* 0x2000006dff4a7230 */ /* 0x000fc40000004100 */
[-C--:B------:R-:W-:Y:S01]  /*fb40*/  FMUL R10, R33, R88.reuse ;  /* 0x00000058210a7220 */ /* 0x080fe20000400000 */
[----:B------:R-:W-:Y:S01]  /*fb50*/  STSM.16.MT88.4 [R144+0xd000], R152 ;  /* 0x00d0009890007844 */ /* 0x000fe20000004200 */
[-C--:B------:R-:W-:Y:S01]  /*fb60*/  FMUL R30, R53, R88.reuse ;  /* 0x00000058351e7220 */ /* 0x080fe20000400000 */
[----:B------:R-:W-:Y:S02]  /*fb70*/  HADD2.F32 R117, -RZ, R120.H1_H1 ;  /* 0x30000078ff757230 */ /* 0x000fe40000004100 */
[----:B------:R-:W-:Y:S01]  /*fb80*/  FFMA R10, R89, R75, R10 ;  /* 0x0000004b590a7223 */ /* 0x000fe2000000000a */
[-C--:B------:R-:W-:Y:S01]  /*fb90*/  FMUL R54, R77, R88.reuse ;  /* 0x000000584d367220 */ /* 0x080fe20000400000 */
        /* <DEDUP_REMOVED lines=10> */
[----:B------:R-:W-:Y:S02]  /*fc40*/  HADD2.F32 R119, -RZ, R121.H1_H1 ;  /* 0x30000079ff777230 */ /* 0x000fe40000004100 */
        /* <DEDUP_REMOVED lines=27> */
[----:B------:R-:W-:Y:S01]  /*fe00*/  FFMA R16, R89, R81, R16 ;  /* 0x0000005159107223 */ /* 0x000fe20000000010 */
[----:B------:R-:W-:Y:S02]  /*fe10*/  HADD2.F32 R83, -RZ, R100.H1_H1 ;  /* 0x30000064ff537230 */ /* 0x000fe40000004100 */
[-C--:B------:R-:W-:Y:S01]  /*fe20*/  FMUL R17, R40, R88.reuse ;  /* 0x0000005828117220 */ /* 0x080fe20000400000 */
[----:B------:R-:W-:Y:S01]  /*fe30*/  FMUL R39, R62, R88 ;  /* 0x000000583e277220 */ /* 0x000fe20000400000 */
[----:B------:R-:W-:Y:S01]  /*fe40*/  ISETP.NE.AND P2, PT, R147, RZ, PT ;  /* 0x000000ff9300720c */ /* 0x000fe20003f45270 */
[----:B------:R-:W-:Y:S01]  /*fe50*/  HADD2.F32 R100, -RZ, R106.H0_H0 ;  /* 0x2000006aff647230 */ /* 0x000fe20000004100 */
[----:B------:R-:W-:Y:S01]  /*fe60*/  F2FP.F16.F32.PACK_AB R7, R16, R15 ;  /* 0x0000000f1007723e */ /* 0x000fe200000000ff */
[----:B------:R-:W-:Y:S01]  /*fe70*/  FFMA R17, R89, R80, R17 ;  /* 0x0000005059117223 */ /* 0x000fe20000000011 */
[----:B------:R-:W-:Y:S01]  /*fe80*/  FMUL R59, R82, R88 ;  /* 0x00000058523b7220 */ /* 0x000fe20000400000 */
[----:B------:R-:W-:-:S02]  /*fe90*/  HADD2.F32 R82, -RZ, R101.H0_H0 ;  /* 0x20000065ff527230 */ /* 0x000fc40000004100 */
[-C--:B------:R-:W-:Y:S01]  /*fea0*/  FMUL R18, R41, R88.reuse ;  /* 0x0000005829127220 */ /* 0x080fe20000400000 */
[----:B------:R1:W-:Y:S01]  /*feb0*/  STSM.16.MT88.4 [R144+0xd800], R4 ;  /* 0x00d8000490007844 */ /* 0x0003e20000004200 */
[----:B------:R-:W-:Y:S01]  /*fec0*/  FMUL R38, R61, R88 ;  /* 0x000000583d267220 */ /* 0x000fe20000400000 */
[----:B------:R-:W-:Y:S01]  /*fed0*/  @P0 IADD3 R0, PT, PT, R137, 0x1, RZ ;  /* 0x0000000189000810 */ /* 0x000fe20007ffe0ff */
[--C-:B------:R-:W-:Y:S02]  /*fee0*/  HADD2.F32 R118, -RZ, R123.reuse.H0_H0 ;  /* 0x2000007bff767230 */ /* 0x100fe40000004100 */
[C---:B------:R-:W-:Y:S01]  /*fef0*/  FFMA R18, R89.reuse, R83, R18 ;  /* 0x0000005359127223 */ /* 0x040fe20000000012 */
[----:B------:R-:W-:Y:S01]  /*ff00*/  FFMA R19, R89, R82, R19 ;  /* 0x0000005259137223 */ /* 0x000fe20000000013 */
[----:B------:R-:W-:Y:S01]  /*ff10*/  @P0 ISETP.NE.AND P1, PT, R0, 0x2, PT ;  /* 0x000000020000080c */ /* 0x000fe20003f25270 */
[----:B------:R-:W-:Y:S02]  /*ff20*/  HADD2.F32 R123, -RZ, R123.H1_H1 ;  /* 0x3000007bff7b7230 */ /* 0x000fe40000004100 */
[-C--:B------:R-:W-:Y:S01]  /*ff30*/  FMUL R62, R85, R88.reuse ;  /* 0x00000058553e7220 */ /* 0x080fe20000400000 */
[----:B------:R-:W-:Y:S01]  /*ff40*/  F2FP.F16.F32.PACK_AB R8, R18, R17 ;  /* 0x000000111208723e */ /* 0x000fe200000000ff */
[----:B------:R-:W-:Y:S01]  /*ff50*/  FMUL R41, R64, R88 ;  /* 0x0000005840297220 */ /* 0x000fe20000400000 */
[----:B------:R-:W-:-:S02]  /*ff60*/  HADD2.F32 R85, -RZ, R101.H1_H1 ;  /* 0x30000065ff557230 */ /* 0x000fc40000004100 */
[-C--:B------:R-:W-:Y:S01]  /*ff70*/  FMUL R61, R84, R88.reuse ;  /* 0x00000058543d7220 */ /* 0x080fe20000400000 */
[-C--:B------:R-:W-:Y:S01]  /*ff80*/  FMUL R40, R63, R88.reuse ;  /* 0x000000583f287220 */ /* 0x080fe20000400000 */
[----:B------:R-:W-:Y:S01]  /*ff90*/  @P0 SEL R2, RZ, 0x1, P1 ;  /* 0x00000001ff020807 */ /* 0x000fe20000800000 */
[--C-:B------:R-:W-:Y:S02]  /*ffa0*/  HADD2.F32 R84, -RZ, R102.reuse.H0_H0 ;  /* 0x20000066ff547230 */ /* 0x100fe40000004100 */
[----:B------:R-:W-:Y:S01]  /*ffb0*/  FFMA R20, R89, R85, R20 ;  /* 0x0000005559147223 */ /* 0x000fe20000000014 */
[-C--:B------:R-:W-:Y:S01]  /*ffc0*/  FMUL R64, R87, R88.reuse ;  /* 0x0000005857407220 */ /* 0x080fe20000400000 */
[----:B------:R-:W-:Y:S01]  /*ffd0*/  FMUL R63, R86, R88 ;  /* 0x00000058563f7220 */ /* 0x000fe20000400000 */
[----:B------:R-:W-:Y:S02]  /*ffe0*/  HADD2.F32 R87, -RZ, R102.H1_H1 ;  /* 0x30000066ff577230 */ /* 0x000fe40000004100 */
[----:B------:R-:W-:Y:S01]  /*fff0*/  FFMA R21, R89, R84, R21 ;  /* 0x0000005459157223 */ /* 0x000fe20000000015 */
[----:B------:R-:W-:Y:S01]  /*10000*/  F2FP.F16.F32.PACK_AB R9, R20, R19 ;  /* 0x000000131409723e */ /* 0x000fe200000000ff */
[----:B------:R-:W-:Y:S01]  /*10010*/  HADD2.F32 R86, -RZ, R103.H0_H0 ;  /* 0x20000067ff567230 */ /* 0x000fe20000004100 */
[----:B------:R-:W-:Y:S01]  /*10020*/  BSSY.RECONVERGENT B0, `(.L_x_180) ;  /* 0x000006e000007945 */ /* 0x000fe20003800200 */
[----:B------:R-:W-:-:S02]  /*10030*/  HADD2.F32 R88, -RZ, R96.H0_H0 ;  /* 0x20000060ff587230 */ /* 0x000fc40000004100 */
[C---:B------:R-:W-:Y:S01]  /*10040*/  FFMA R22, R89.reuse, R87, R22 ;  /* 0x0000005759167223 */ /* 0x040fe20000000016 */
[--C-:B------:R-:W-:Y:S02]  /*10050*/  HADD2.F32 R96, -RZ, R104.reuse.H0_H0 ;  /* 0x20000068ff607230 */ /* 0x100fe40000004100 */
[C---:B------:R-:W-:Y:S01]  /*10060*/  FFMA R23, R89.reuse, R86, R23 ;  /* 0x0000005659177223 */ /* 0x040fe20000000017 */
[C---:B------:R-:W-:Y:S01]  /*10070*/  FFMA R24, R89.reuse, R91, R24 ;  /* 0x0000005b59187223 */ /* 0x040fe20000000018 */
[C---:B------:R-:W-:Y:S01]  /*10080*/  FFMA R25, R89.reuse, R88, R25 ;  /* 0x0000005859197223 */ /* 0x040fe20000000019 */
[----:B------:R-:W-:Y:S01]  /*10090*/  F2FP.F16.F32.PACK_AB R10, R22, R21 ;  /* 0x00000015160a723e */ /* 0x000fe200000000ff */
[C---:B------:R-:W-:Y:S01]  /*100a0*/  FFMA R26, R89.reuse, R93, R26 ;  /* 0x0000005d591a7223 */ /* 0x040fe2000000001a */
[C---:B------:R-:W-:Y:S01]  /*100b0*/  FFMA R27, R89.reuse, R90, R27 ;  /* 0x0000005a591b7223 */ /* 0x040fe2000000001b */
[----:B------:R-:W-:Y:S01]  /*100c0*/  F2FP.F16.F32.PACK_AB R11, R24, R23 ;  /* 0x00000017180b723e */ /* 0x000fe200000000ff */
[C---:B------:R-:W-:Y:S01]  /*100d0*/  FFMA R28, R89.reuse, R95, R28 ;  /* 0x0000005f591c7223 */ /* 0x040fe2000000001c */
[C---:B------:R-:W-:Y:S01]  /*100e0*/  FFMA R29, R89.reuse, R92, R29 ;  /* 0x0000005c591d7223 */ /* 0x040fe2000000001d */
[----:B------:R-:W-:Y:S01]  /*100f0*/  F2FP.F16.F32.PACK_AB R12, R26, R25 ;  /* 0x000000191a0c723e */ /* 0x000fe200000000ff */
[C---:B------:R-:W-:Y:S01]  /*10100*/  FFMA R30, R89.reuse, R97, R30 ;  /* 0x00000061591e7223 */ /* 0x040fe2000000001e */
[----:B------:R-:W-:Y:S01]  /*10110*/  FFMA R31, R89, R94, R31 ;  /* 0x0000005e591f7223 */ /* 0x000fe2000000001f */
[----:B------:R-:W-:Y:S01]  /*10120*/  F2FP.F16.F32.PACK_AB R13, R28, R27 ;  /* 0x0000001b1c0d723e */ /* 0x000fe200000000ff */
[----:B------:R-:W-:Y:S01]  /*10130*/  HADD2.F32 R101, -RZ, R104.H1_H1 ;  /* 0x30000068ff657230 */ /* 0x000fe20000004100 */
[----:B------:R5:W-:Y:S01]  /*10140*/  STSM.16.MT88.4 [R144+0xe000], R8 ;  /* 0x00e0000890007844 */ /* 0x000be20000004200 */
[----:B------:R-:W-:Y:S01]  /*10150*/  F2FP.F16.F32.PACK_AB R14, R30, R29 ;  /* 0x0000001d1e0e723e */ /* 0x000fe200000000ff */
[----:B------:R-:W-:-:S02]  /*10160*/  HADD2.F32 R103, -RZ, R105.H1_H1 ;  /* 0x30000069ff677230 */ /* 0x000fc40000004100 */
[C---:B------:R-:W-:Y:S01]  /*10170*/  FFMA R32, R89.reuse, R99, R32 ;  /* 0x0000006359207223 */ /* 0x040fe20000000020 */
[C---:B------:R-:W-:Y:S01]  /*10180*/  FFMA R33, R89.reuse, R96, R33 ;  /* 0x0000006059217223 */ /* 0x040fe20000000021 */
[C---:B------:R-:W-:Y:S01]  /*10190*/  FFMA R34, R89.reuse, R101, R34 ;  /* 0x0000006559227223 */ /* 0x040fe20000000022 */
[C---:B------:R-:W-:Y:S01]  /*101a0*/  FFMA R35, R89.reuse, R98, R35 ;  /* 0x0000006259237223 */ /* 0x040fe20000000023 */
[C---:B------:R-:W-:Y:S01]  /*101b0*/  FFMA R36, R89.reuse, R103, R36 ;  /* 0x0000006759247223 */ /* 0x040fe20000000024 */
[----:B------:R-:W-:Y:S01]  /*101c0*/  F2FP.F16.F32.PACK_AB R15, R32, R31 ;  /* 0x0000001f200f723e */ /* 0x000fe200000000ff */
[----:B------:R-:W-:Y:S01]  /*101d0*/  HADD2.F32 R105, -RZ, R106.H1_H1 ;  /* 0x3000006aff697230 */ /* 0x000fe20000004100 */
[----:B-1----:R-:W-:Y:S01]  /*101e0*/  F2FP.F16.F32.PACK_AB R4, R34, R33 ;  /* 0x000000212204723e */ /* 0x002fe200000000ff */
[----:B------:R-:W-:Y:S01]  /*101f0*/  FFMA R37, R89, R100, R37 ;  /* 0x0000006459257223 */ /* 0x000fe20000000025 */
[----:B------:R-:W-:Y:S01]  /*10200*/  F2FP.F16.F32.PACK_AB R5, R36, R35 ;  /* 0x000000232405723e */ /* 0x000fe200000000ff */
[----:B------:R1:W-:Y:S01]  /*10210*/  STSM.16.MT88.4 [R144+0xe800], R12 ;  /* 0x00e8000c90007844 */ /* 0x0003e20000004200 */
[----:B------:R-:W-:-:S02]  /*10220*/  HADD2.F32 R102, -RZ, R107.H0_H0 ;  /* 0x2000006bff667230 */ /* 0x000fc40000004100 */
[C---:B------:R-:W-:Y:S01]  /*10230*/  FFMA R38, R89.reuse, R105, R38 ;  /* 0x0000006959267223 */ /* 0x040fe20000000026 */
[----:B------:R-:W-:Y:S02]  /*10240*/  HADD2.F32 R107, -RZ, R107.H1_H1 ;  /* 0x3000006bff6b7230 */ /* 0x000fe40000004100 */
[----:B------:R-:W-:Y:S02]  /*10250*/  HADD2.F32 R104, -RZ, R112.H0_H0 ;  /* 0x20000070ff687230 */ /* 0x000fe40000004100 */
[C---:B------:R-:W-:Y:S01]  /*10260*/  FFMA R39, R89.reuse, R102, R39 ;  /* 0x0000006659277223 */ /* 0x040fe20000000027 */
[----:B------:R-:W-:Y:S02]  /*10270*/  HADD2.F32 R106, -RZ, R113.H0_H0 ;  /* 0x20000071ff6a7230 */ /* 0x000fe40000004100 */
[C---:B------:R-:W-:Y:S01]  /*10280*/  FFMA R40, R89.reuse, R107, R40 ;  /* 0x0000006b59287223 */ /* 0x040fe20000000028 */
[----:B------:R-:W-:Y:S02]  /*10290*/  HADD2.F32 R113, -RZ, R114.H1_H1 ;  /* 0x30000072ff717230 */ /* 0x000fe40000004100 */
[C---:B------:R-:W-:Y:S01]  /*102a0*/  FFMA R41, R89.reuse, R104, R41 ;  /* 0x0000006859297223 */ /* 0x040fe20000000029 */
[C---:B------:R-:W-:Y:S01]  /*102b0*/  FFMA R42, R89.reuse, R109, R42 ;  /* 0x0000006d592a7223 */ /* 0x040fe2000000002a */
[C---:B------:R-:W-:Y:S01]  /*102c0*/  FFMA R43, R89.reuse, R106, R43 ;  /* 0x0000006a592b7223 */ /* 0x040fe2000000002b */
[----:B------:R-:W-:Y:S01]  /*102d0*/  FFMA R44, R89, R111, R44 ;  /* 0x0000006f592c7223 */ /* 0x000fe2000000002c */
[----:B------:R-:W-:-:S02]  /*102e0*/  HADD2.F32 R112, -RZ, R120.H0_H0 ;  /* 0x20000078ff707230 */ /* 0x000fc40000004100 */
[C---:B------:R-:W-:Y:S01]  /*102f0*/  FFMA R45, R89.reuse, R108, R45 ;  /* 0x0000006c592d7223 */ /* 0x040fe2000000002d */
[C---:B------:R-:W-:Y:S01]  /*10300*/  FFMA R46, R89.reuse, R113, R46 ;  /* 0x00000071592e7223 */ /* 0x040fe2000000002e */
[----:B------:R-:W-:Y:S02]  /*10310*/  HADD2.F32 R114, -RZ, R121.H0_H0 ;  /* 0x20000079ff727230 */ /* 0x000fe40000004100 */
[C---:B------:R-:W-:Y:S01]  /*10320*/  FFMA R47, R89.reuse, R110, R47 ;  /* 0x0000006e592f7223 */ /* 0x040fe2000000002f */
[C---:B------:R-:W-:Y:S01]  /*10330*/  FFMA R48, R89.reuse, R115, R48 ;  /* 0x0000007359307223 */ /* 0x040fe20000000030 */
[C---:B------:R-:W-:Y:S01]  /*10340*/  FFMA R49, R89.reuse, R112, R49 ;  /* 0x0000007059317223 */ /* 0x040fe20000000031 */
[----:B------:R-:W-:Y:S02]  /*10350*/  HADD2.F32 R121, -RZ, R122.H1_H1 ;  /* 0x3000007aff797230 */ /* 0x000fe40000004100 */
[C---:B------:R-:W-:Y:S01]  /*10360*/  FFMA R50, R89.reuse, R117, R50 ;  /* 0x0000007559327223 */ /* 0x040fe20000000032 */
[C---:B------:R-:W-:Y:S01]  /*10370*/  FFMA R51, R89.reuse, R114, R51 ;  /* 0x0000007259337223 */ /* 0x040fe20000000033 */
[----:B------:R-:W-:Y:S01]  /*10380*/  FFMA R52, R89, R119, R52 ;  /* 0x0000007759347223 */ /* 0x000fe20000000034 */
[----:B------:R-:W-:-:S02]  /*10390*/  HADD2.F32 R120, -RZ, R124.H0_H0 ;  /* 0x2000007cff787230 */ /* 0x000fc40000004100 */
[C---:B------:R-:W-:Y:S01]  /*103a0*/  FFMA R53, R89.reuse, R116, R53 ;  /* 0x0000007459357223 */ /* 0x040fe20000000035 */
[----:B------:R-:W-:Y:S02]  /*103b0*/  HADD2.F32 R65, -RZ, R124.H1_H1 ;  /* 0x3000007cff417230 */ /* 0x000fe40000004100 */
[C---:B------:R-:W-:Y:S01]  /*103c0*/  FFMA R54, R89.reuse, R121, R54 ;  /* 0x0000007959367223 */ /* 0x040fe20000000036 */
[--C-:B------:R-:W-:Y:S02]  /*103d0*/  HADD2.F32 R122, -RZ, R125.reuse.H0_H0 ;  /* 0x2000007dff7a7230 */ /* 0x100fe40000004100 */
[C---:B------:R-:W-:Y:S01]  /*103e0*/  FFMA R55, R89.reuse, R118, R55 ;  /* 0x0000007659377223 */ /* 0x040fe20000000037 */
[----:B------:R-:W-:Y:S02]  /*103f0*/  HADD2.F32 R67, -RZ, R125.H1_H1 ;  /* 0x3000007dff437230 */ /* 0x000fe40000004100 */
[C---:B------:R-:W-:Y:S01]  /*10400*/  FFMA R56, R89.reuse, R123, R56 ;  /* 0x0000007b59387223 */ /* 0x040fe20000000038 */
[--C-:B------:R-:W-:Y:S01]  /*10410*/  HADD2.F32 R124, -RZ, R126.reuse.H0_H0 ;  /* 0x2000007eff7c7230 */ /* 0x100fe20000004100 */
[----:B------:R-:W-:Y:S01]  /*10420*/  F2FP.F16.F32.PACK_AB R6, R38, R37 ;  /* 0x000000252606723e */ /* 0x000fe200000000ff */
[----:B------:R-:W-:Y:S01]  /*10430*/  FFMA R57, R89, R120, R57 ;  /* 0x0000007859397223 */ /* 0x000fe20000000039 */
[----:B------:R-:W-:Y:S01]  /*10440*/  F2FP.F16.F32.PACK_AB R7, R40, R39 ;  /* 0x000000272807723e */ /* 0x000fe200000000ff */
[----:B------:R-:W-:-:S02]  /*10450*/  HADD2.F32 R125, -RZ, R126.H1_H1 ;  /* 0x3000007eff7d7230 */ /* 0x000fc40000004100 */
[C---:B------:R-:W-:Y:S01]  /*10460*/  FFMA R58, R89.reuse, R65, R58 ;  /* 0x00000041593a7223 */ /* 0x040fe2000000003a */
[--C-:B------:R-:W-:Y:S02]  /*10470*/  HADD2.F32 R126, -RZ, R127.reuse.H0_H0 ;  /* 0x2000007fff7e7230 */ /* 0x100fe40000004100 */
[C---:B------:R-:W-:Y:S01]  /*10480*/  FFMA R59, R89.reuse, R122, R59 ;  /* 0x0000007a593b7223 */ /* 0x040fe2000000003b */
[----:B------:R2:W-:Y:S01]  /*10490*/  STSM.16.MT88.4 [R148+0xc000], R4 ;  /* 0x00c0000494007844 */ /* 0x0005e20000004200 */
[----:B------:R-:W-:Y:S02]  /*104a0*/  HADD2.F32 R127, -RZ, R127.H1_H1 ;  /* 0x3000007fff7f7230 */ /* 0x000fe40000004100 */
[C---:B------:R-:W-:Y:S01]  /*104b0*/  FFMA R60, R89.reuse, R67, R60 ;  /* 0x00000043593c7223 */ /* 0x040fe2000000003c */
[----:B-----5:R-:W-:Y:S01]  /*104c0*/  F2FP.F16.F32.PACK_AB R8, R42, R41 ;  /* 0x000000292a08723e */ /* 0x020fe200000000ff */
[C---:B------:R-:W-:Y:S01]  /*104d0*/  FFMA R61, R89.reuse, R124, R61 ;  /* 0x0000007c593d7223 */ /* 0x040fe2000000003d */
[----:B------:R-:W-:Y:S01]  /*104e0*/  F2FP.F16.F32.PACK_AB R9, R44, R43 ;  /* 0x0000002b2c09723e */ /* 0x000fe200000000ff */
[C---:B------:R-:W-:Y:S01]  /*104f0*/  FFMA R62, R89.reuse, R125, R62 ;  /* 0x0000007d593e7223 */ /* 0x040fe2000000003e */
[----:B------:R-:W-:Y:S01]  /*10500*/  F2FP.F16.F32.PACK_AB R10, R46, R45 ;  /* 0x0000002d2e0a723e */ /* 0x000fe200000000ff */
[C---:B------:R-:W-:Y:S01]  /*10510*/  FFMA R63, R89.reuse, R126, R63 ;  /* 0x0000007e593f7223 */ /* 0x040fe2000000003f */
[----:B------:R-:W-:Y:S01]  /*10520*/  F2FP.F16.F32.PACK_AB R11, R48, R47 ;  /* 0x0000002f300b723e */ /* 0x000fe200000000ff */
[----:B------:R-:W-:Y:S01]  /*10530*/  FFMA R64, R89, R127, R64 ;  /* 0x0000007f59407223 */ /* 0x000fe20000000040 */
[----:B-1----:R-:W-:-:S02]  /*10540*/  F2FP.F16.F32.PACK_AB R12, R50, R49 ;  /* 0x00000031320c723e */ /* 0x002fc400000000ff */
[----:B------:R-:W-:Y:S01]  /*10550*/  F2FP.F16.F32.PACK_AB R13, R52, R51 ;  /* 0x00000033340d723e */ /* 0x000fe200000000ff */
[----:B------:R2:W-:Y:S01]  /*10560*/  STSM.16.MT88.4 [R148+0xc800], R8 ;  /* 0x00c8000894007844 */ /* 0x0005e20000004200 */
[----:B------:R-:W-:Y:S02]  /*10570*/  F2FP.F16.F32.PACK_AB R14, R54, R53 ;  /* 0x00000035360e723e */ /* 0x000fe400000000ff */
[----:B------:R-:W-:Y:S02]  /*10580*/  F2FP.F16.F32.PACK_AB R15, R56, R55 ;  /* 0x00000037380f723e */ /* 0x000fe400000000ff */
[----:B------:R-:W-:Y:S02]  /*10590*/  F2FP.F16.F32.PACK_AB R16, R58, R57 ;  /* 0x000000393a10723e */ /* 0x000fe400000000ff */
[----:B------:R-:W-:Y:S01]  /*105a0*/  F2FP.F16.F32.PACK_AB R17, R60, R59 ;  /* 0x0000003b3c11723e */ /* 0x000fe200000000ff */
[----:B------:R2:W-:Y:S01]  /*105b0*/  STSM.16.MT88.4 [R148+0xd000], R12 ;  /* 0x00d0000c94007844 */ /* 0x0005e20000004200 */
[----:B------:R-:W-:-:S02]  /*105c0*/  F2FP.F16.F32.PACK_AB R18, R62, R61 ;  /* 0x0000003d3e12723e */ /* 0x000fc400000000ff */
[----:B------:R-:W-:-:S05]  /*105d0*/  F2FP.F16.F32.PACK_AB R19, R64, R63 ;  /* 0x0000003f4013723e */ /* 0x000fca00000000ff */
[----:B------:R2:W-:Y:S01]  /*105e0*/  STSM.16.MT88.4 [R148+0xd800], R16 ;  /* 0x00d8001094007844 */ /* 0x0005e20000004200 */
[----:B------:R-:W-:Y:S01]  /*105f0*/  @!PT LDS RZ, [RZ] ;  /* 0x00000000fffff984 */ /* 0x000fe20000000800 */
[----:B------:R-:W-:Y:S01]  /*10600*/  @!PT LDS RZ, [RZ] ;  /* 0x00000000fffff984 */ /* 0x000fe20000000800 */
[----:B------:R-:W-:Y:S01]  /*10610*/  @!PT LDS RZ, [RZ] ;  /* 0x00000000fffff984 */ /* 0x000fe20000000800 */
[----:B------:R-:W-:Y:S01]  /*10620*/  @!PT LDS RZ, [RZ] ;  /* 0x00000000fffff984 */ /* 0x000fe20000000800 */
[----:B------:R1:W-:Y:S06]  /*10630*/  MEMBAR.ALL.CTA ;  /* 0x0000000000007992 */ /* 0x0003ec0000008000 */
        /* <DEDUP_REMOVED lines=10> */
[----:B------:R1:W-:Y:S02]  /*106e0*/  UTMASTG.2D [UR4], [UR56] ;  /* 0x00000004380073b5 */ /* 0x0003e40008008000 */
[----:B-1----:R0:W-:Y:S02]  /*106f0*/  UTMACMDFLUSH ;  /* 0x00000000000079b7 */ /* 0x0021e40000000000 */
.L_x_181:
[----:B------:R-:W-:Y:S05]  /*10700*/  BSYNC.RECONVERGENT B0 ;  /* 0x0000000000007941 */ /* 0x000fea0003800200 */
.L_x_180:
[----:B------:R-:W-:Y:S01]  /*10710*/  @P0 SEL R137, R0, RZ, P1 ;  /* 0x000000ff00890207 */ /* 0x000fe20000800000 */
[----:B------:R-:W-:Y:S01]  /*10720*/  BSSY.RECONVERGENT B0, `(.L_x_182) ;  /* 0x0000004000007945 */ /* 0x000fe20003800200 */
[----:B------:R-:W-:Y:S03]  /*10730*/  @P0 LOP3.LUT R135, R135, R2, RZ, 0x3c, !PT ;  /* 0x0000000287870212 */ /* 0x000fe600078e3cff */
[----:B------:R-:W-:Y:S05]  /*10740*/  @!P2 BRA `(.L_x_183) ;  /* 0x000000000004a947 */ /* 0x000fea0003800000 */
[----:B------:R-:W-:Y:S04]  /*10750*/  DEPBAR.LE SB0, 0x1 ;  /* 0x000080400000791a */ /* 0x000fe80000000000 */
.L_x_183:
[----:B------:R-:W-:Y:S05]  /*10760*/  BSYNC.RECONVERGENT B0 ;  /* 0x0000000000007941 */ /* 0x000fea0003800200 */
.L_x_182:
[----:B------:R-:W-:Y:S01]  /*10770*/  UISETP.NE.AND UP1, UPT, UR54, -0x4, UPT ;  /* 0xfffffffc3600788c */ /* 0x000fe2000bf25270 */
[----:B------:R-:W-:Y:S01]  /*10780*/  BAR.SYNC.DEFER_BLOCKING 0x1, 0x80 ;  /* 0x0042000000007b1d */ /* 0x000fe20000010000 */
[----:B------:R-:W-:Y:S01]  /*10790*/  UISETP.NE.AND UP0, UPT, UR55, 0x8, UPT ;  /* 0x000000083700788c */ /* 0x000fe2000bf05270 */
[----:B----4-:R-:W-:Y:S01]  /*107a0*/  R2UR UR18, R133 ;  /* 0x00000000851272ca */ /* 0x010fe200000e0000 */
[----:B------:R-:W-:Y:S01]  /*107b0*/  UIADD3 UR54, UPT, UPT, UR54, 0x4, URZ ;  /* 0x0000000436367890 */ /* 0x000fe2000fffe0ff */
[----:B------:R-:W-:Y:S01]  /*107c0*/  R2UR UR19, R132 ;  /* 0x00000000841372ca */ /* 0x000fe200000e0000 */
[----:B------:R-:W-:Y:S01]  /*107d0*/  USEL UR6, URZ, 0x1, UP0 ;  /* 0x00000001ff067887 */ /* 0x000fe20008000000 */
[----:B------:R-:W-:Y:S01]  /*107e0*/  PLOP3.LUT P0, PT, PT, PT, UP1, 0x80, 0x8 ;  /* 0x000000000008781c */ /* 0x000fe20003f0f018 */
[----:B------:R-:W-:Y:S01]  /*107f0*/  USEL UR5, UR55, URZ, UP0 ;  /* 0x000000ff37057287 */ /* 0x000fe20008000000 */
[----:B------:R-:W-:Y:S01]  /*10800*/  PLOP3.LUT P2, PT, PT, PT, PT, 0x8, 0x80 ;  /* 0x000000000080781c */ /* 0x000fe20003f4e170 */
[----:B--2---:R-:W-:Y:S01]  /*10810*/  IMAD.MOV.U32 R16, RZ, RZ, R131 ;  /* 0x000000ffff107224 */ /* 0x004fe200078e0083 */
[----:B------:R-:W-:Y:S01]  /*10820*/  @UP1 ULEA UR4, UR53, UR43, 0x3 ;  /* 0x0000002b35041291 */ /* 0x000fe2000f8e18ff */
[----:B------:R-:W-:Y:S03]  /*10830*/  LOP3.LUT R134, R134, UR6, RZ, 0x3c, !PT ;  /* 0x0000000686867c12 */ /* 0x000fe6000f8e3cff */
[----:B------:R-:W-:Y:S04]  /*10840*/  @UP1 UIADD3 UR4, UPT, UPT, UR4, 0x40, URZ ;  /* 0x0000004004041890 */ /* 0x000fe8000fffe0ff */
[----:B------:R-:W-:Y:S09]  /*10850*/  @UP1 UPRMT UR4, UR52, 0x654, UR4 ;  /* 0x0000065434041896 */ /* 0x000ff20008000004 */
[----:B------:R-:W-:Y:S01]  /*10860*/  @P0 SYNCS.ARRIVE.TRANS64.RED.A1T0 RZ, [UR4], RZ ;  /* 0x000000ffffff09a7 */ /* 0x000fe20008100404 */
[----:B------:R-:W-:Y:S01]  /*10870*/  @UP1 UIADD3 UR4, UPT, UPT, UR53, 0x1, URZ ;  /* 0x0000000135041890 */ /* 0x000fe2000fffe0ff */
[----:B------:R-:W-:Y:S03]  /*10880*/  ISETP.NE.AND P0, PT, R130, RZ, PT ;  /* 0x000000ff8200720c */ /* 0x000fe60003f05270 */
[----:B------:R-:W-:Y:S04]  /*10890*/  @UP1 UISETP.NE.AND UP0, UPT, UR4, 0x4, UPT ;  /* 0x000000040400188c */ /* 0x000fe8000bf05270 */
[----:B------:R-:W-:Y:S06]  /*108a0*/  @UP1 USEL UR53, UR4, URZ, UP0 ;  /* 0x000000ff04351287 */ /* 0x000fec0008000000 */
[----:B------:R-:W-:Y:S06]  /*108b0*/  @P0 BRA `(.L_x_184) ;  /* 0xffffff9400540947 */ /* 0x000fec000383ffff */
[----:B------:R-:W-:Y:S01]  /*108c0*/  ULEA UR4, UR53, UR43, 0x3 ;  /* 0x0000002b35047291 */ /* 0x000fe2000f8e18ff */
[----:B------:R-:W-:-:S04]  /*108d0*/  DEPBAR.LE SB0, 0x0 ;  /* 0x000080000000791a */ /* 0x000fc80000000000 */
[----:B------:R-:W-:-:S04]  /*108e0*/  UIADD3 UR4, UPT, UPT, UR4, 0x40, URZ ;  /* 0x0000004004047890 */ /* 0x000fc8000fffe0ff */
[----:B------:R-:W-:-:S09]  /*108f0*/  UPRMT UR4, UR52, 0x654, UR4 ;  /* 0x0000065434047896 */ /* 0x000fd20008000004 */
[----:B------:R-:W-:Y:S01]  /*10900*/  SYNCS.ARRIVE.TRANS64.RED.A1T0 RZ, [UR4], RZ ;  /* 0x000000ffffff79a7 */ /* 0x000fe20008100404 */
[----:B------:R-:W-:Y:S05]  /*10910*/  EXIT ;  /* 0x000000000000794d */ /* 0x000fea0003800000 */
.L_x_128:
[----:B------:R-:W-:-:S08]  /*10920*/  NOP ;  /* 0x0000000000007918 */ /* 0x000fd00000000000 */
[----:B-1--45:R-:W-:-:S00]  /*10930*/  USETMAXREG.DEALLOC.CTAPOOL 0x88 ;  /* 0x00000088000079c8 */ /* 0x032fc000080e0500 */
[----:B------:R-:W-:Y:S05]  /*10940*/  EXIT ;  /* 0x000000000000794d */ /* 0x000fea0003800000 */
.L_x_289:
[----:B------:R-:W-:-:S08]  /*10950*/  NOP ;  /* 0x0000000000007918 */ /* 0x000fd00000000000 */
[----:B-1--45:R-:W1:-:S00]  /*10960*/  USETMAXREG.DEALLOC.CTAPOOL 0x88 ;  /* 0x00000088000079c8 */ /* 0x032e4000080e0500 */
[----:B-1----:R-:W1:Y:S01]  /*10970*/  SHFL.IDX PT, R128, R128, RZ, 0x1f ;  /* 0x00001fff80807589 */ /* 0x002e6200000e0000 */
[----:B------:R-:W2:Y:S05]  /*10980*/  LDCU UR19, c[0x0][0xc1c] ;  /* 0x00018380ff1377ac */ /* 0x000eaa0008000800 */
[----:B------:R-:W3:Y:S01]  /*10990*/  LDC.64 R8, c[0x0][0x900] ;  /* 0x00024000ff087b82 */ /* 0x000ee20000000a00 */
[----:B------:R-:W-:Y:S01]  /*109a0*/  BSSY.RECONVERGENT B0, `(.L_x_185) ;  /* 0x000003f000007945 */ /* 0x000fe20003800200 */
[----:B------:R-:W-:Y:S01]  /*109b0*/  ELECT P0, URZ, PT ;  /* 0x0000000000ff782f */ /* 0x000fe20003800000 */
[----:B------:R-:W-:Y:S02]  /*109c0*/  UMOV UR4, 0x400 ;  /* 0x0000040000047882 */ /* 0x000fe40000000000 */
[----:B------:R-:W-:-:S03]  /*109d0*/  ULEA UR4, UR5, UR4, 0x18 ;  /* 0x0000000405047291 */ /* 0x000fc6000f8ec0ff */
[----:B------:R-:W4:Y:S08]  /*109e0*/  LDC.64 R10, c[0x0][0x908] ;  /* 0x00024200ff0a7b82 */ /* 0x000f300000000a00 */
[----:B------:R-:W3:Y:S01]  /*109f0*/  LDC.64 R4, c[0x0][0x910] ;  /* 0x00024400ff047b82 */ /* 0x000ee20000000a00 */
[----:B--2---:R-:W-:Y:S01]  /*10a00*/  UIADD3 UR19, UPT, UPT, UR16, UR19, URZ ;  /* 0x0000001310137290 */ /* 0x004fe2000fffe0ff */
[----:B-1----:R-:W-:-:S06]  /*10a10*/  R2UR UR7, R128 ;  /* 0x00000000800772ca */ /* 0x002fcc00000e0000 */
[----:B------:R-:W1:Y:S08]  /*10a20*/  LDC.64 R6, c[0x0][0x918] ;  /* 0x00024600ff067b82 */ /* 0x000e700000000a00 */
[----:B------:R-:W2:Y:S01]  /*10a30*/  LDC.64 R64, c[0x0][0x920] ;  /* 0x00024800ff407b82 */ /* 0x000ea20000000a00 */
[----:B------:R-:W-:Y:S02]  /*10a40*/  USHF.R.U32.HI UR6, URZ, 0x3, UR7 ;  /* 0x00000003ff067899 */ /* 0x000fe40008011607 */
[----:B------:R-:W-:-:S02]  /*10a50*/  ULEA UR21, UR7, UR4, 0x9 ;  /* 0x0000000407157291 */ /* 0x000fc4000f8e48ff */
[----:B------:R-:W-:-:S06]  /*10a60*/  ULOP3.LUT UR6, UR6, 0x1, URZ, 0xc0, !UPT ;  /* 0x0000000106067892 */ /* 0x000fcc000f8ec0ff */
[----:B------:R-:W-:Y:S01]  /*10a70*/  IMAD.U32 R0, RZ, RZ, UR6 ;  /* 0x00000006ff007e24 */ /* 0x000fe2000f8e00ff */
[----:B------:R-:W-:Y:S06]  /*10a80*/  @!P0 BRA `(.L_x_186) ;  /* 0x0000000000c08947 */ /* 0x000fec0003800000 */
[----:B------:R-:W5:Y:S08]  /*10a90*/  LDC.64 R20, c[0x0][0x400] ;  /* 0x00010000ff147b82 */ /* 0x000f700000000a00 */
[----:B------:R-:W5:Y:S08]  /*10aa0*/  LDC.64 R22, c[0x0][0x408] ;  /* 0x00010200ff167b82 */ /* 0x000f700000000a00 */
[----:B------:R-:W4:Y:S08]  /*10ab0*/  LDC.64 R16, c[0x0][0x410] ;  /* 0x00010400ff107b82 */ /* 0x000f300000000a00 */
[----:B------:R-:W4:Y:S08]  /*10ac0*/  LDC.64 R18, c[0x0][0x418] ;  /* 0x00010600ff127b82 */ /* 0x000f300000000a00 */
[----:B------:R-:W3:Y:S01]  /*10ad0*/  LDC.64 R12, c[0x0][0x420] ;  /* 0x00010800ff0c7b82 */ /* 0x000ee20000000a00 */
[----:B-----5:R5:W-:Y:S07]  /*10ae0*/  STS.128 [UR21+-0xa00], R20 ;  /* 0xfff60014ff007988 */ /* 0x020bee0008000c15 */
[----:B------:R-:W3:Y:S01]  /*10af0*/  LDC.64 R14, c[0x0][0x428] ;  /* 0x00010a00ff0e7b82 */ /* 0x000ee20000000a00 */
[----:B----4-:R4:W-:Y:S07]  /*10b00*/  STS.128 [UR21+-0x9f0], R16 ;  /* 0xfff61010ff007988 */ /* 0x0109ee0008000c15 */
[----:B------:R-:W1:Y:S08]  /*10b10*/  LDC.64 R60, c[0x0][0x430] ;  /* 0x00010c00ff3c7b82 */ /* 0x000e700000000a00 */
[----:B------:R-:W1:Y:S01]  /*10b20*/  LDC.64 R62, c[0x0][0x438] ;  /* 0x00010e00ff3e7b82 */ /* 0x000e620000000a00 */
[----:B---3--:R3:W-:Y:S07]  /*10b30*/  STS.128 [UR21+-0x9e0], R12 ;  /* 0xfff6200cff007988 */ /* 0x0087ee0008000c15 */
[----:B------:R-:W2:Y:S08]  /*10b40*/  LDC.64 R56, c[0x0][0x440] ;  /* 0x00011000ff387b82 */ /* 0x000eb00000000a00 */
[----:B------:R-:W2:Y:S08]  /*10b50*/  LDC.64 R58, c[0x0][0x448] ;  /* 0x00011200ff3a7b82 */ /* 0x000eb00000000a00 */
[----:B------:R-:W5:Y:S01]  /*10b60*/  LDC.64 R52, c[0x0][0x450] ;  /* 0x00011400ff347b82 */ /* 0x000f620000000a00 */
[----:B-1----:R1:W-:Y:S07]  /*10b70*/  STS.128 [UR21+-0x9d0], R60 ;  /* 0xfff6303cff007988 */ /* 0x0023ee0008000c15 */
[----:B------:R-:W5:Y:S08]  /*10b80*/  LDC.64 R54, c[0x0][0x458] ;  /* 0x00011600ff367b82 */ /* 0x000f700000000a00 */
[----:B------:R-:W4:Y:S01]  /*10b90*/  LDC.64 R48, c[0x0][0x460] ;  /* 0x00011800ff307b82 */ /* 0x000f220000000a00 */
[----:B--2---:R1:W-:Y:S07]  /*10ba0*/  STS.128 [UR21+-0x9c0], R56 ;  /* 0xfff64038ff007988 */ /* 0x0043ee0008000c15 */
[----:B------:R-:W4:Y:S08]  /*10bb0*/  LDC.64 R50, c[0x0][0x468] ;  /* 0x00011a00ff327b82 */ /* 0x000f300000000a00 */
[----:B------:R-:W2:Y:S01]  /*10bc0*/  LDC.64 R44, c[0x0][0x470] ;  /* 0x00011c00ff2c7b82 */ /* 0x000ea20000000a00 */
[----:B-----5:R1:W-:Y:S07]  /*10bd0*/  STS.128 [UR21+-0x9b0], R52 ;  /* 0xfff65034ff007988 */ /* 0x0203ee0008000c15 */
[----:B------:R-:W2:Y:S08]  /*10be0*/  LDC.64 R46, c[0x0][0x478] ;  /* 0x00011e00ff2e7b82 */ /* 0x000eb00000000a00 */
[----:B------:R-:W5:Y:S01]  /*10bf0*/  LDC.64 R40, c[0x0][0x500] ;  /* 0x00014000ff287b82 */ /* 0x000f620000000a00 */
[----:B----4-:R1:W-:Y:S07]  /*10c00*/  STS.128 [UR21+-0x9a0], R48 ;  /* 0xfff66030ff007988 */ /* 0x0103ee0008000c15 */
        /* <DEDUP_REMOVED lines=19> */
[----:B---3--:R-:W3:Y:S01]  /*10d40*/  LDC.64 R12, c[0x0][0x570] ;  /* 0x00015c00ff0c7b82 */ /* 0x008ee20000000a00 */
[----:B--2---:R1:W-:Y:S07]  /*10d50*/  STS.128 [UR21+-0x930], R20 ;  /* 0xfff6d014ff007988 */ /* 0x0043ee0008000c15 */
[----:B------:R-:W3:Y:S01]  /*10d60*/  LDC.64 R14, c[0x0][0x578] ;  /* 0x00015e00ff0e7b82 */ /* 0x000ee20000000a00 */
[----:B-----5:R1:W-:Y:S04]  /*10d70*/  STS.128 [UR21+-0x920], R16 ;  /* 0xfff6e010ff007988 */ /* 0x0203e80008000c15 */
[----:B---3--:R1:W-:Y:S02]  /*10d80*/  STS.128 [UR21+-0x910], R12 ;  /* 0xfff6f00cff007988 */ /* 0x0083e40008000c15 */
.L_x_186:
[----:B------:R-:W-:Y:S05]  /*10d90*/  BSYNC.RECONVERGENT B0 ;  /* 0x0000000000007941 */ /* 0x000fea0003800200 */
.L_x_185:
[----:B-1----:R-:W1:Y:S01]  /*10da0*/  LDC.64 R16, c[0x0][0x960] ;  /* 0x00025800ff107b82 */ /* 0x002e620000000a00 */
[----:B------:R-:W-:Y:S01]  /*10db0*/  ELECT P1, URZ, PT ;  /* 0x0000000000ff782f */ /* 0x000fe20003820000 */
[----:B------:R-:W-:-:S06]  /*10dc0*/  NOP ;  /* 0x0000000000007918 */ /* 0x000fcc0000000000 */
[----:B------:R-:W1:Y:S01]  /*10dd0*/  LDC.64 R18, c[0x0][0x968] ;  /* 0x00025a00ff127b82 */ /* 0x000e620000000a00 */
[----:B------:R-:W-:Y:S01]  /*10de0*/  ELECT P0, URZ, PT ;  /* 0x0000000000ff782f */ /* 0x000fe20003800000 */
[----:B------:R-:W-:Y:S02]  /*10df0*/  ULOP3.LUT UR7, UR7, 0x7, URZ, 0xc0, !UPT ;  /* 0x0000000707077892 */ /* 0x000fe4000f8ec0ff */
[----:B------:R-:W-:Y:S02]  /*10e00*/  UIMAD UR9, UR16, 0xe, URZ ;  /* 0x0000000e100978a4 */ /* 0x000fe4000f8e02ff */
[----:B---34-:R-:W-:Y:S01]  /*10e10*/  @P1 STS.128 [UR21+-0xb00], R8 ;  /* 0xfff50008ff001988 */ /* 0x018fe20008000c15 */
[----:B------:R-:W-:Y:S01]  /*10e20*/  UIMAD UR18, UR16, 0xc, URZ ;  /* 0x0000000c101278a4 */ /* 0x000fe2000f8e02ff */
[----:B------:R-:W3:Y:S01]  /*10e30*/  LDC.64 R12, c[0x0][0x970] ;  /* 0x00025c00ff0c7b82 */ /* 0x000ee20000000a00 */
[----:B------:R-:W-:Y:S01]  /*10e40*/  UIMAD UR20, UR19, 0xe, URZ ;  /* 0x0000000e131478a4 */ /* 0x000fe2000f8e02ff */
[----:B------:R-:W-:Y:S01]  /*10e50*/  @P1 STS.128 [UR21+-0xaf0], R4 ;  /* 0xfff51004ff001988 */ /* 0x000fe20008000c15 */
[----:B------:R-:W-:-:S02]  /*10e60*/  UIADD3 UR24, UPT, UPT, UR21, -0xa00, URZ ;  /* 0xfffff60015187890 */ /* 0x000fc4000fffe0ff */
[----:B------:R-:W-:Y:S02]  /*10e70*/  UIADD3 UR23, UPT, UPT, UR21, -0x980, URZ ;  /* 0xfffff68015177890 */ /* 0x000fe4000fffe0ff */
[----:B------:R-:W-:Y:S01]  /*10e80*/  UIADD3 UR22, UPT, UPT, UR21, -0xb00, URZ ;  /* 0xfffff50015167890 */ /* 0x000fe2000fffe0ff */
[----:B------:R-:W3:Y:S01]  /*10e90*/  LDC.64 R14, c[0x0][0x978] ;  /* 0x00025e00ff0e7b82 */ /* 0x000ee20000000a00 */
[----:B------:R-:W4:Y:S01]  /*10ea0*/  LDCU.64 UR10, c[0x0][0xb18] ;  /* 0x00016300ff0a77ac */ /* 0x000f220008000a00 */
[----:B------:R-:W1:Y:S06]  /*10eb0*/  LDCU.64 UR12, c[0x0][0xb20] ;  /* 0x00016400ff0c77ac */ /* 0x000e6c0008000a00 */
[----:B------:R-:W2:Y:S01]  /*10ec0*/  LDC.64 R66, c[0x0][0x928] ;  /* 0x00024a00ff427b82 */ /* 0x000ea20000000a00 */
[----:B-1----:R1:W-:Y:S01]  /*10ed0*/  @P1 STS.128 [UR21+-0xaa0], R16 ;  /* 0xfff56010ff001988 */ /* 0x0023e20008000c15 */
[----:B------:R-:W1:Y:S01]  /*10ee0*/  LDCU.64 UR16, c[0x0][0x820] ;  /* 0x00010400ff1077ac */ /* 0x000e620008000a00 */
[----:B------:R-:W1:Y:S05]  /*10ef0*/  LDCU.64 UR14, c[0x0][0xb00] ;  /* 0x00016000ff0e77ac */ /* 0x000e6a0008000a00 */
[----:B------:R-:W5:Y:S01]  /*10f00*/  LDC.64 R28, c[0x0][0x930] ;  /* 0x00024c00ff1c7b82 */ /* 0x000f620000000a00 */
[----:B------:R-:W-:Y:S01]  /*10f10*/  UIMAD UR19, UR19, 0xc, URZ ;  /* 0x0000000c131378a4 */ /* 0x000fe2000f8e02ff */
[----:B------:R-:W-:-:S06]  /*10f20*/  UMOV UR8, UR7 ;  /* 0x0000000700087c82 */ /* 0x000fcc0008000000 */
[----:B------:R-:W5:Y:S01]  /*10f30*/  LDC.64 R30, c[0x0][0x938] ;  /* 0x00024e00ff1e7b82 */ /* 0x000f620000000a00 */
[----:B---3--:R3:W-:Y:S07]  /*10f40*/  @P1 STS.128 [UR21+-0xa90], R12 ;  /* 0xfff5700cff001988 */ /* 0x0087ee0008000c15 */
[----:B------:R-:W4:Y:S01]  /*10f50*/  LDC.64 R24, c[0x0][0x940] ;  /* 0x00025000ff187b82 */ /* 0x000f220000000a00 */
[----:B--2---:R2:W-:Y:S01]  /*10f60*/  @P1 STS.128 [UR21+-0xae0], R64 ;  /* 0xfff52040ff001988 */ /* 0x0045e20008000c15 */
[----:B-1----:R-:W-:-:S06]  /*10f70*/  LOP3.LUT R17, R0, 0x1, RZ, 0x3c, !PT ;  /* 0x0000000100117812 */ /* 0x002fcc00078e3cff */
[----:B------:R-:W4:Y:S08]  /*10f80*/  LDC.64 R26, c[0x0][0x948] ;  /* 0x00025200ff1a7b82 */ /* 0x000f300000000a00 */
[----:B------:R-:W1:Y:S01]  /*10f90*/  LDC.64 R20, c[0x0][0x950] ;  /* 0x00025400ff147b82 */ /* 0x000e620000000a00 */
[----:B-----5:R2:W-:Y:S07]  /*10fa0*/  @P1 STS.128 [UR21+-0xad0], R28 ;  /* 0xfff5301cff001988 */ /* 0x0205ee0008000c15 */
[----:B------:R-:W1:Y:S08]  /*10fb0*/  LDC.64 R22, c[0x0][0x958] ;  /* 0x00025600ff167b82 */ /* 0x000e700000000a00 */
[----:B------:R-:W5:Y:S01]  /*10fc0*/  LDC.64 R52, c[0x0][0xa00] ;  /* 0x00028000ff347b82 */ /* 0x000f620000000a00 */
[----:B----4-:R2:W-:Y:S07]  /*10fd0*/  @P1 STS.128 [UR21+-0xac0], R24 ;  /* 0xfff54018ff001988 */ /* 0x0105ee0008000c15 */
[----:B------:R-:W5:Y:S08]  /*10fe0*/  LDC.64 R54, c[0x0][0xa08] ;  /* 0x00028200ff367b82 */ /* 0x000f700000000a00 */
[----:B------:R-:W4:Y:S01]  /*10ff0*/  LDC.64 R48, c[0x0][0xa10] ;  /* 0x00028400ff307b82 */ /* 0x000f220000000a00 */
[----:B-1----:R2:W-:Y:S01]  /*11000*/  @P1 STS.128 [UR21+-0xab0], R20 ;  /* 0xfff55014ff001988 */ /* 0x0025e20008000c15 */
[----:B------:R-:W-:-:S06]  /*11010*/  NOP ;  /* 0x0000000000007918 */ /* 0x000fcc0000000000 */
        /* <DEDUP_REMOVED lines=8> */
[----:B-1----:R2:W-:Y:S07]  /*110a0*/  @P0 STS.128 [UR21+-0xa60], R44 ;  /* 0xfff5a02cff000988 */ /* 0x0025ee0008000c15 */
        /* <DEDUP_REMOVED lines=12> */
[----:B---3--:R-:W3:Y:S08]  /*11170*/  LDC.64 R12, c[0x0][0xb08] ;  /* 0x0002c200ff0c7b82 */ /* 0x008ef00000000a00 */
[----:B------:R-:W1:Y:S01]  /*11180*/  LDC.64 R2, c[0x0][0xb10] ;  /* 0x0002c400ff027b82 */ /* 0x000e620000000a00 */
[----:B----4-:R2:W-:Y:S01]  /*11190*/  @P0 STS.128 [UR21+-0xa10], R4 ;  /* 0xfff5f004ff000988 */ /* 0x0105e20008000c15 */
[----:B------:R-:W-:Y:S01]  /*111a0*/  UIADD3 UR21, UPT, UPT, UR21, -0xa80, URZ ;  /* 0xfffff58015157890 */ /* 0x000fe2000fffe0ff */
[----:B------:R-:W-:-:S06]  /*111b0*/  NOP ;  /* 0x0000000000007918 */ /* 0x000fcc0000000000 */
.L_x_200:
[----:B------:R-:W-:Y:S09]  /*111c0*/  UISETP.NE.AND UP0, UPT, UR37, 0x1, UPT ;  /* 0x000000012500788c */ /* 0x000ff2000bf05270 */
[----:B----4-:R-:W-:Y:S05]  /*111d0*/  BRA.U UP0, `(.L_x_187) ;  /* 0x0000000100047547 */ /* 0x010fea000b800000 */
[----:B------:R-:W-:Y:S05]  /*111e0*/  BPT.TRAP 0x1 ;  /* 0x000000040000795c */ /* 0x000fea0000300000 */
.L_x_187:
[----:B------:R-:W-:Y:S01]  /*111f0*/  ULEA UR25, UR7, UR4, 0x3 ;  /* 0x0000000407197291 */ /* 0x000fe2000f8e18ff */
[----:B--2---:R-:W-:Y:S08]  /*11200*/  SHF.L.U32 R5, R17, 0x1f, RZ ;  /* 0x0000001f11057819 */ /* 0x004ff000000006ff */
[----:B------:R-:W2:Y:S02]  /*11210*/  SYNCS.PHASECHK.TRANS64.TRYWAIT P0, [UR25+0x70], R5 ;  /* 0x00007005ff0075a7 */ /* 0x000ea40008001119 */
[----:B--2---:R-:W-:Y:S05]  /*11220*/  @!P0 BRA `(.L_x_188) ;  /* 0x0000003000548947 */ /* 0x004fea0003800000 */
.L_x_264:
[----:B------:R-:W-:Y:S09]  /*11230*/  UIMAD UR6, UR7, 0x14, UR36 ;  /* 0x00000014070678a4 */ /* 0x000ff2000f8e0224 */
[----:B------:R-:W4:Y:S04]  /*11240*/  LDS R10, [UR6+0x10] ;  /* 0x00001006ff0a7984 */ /* 0x000f280008000800 */
[----:B------:R-:W1:Y:S04]  /*11250*/  LDS R16, [UR6] ;  /* 0x00000006ff107984 */ /* 0x000e680008000800 */
        /* <DEDUP_REMOVED lines=9> */
[----:B----4-:R-:W-:Y:S01]  /*112f0*/  PRMT R21, R10, 0x7632, R21 ;  /* 0x000076320a157816 */ /* 0x010fe20000000015 */
[----:B------:R-:W-:Y:S06]  /*11300*/  BRA.U UP0, `(.L_x_189) ;  /* 0x0000000100047547 */ /* 0x000fec000b800000 */
[----:B------:R-:W-:Y:S05]  /*11310*/  BPT.TRAP 0x1 ;  /* 0x000000040000795c */ /* 0x000fea0000300000 */
.L_x_189:
[----:B------:R-:W-:Y:S02]  /*11320*/  UIADD3 UR6, UPT, UPT, UR25, 0xb0, URZ ;  /* 0x000000b019067890 */ /* 0x000fe4000fffe0ff */
[----:B------:R-:W-:Y:S02]  /*11330*/  UISETP.NE.AND UP0, UPT, UR37, 0x8, UPT ;  /* 0x000000082500788c */ /* 0x000fe4000bf05270 */
[----:B------:R-:W-:Y:S09]  /*11340*/  UPRMT UR6, UR5, 0x654, UR6 ;  /* 0x0000065405067896 */ /* 0x000ff20008000006 */
[----:B-1----:R-:W-:Y:S01]  /*11350*/  SYNCS.ARRIVE.TRANS64.RED.A1T0 RZ, [UR6], RZ ;  /* 0x000000ffffff79a7 */ /* 0x002fe20008100406 */
[----:B------:R-:W-:Y:S05]  /*11360*/  BRA.U !UP0, `(.L_x_190) ;  /* 0x0000000108047547 */ /* 0x000fea000b800000 */
[----:B------:R-:W-:Y:S05]  /*11370*/  BPT.TRAP 0x1 ;  /* 0x000000040000795c */ /* 0x000fea0000300000 */
.L_x_190:
[----:B------:R-:W-:Y:S01]  /*11380*/  ULEA UR25, UR8, UR4, 0x3 ;  /* 0x0000000408197291 */ /* 0x000fe2000f8e18ff */
[----:B--2---:R-:W-:Y:S02]  /*11390*/  SHF.L.U32 R5, R0, 0x1f, RZ ;  /* 0x0000001f00057819 */ /* 0x004fe400000006ff */
[----:B------:R-:W-:Y:S04]  /*113a0*/  PRMT R4, R10, 0x9910, RZ ;  /* 0x000099100a047816 */ /* 0x000fe800000000ff */
[----:B------:R-:W-:Y:S02]  /*113b0*/  ISETP.NE.AND P0, PT, R4, RZ, PT ;  /* 0x000000ff0400720c */ /* 0x000fe40003f05270 */
[----:B------:R-:W1:Y:S02]  /*113c0*/  SYNCS.PHASECHK.TRANS64.TRYWAIT P1, [UR25+0x170], R5 ;  /* 0x00017005ff0075a7 */ /* 0x000e640008021119 */
[----:B------:R-:W-:Y:S01]  /*113d0*/  ISETP.EQ.OR P0, PT, R11, RZ, !P0 ;  /* 0x000000ff0b00720c */ /* 0x000fe20004702670 */
[----:B------:R-:W-:Y:S01]  /*113e0*/  @!UPT UIADD3 URZ, UPT, UPT, URZ, URZ, URZ ;  /* 0x000000fffffff290 */ /* 0x000fe2000fffe0ff */
[----:B-1----:R-:W-:Y:S11]  /*113f0*/  @!P1 BRA `(.L_x_191) ;  /* 0x0000002c00f89947 */ /* 0x002ff60003800000 */
.L_x_266:
[----:B------:R-:W-:Y:S05]  /*11400*/  @P0 BRA `(.L_x_192) ;  /* 0x0000000c00e40947 */ /* 0x000fea0003800000 */
[----:B------:R-:W-:Y:S01]  /*11410*/  ELECT P0, URZ, PT ;  /* 0x0000000000ff782f */ /* 0x000fe20003800000 */
[----:B------:R-:W2:Y:S01]  /*11420*/  LDC.64 R8, c[0x0][0x838] ;  /* 0x00020e00ff087b82 */ /* 0x000ea20000000a00 */
[----:B------:R-:W-:Y:S07]  /*11430*/  BSSY.RECONVERGENT B0, `(.L_x_193) ;  /* 0x00000a1000007945 */ /* 0x000fee0003800200 */
[----:B-1----:R-:W1:Y:S08]  /*11440*/  LDC.64 R4, c[0x0][0x830] ;  /* 0x00020c00ff047b82 */ /* 0x002e700000000a00 */
[----:B------:R-:W4:Y:S08]  /*11450*/  @P0 LDC.64 R32, c[0x0][0x828] ;  /* 0x00020a00ff200b82 */ /* 0x000f300000000a00 */
[----:B------:R-:W5:Y:S08]  /*11460*/  @P0 LDC.64 R28, c[0x0][0x390] ;  /* 0x0000e400ff1c0b82 */ /* 0x000f700000000a00 */
[----:B------:R-:W3:Y:S02]  /*11470*/  @P0 LDC.64 R6, c[0x0][0x840] ;  /* 0x00021000ff060b82 */ /* 0x000ee40000000a00 */
[C---:B---3--:R-:W-:Y:S04]  /*11480*/  @P0 IMAD.WIDE R6, R14.reuse, 0x8, R6 ;  /* 0x000000080e060825 */ /* 0x048fe800078e0206 */
[C---:B----4-:R-:W-:Y:S01]  /*11490*/  @P0 IMAD.WIDE R32, R14.reuse, 0x8, R32 ;  /* 0x000000080e200825 */ /* 0x050fe200078e0220 */
[----:B------:R3:W4:Y:S03]  /*114a0*/  @P0 LDG.E.64 R26, desc[UR50][R6.64] ;  /* 0x00000032061a0981 */ /* 0x000726000c1e1b00 */
[C---:B--2---:R-:W-:Y:S02]  /*114b0*/  @P0 IMAD.WIDE R8, R14.reuse, 0x8, R8 ;  /* 0x000000080e080825 */ /* 0x044fe400078e0208 */
[----:B------:R-:W2:Y:S02]  /*114c0*/  @P0 LDG.E.64 R32, desc[UR50][R32.64] ;  /* 0x0000003220200981 */ /* 0x000ea4000c1e1b00 */
[C---:B-1----:R-:W-:Y:S02]  /*114d0*/  @P0 IMAD.WIDE R4, R14.reuse, 0x8, R4 ;  /* 0x000000080e040825 */ /* 0x042fe400078e0204 */
[----:B------:R-:W3:Y:S02]  /*114e0*/  @P0 LDG.E.64 R8, desc[UR50][R8.64] ;  /* 0x0000003208080981 */ /* 0x000ee4000c1e1b00 */
[----:B-----5:R-:W-:Y:S02]  /*114f0*/  @P0 IMAD.WIDE R28, R14, 0xc, R28 ;  /* 0x0000000c0e1c0825 */ /* 0x020fe400078e021c */
[----:B------:R-:W5:Y:S04]  /*11500*/  @P0 LDG.E.64 R24, desc[UR50][R4.64] ;  /* 0x0000003204180981 */ /* 0x000f68000c1e1b00 */
[----:B------:R1:W4:Y:S04]  /*11510*/  @P0 LDG.E R20, desc[UR50][R28.64+0x4] ;  /* 0x000004321c140981 */ /* 0x000328000c1e1900 */
[----:B------:R-:W4:Y:S04]  /*11520*/  @P0 LDG.E R5, desc[UR50][R28.64] ;  /* 0x000000321c050981 */ /* 0x000f28000c1e1900 */
[----:B------:R-:W4:Y:S04]  /*11530*/  @P0 LDG.E R4, desc[UR50][R28.64+0x8] ;  /* 0x000008321c040981 */ /* 0x000f28000c1e1900 */
[----:B--2---:R-:W-:Y:S04]  /*11540*/  @P0 STS.64 [UR24], R32 ;  /* 0x00000020ff000988 */ /* 0x004fe80008000a18 */
[----:B---3--:R-:W-:Y:S04]  /*11550*/  @P0 STS.64 [UR23], R8 ;  /* 0x00000008ff000988 */ /* 0x008fe80008000a17 */
[----:B------:R-:W2:Y:S01]  /*11560*/  @P0 LDS R7, [UR24+0x1c] ;  /* 0x00001c18ff070984 */ /* 0x000ea20008000800 */
[C---:B-----5:R-:W-:Y:S01]  /*11570*/  @P0 SHF.L.U64.HI R23, R24.reuse, 0x1, R25 ;  /* 0x0000000118170819 */ /* 0x060fe20000010219 */
[----:B------:R-:W-:Y:S02]  /*11580*/  @P0 IMAD.SHL.U32 R24, R24, 0x2, RZ ;  /* 0x0000000218180824 */ /* 0x000fe400078e00ff */
[----:B------:R-:W-:Y:S01]  /*11590*/  @P0 STS [UR24+0x30], RZ ;  /* 0x000030ffff000988 */ /* 0x000fe20008000818 */
[----:B------:R-:W-:Y:S02]  /*115a0*/  @P0 LOP3.LUT R23, R23, 0x1fffffff, RZ, 0xc0, !PT ;  /* 0x1fffffff17170812 */ /* 0x000fe400078ec0ff */
[----:B------:R-:W-:Y:S02]  /*115b0*/  @P0 LOP3.LUT R24, R24, 0xfffffffe, RZ, 0xc0, !PT ;  /* 0xfffffffe18180812 */ /* 0x000fe400078ec0ff */
[--C-:B------:R-:W-:Y:S02]  /*115c0*/  @P0 SHF.R.U32.HI R6, RZ, 0x4, R23.reuse ;  /* 0x00000004ff060819 */ /* 0x100fe40000011617 */
[----:B------:R-:W-:Y:S05]  /*115d0*/  @P0 SHF.R.U64 R23, R24, 0x4, R23 ;  /* 0x0000000418170819 */ /* 0x000fea0000001217 */
[----:B------:R3:W-:Y:S01]  /*115e0*/  @P0 STS [UR24+0xc], R23 ;  /* 0x00000c17ff000988 */ /* 0x0007e20008000818 */
[----:B----4-:R-:W-:Y:S02]  /*115f0*/  @P0 VIADD R5, R5, 0xffffffff ;  /* 0xffffffff05050836 */ /* 0x010fe40000000000 */
[----:B------:R-:W-:Y:S01]  /*11600*/  @P0 VIADD R4, R4, 0xffffffff ;  /* 0xffffffff04040836 */ /* 0x000fe20000000000 */
[----:B---3--:R-:W-:Y:S02]  /*11610*/  PRMT R23, R10, 0x7732, RZ ;  /* 0x000077320a177816 */ /* 0x008fe400000000ff */
[----:B--2---:R-:W-:Y:S01]  /*11620*/  @P0 LOP3.LUT R25, R7, 0xf, R6, 0xb8, !PT ;  /* 0x0000000f07190812 */ /* 0x004fe200078eb806 */
[----:B------:R-:W-:Y:S04]  /*11630*/  IMAD.U32 R7, RZ, RZ, UR24 ;  /* 0x00000018ff077e24 */ /* 0x000fe8000f8e00ff */
[----:B------:R-:W-:Y:S01]  /*11640*/  @P0 STS [UR24+0x1c], R25 ;  /* 0x00001c19ff000988 */ /* 0x000fe20008000818 */
[----:B------:R-:W-:Y:S03]  /*11650*/  @P0 SHF.R.U64 R8, R7, 0x4, RZ ;  /* 0x0000000407080819 */ /* 0x000fe600000012ff */
[----:B------:R-:W2:Y:S04]  /*11660*/  @P0 LDS R6, [UR24+0x1c] ;  /* 0x00001c18ff060984 */ /* 0x000ea80008000800 */
[----:B------:R-:W-:Y:S04]  /*11670*/  @P0 STS [UR24+0x10], R8 ;  /* 0x00001008ff000988 */ /* 0x000fe80008000818 */
[----:B------:R-:W-:Y:S01]  /*11680*/  @P0 STS [UR24+0x14], R8 ;  /* 0x00001408ff000988 */ /* 0x000fe20008000818 */
[----:B--2---:R-:W-:Y:S05]  /*11690*/  @P0 LOP3.LUT R30, R6, 0xf0, RZ, 0xb8, !PT ;  /* 0x000000f0061e0812 */ /* 0x004fea00078eb8ff */
[----:B------:R-:W-:Y:S04]  /*116a0*/  @P0 STS [UR24+0x1c], R30 ;  /* 0x00001c1eff000988 */ /* 0x000fe80008000818 */
[----:B------:R-:W2:Y:S02]  /*116b0*/  @P0 LDS R6, [UR24+0x1c] ;  /* 0x00001c18ff060984 */ /* 0x000ea40008000800 */
[----:B--2---:R-:W-:Y:S02]  /*116c0*/  @P0 LOP3.LUT R9, R6, 0xf00, RZ, 0xb8, !PT ;  /* 0x00000f0006090812 */ /* 0x004fe400078eb8ff */
[----:B------:R-:W-:Y:S03]  /*116d0*/  CS2R R6, SRZ ;  /* 0x0000000000067805 */ /* 0x000fe6000001ff00 */
[----:B------:R-:W-:Y:S04]  /*116e0*/  @P0 STS.64 [UR24+0x18], R8 ;  /* 0x00001808ff000988 */ /* 0x000fe80008000a18 */
[----:B------:R-:W2:Y:S04]  /*116f0*/  @P0 LDS R22, [UR24+0x1c] ;  /* 0x00001c18ff160984 */ /* 0x000ea80008000800 */
[----:B------:R3:W-:Y:S02]  /*11700*/  @P0 STS.128 [UR24+0x20], R4 ;  /* 0x00002004ff000988 */ /* 0x0007e40008000c18 */
[----:B---3--:R-:W-:Y:S05]  /*11710*/  IMAD.U32 R6, RZ, RZ, UR23 ;  /* 0x00000017ff067e24 */ /* 0x008fea000f8e00ff */
[----:B------:R-:W-:Y:S01]  /*11720*/  @P0 SHF.R.U64 R8, R6, 0x4, RZ ;  /* 0x0000000406080819 */ /* 0x000fe200000012ff */
[----:B------:R-:W-:Y:S01]  /*11730*/  IMAD.MOV.U32 R6, RZ, RZ, RZ ;  /* 0x000000ffff067224 */ /* 0x000fe200078e00ff */
[----:B--2---:R-:W-:Y:S02]  /*11740*/  @P0 LOP3.LUT R24, R22, 0xf000, RZ, 0xb8, !PT ;  /* 0x0000f00016180812 */ /* 0x004fe400078eb8ff */
[C---:B------:R-:W-:Y:S01]  /*11750*/  @P0 SHF.L.U64.HI R22, R26.reuse, 0x1, R27 ;  /* 0x000000011a160819 */ /* 0x040fe2000001021b */
[----:B------:R-:W-:Y:S02]  /*11760*/  @P0 IMAD.SHL.U32 R26, R26, 0x2, RZ ;  /* 0x000000021a1a0824 */ /* 0x000fe400078e00ff */
[----:B------:R2:W-:Y:S01]  /*11770*/  @P0 STS [UR24+0x1c], R24 ;  /* 0x00001c18ff000988 */ /* 0x0005e20008000818 */
[----:B------:R-:W-:Y:S03]  /*11780*/  @P0 LOP3.LUT R22, R22, 0x1fffffff, RZ, 0xc0, !PT ;  /* 0x1fffffff16160812 */ /* 0x000fe600078ec0ff */
[----:B-1----:R-:W1:Y:S01]  /*11790*/  @P0 LDS R28, [UR23+0x1c] ;  /* 0x00001c17ff1c0984 */ /* 0x002e620008000800 */
[--C-:B------:R-:W-:Y:S03]  /*117a0*/  @P0 SHF.R.U32.HI R25, RZ, 0x4, R22.reuse ;  /* 0x00000004ff190819 */ /* 0x100fe60000011616 */
[----:B------:R-:W-:Y:S04]  /*117b0*/  @P0 STS [UR23+0x10], R8 ;  /* 0x00001008ff000988 */ /* 0x000fe80008000817 */
[----:B------:R-:W-:Y:S04]  /*117c0*/  @P0 STS [UR23+0x14], R8 ;  /* 0x00001408ff000988 */ /* 0x000fe80008000817 */
[----:B------:R-:W-:Y:S01]  /*117d0*/  @P0 STS [UR23+0x30], RZ ;  /* 0x000030ffff000988 */ /* 0x000fe20008000817 */
[----:B--2---:R-:W2:Y:S01]  /*117e0*/  S2R R24, SR_LANEID ;  /* 0x0000000000187919 */ /* 0x004ea20000000000 */
[----:B-1----:R-:W-:Y:S05]  /*117f0*/  @P0 LOP3.LUT R29, R28, 0xf, R25, 0xb8, !PT ;  /* 0x0000000f1c1d0812 */ /* 0x002fea00078eb819 */
[----:B------:R-:W-:Y:S04]  /*11800*/  @P0 STS [UR23+0x1c], R29 ;  /* 0x00001c1dff000988 */ /* 0x000fe80008000817 */
[----:B------:R-:W1:Y:S02]  /*11810*/  @P0 LDS R25, [UR23+0x1c] ;  /* 0x00001c17ff190984 */ /* 0x000e640008000800 */
[----:B-1----:R-:W-:Y:S05]  /*11820*/  @P0 LOP3.LUT R27, R25, 0xf0, RZ, 0xb8, !PT ;  /* 0x000000f0191b0812 */ /* 0x002fea00078eb8ff */
[----:B------:R-:W-:Y:S04]  /*11830*/  @P0 STS [UR23+0x1c], R27 ;  /* 0x00001c1bff000988 */ /* 0x000fe80008000817 */
[----:B------:R-:W1:Y:S02]  /*11840*/  @P0 LDS R5, [UR23+0x1c] ;  /* 0x00001c17ff050984 */ /* 0x000e640008000800 */
[----:B-1----:R-:W-:Y:S01]  /*11850*/  @P0 LOP3.LUT R9, R5, 0xf00, RZ, 0xb8, !PT ;  /* 0x00000f0005090812 */ /* 0x002fe200078eb8ff */
[----:B------:R-:W-:Y:S01]  /*11860*/  IMAD R5, R23, 0xaaab, RZ ;  /* 0x0000aaab17057824 */ /* 0x000fe200078e02ff */
[----:B------:R-:W-:Y:S03]  /*11870*/  SHF.R.U32.HI R23, RZ, 0x1, R23 ;  /* 0x00000001ff177819 */ /* 0x000fe60000011617 */
[----:B------:R1:W-:Y:S01]  /*11880*/  @P0 STS.64 [UR23+0x18], R8 ;  /* 0x00001808ff000988 */ /* 0x0003e20008000a17 */
[----:B------:R-:W-:Y:S01]  /*11890*/  SHF.R.U32.HI R27, RZ, 0x13, R5 ;  /* 0x00000013ff1b7819 */ /* 0x000fe20000011605 */
[----:B------:R-:W-:Y:S02]  /*118a0*/  @P0 VIADD R5, R20, 0xffffffff ;  /* 0xffffffff14050836 */ /* 0x000fe40000000000 */
[----:B------:R-:W3:Y:S01]  /*118b0*/  @P0 LDS R25, [UR23+0x1c] ;  /* 0x00001c17ff190984 */ /* 0x000ee20008000800 */
[----:B------:R-:W-:Y:S01]  /*118c0*/  PRMT R27, R27, 0x9910, RZ ;  /* 0x000099101b1b7816 */ /* 0x000fe200000000ff */
[----:B--2---:R-:W-:Y:S02]  /*118d0*/  IMAD.SHL.U32 R20, R24, 0x4, RZ ;  /* 0x0000000418147824 */ /* 0x004fe400078e00ff */
[----:B------:R2:W-:Y:S02]  /*118e0*/  @P0 STS.128 [UR23+0x20], R4 ;  /* 0x00002004ff000988 */ /* 0x0005e40008000c17 */
[----:B------:R-:W-:Y:S04]  /*118f0*/  IMAD R27, R27, 0xc, RZ ;  /* 0x0000000c1b1b7824 */ /* 0x000fe800078e02ff */
[----:B------:R-:W-:Y:S01]  /*11900*/  IMAD.MOV R27, RZ, RZ, -R27 ;  /* 0x000000ffff1b7224 */ /* 0x000fe200078e0a1b */
[----:B-1----:R-:W-:Y:S04]  /*11910*/  @P0 LOP3.LUT R9, R26, 0xfffffffe, RZ, 0xc0, !PT ;  /* 0xfffffffe1a090812 */ /* 0x002fe800078ec0ff */
[----:B------:R-:W-:Y:S02]  /*11920*/  PRMT R26, R27, 0x7710, RZ ;  /* 0x000077101b1a7816 */ /* 0x000fe400000000ff */
[----:B------:R-:W-:Y:S03]  /*11930*/  @P0 SHF.R.U64 R22, R9, 0x4, R22 ;  /* 0x0000000409160819 */ /* 0x000fe60000001216 */
[----:B------:R-:W-:Y:S02]  /*11940*/  IMAD.IADD R26, R21, 0x1, R26 ;  /* 0x00000001151a7824 */ /* 0x000fe400078e021a */
[----:B------:R1:W-:Y:S03]  /*11950*/  @P0 STS [UR23+0xc], R22 ;  /* 0x00000c16ff000988 */ /* 0x0003e60008000817 */
[----:B------:R-:W-:Y:S02]  /*11960*/  R2UR UR6, R26 ;  /* 0x000000001a0672ca */ /* 0x000fe400000e0000 */
[----:B--2---:R-:W-:Y:S02]  /*11970*/  LOP3.LUT R4, R23, 0xffff, RZ, 0xc0, !PT ;  /* 0x0000ffff17047812 */ /* 0x004fe400078ec0ff */
[----:B---3--:R-:W-:Y:S03]  /*11980*/  @P0 LOP3.LUT R25, R25, 0xf000, RZ, 0xb8, !PT ;  /* 0x0000f00019190812 */ /* 0x008fe600078eb8ff */
[----:B------:R-:W-:Y:S02]  /*11990*/  IMAD R4, R4, 0x4925, RZ ;  /* 0x0000492504047824 */ /* 0x000fe400078e02ff */
[----:B------:R-:W-:Y:S04]  /*119a0*/  @P0 STS [UR23+0x1c], R25 ;  /* 0x00001c19ff000988 */ /* 0x000fe80008000817 */
[----:B------:R-:W-:Y:S01]  /*119b0*/  ULOP3.LUT UR6, UR6, 0xffff, URZ, 0xc0, !UPT ;  /* 0x0000ffff06067892 */ /* 0x000fe2000f8ec0ff */
[----:B------:R-:W-:Y:S03]  /*119c0*/  NOP ;  /* 0x0000000000007918 */ /* 0x000fe60000000000 */
[----:B------:R-:W-:Y:S01]  /*119d0*/  UIADD3 UR26, UP2, UPT, UR18, UR6, URZ ;  /* 0x00000006121a7290 */ /* 0x000fe2000ff5e0ff */
[----:B------:R-:W2:Y:S01]  /*119e0*/  LDS R6, [R20+UR24] ;  /* 0x0000001814067984 */ /* 0x000ea20008000800 */
[----:B------:R-:W-:Y:S01]  /*119f0*/  UIADD3 UR6, UP1, UPT, UR19, UR6, URZ ;  /* 0x0000000613067290 */ /* 0x000fe2000ff3e0ff */
[----:B------:R-:W-:Y:S01]  /*11a00*/  SHF.R.U32.HI R4, RZ, 0x11, R4 ;  /* 0x00000011ff047819 */ /* 0x000fe20000011604 */
[----:B------:R-:W-:Y:S01]  /*11a10*/  UIADD3.X UR31, UPT, UPT, URZ, URZ, URZ, UP2, !UPT ;  /* 0x000000ffff1f7290 */ /* 0x000fe200097fe4ff */
[----:B------:R-:W3:Y:S01]  /*11a20*/  LDS R5, [R20+UR24+0x80] ;  /* 0x0000801814057984 */ /* 0x000ee20008000800 */
[----:B------:R-:W-:Y:S01]  /*11a30*/  ULEA UR32, UP2, UR26, UR16, 0x7 ;  /* 0x000000101a207291 */ /* 0x000fe2000f8438ff */
[----:B------:R-:W-:Y:S01]  /*11a40*/  PRMT R4, R4, 0x9910, RZ ;  /* 0x0000991004047816 */ /* 0x000fe200000000ff */
[----:B------:R-:W-:Y:S02]  /*11a50*/  UIADD3.X UR29, UPT, UPT, URZ, URZ, URZ, UP1, !UPT ;  /* 0x000000ffff1d7290 */ /* 0x000fe40008ffe4ff */
[----:B------:R-:W-:Y:S02]  /*11a60*/  ULEA UR30, UP1, UR6, UR16, 0x7 ;  /* 0x00000010061e7291 */ /* 0x000fe4000f8238ff */
[----:B------:R-:W-:Y:S01]  /*11a70*/  IMAD R4, R4, 0xe, RZ ;  /* 0x0000000e04047824 */ /* 0x000fe200078e02ff */
[----:B------:R-:W-:Y:S01]  /*11a80*/  ULEA.HI.X UR31, UR26, UR17, UR31, 0x7, UP2 ;  /* 0x000000111a1f7291 */ /* 0x000fe200090f3c1f */
[C---:B-1----:R-:W-:Y:S01]  /*11a90*/  IADD3 R22, P1, PT, R20.reuse, UR32, RZ ;  /* 0x0000002014167c10 */ /* 0x042fe2000ff3e0ff */
[----:B------:R-:W-:Y:S01]  /*11aa0*/  ULEA.HI.X UR29, UR6, UR17, UR29, 0x7, UP1 ;  /* 0x00000011061d7291 */ /* 0x000fe200088f3c1d */
[----:B------:R-:W-:Y:S01]  /*11ab0*/  IADD3 R8, P0, PT, R20, UR30, RZ ;  /* 0x0000001e14087c10 */ /* 0x000fe2000ff1e0ff */
[----:B------:R-:W-:Y:S02]  /*11ac0*/  IMAD.MOV R4, RZ, RZ, -R4 ;  /* 0x000000ffff047224 */ /* 0x000fe400078e0a04 */
[----:B------:R-:W-:Y:S02]  /*11ad0*/  IMAD.X R23, RZ, RZ, UR31, P1 ;  /* 0x0000001fff177e24 */ /* 0x000fe400088e06ff */
[----:B------:R-:W-:Y:S01]  /*11ae0*/  IMAD.X R9, RZ, RZ, UR29, P0 ;  /* 0x0000001dff097e24 */ /* 0x000fe200080e06ff */
[----:B------:R-:W-:Y:S05]  /*11af0*/  PRMT R4, R4, 0x7710, RZ ;  /* 0x0000771004047816 */ /* 0x000fea00000000ff */
[----:B------:R-:W-:Y:S05]  /*11b00*/  IMAD.IADD R4, R21, 0x1, R4 ;  /* 0x0000000115047824 */ /* 0x000fea00078e0204 */
[----:B------:R-:W-:Y:S01]  /*11b10*/  R2UR UR26, R4 ;  /* 0x00000000041a72ca */ /* 0x000fe200000e0000 */
[----:B--2---:R1:W2:Y:S04]  /*11b20*/  ATOMG.E.EXCH.STRONG.GPU PT, RZ, [R22], R6 ;  /* 0x0000000616ff73a8 */ /* 0x0042a800041ee100 */
[----:B---3--:R1:W2:Y:S02]  /*11b30*/  ATOMG.E.EXCH.STRONG.GPU PT, RZ, [R8], R5 ;  /* 0x0000000508ff73a8 */ /* 0x0082a400041ee100 */
[----:B--2---:R-:W-:Y:S11]  /*11b40*/  ELECT P0, URZ, PT ;  /* 0x0000000000ff782f */ /* 0x004ff60003800000 */
[----:B------:R-:W-:Y:S02]  /*11b50*/  @!UPT UIADD3 URZ, UPT, UPT, URZ, URZ, URZ ;  /* 0x000000fffffff290 */ /* 0x000fe4000fffe0ff */
[----:B------:R-:W-:Y:S05]  /*11b60*/  @!P0 BRA `(.L_x_194) ;  /* 0x0000000000b48947 */ /* 0x000fea0003800000 */
[----:B------:R-:W-:Y:S01]  /*11b70*/  STS [UR22+0x30], RZ ;  /* 0x000030ffff007988 */ /* 0x000fe20008000816 */
[----:B------:R-:W-:Y:S01]  /*11b80*/  ISETP.NE.U32.AND P0, PT, R2, RZ, PT ;  /* 0x000000ff0200720c */ /* 0x000fe20003f05070 */
[----:B-1----:R-:W-:Y:S01]  /*11b90*/  IMAD.WIDE R8, R14, 0xc, R18 ;  /* 0x0000000c0e087825 */ /* 0x002fe200078e0212 */
[----:B------:R-:W-:Y:S02]  /*11ba0*/  ISETP.NE.U32.AND P1, PT, R12, RZ, PT ;  /* 0x000000ff0c00720c */ /* 0x000fe40003f25070 */
[----:B------:R-:W-:Y:S02]  /*11bb0*/  ISETP.NE.AND.EX P0, PT, R3, RZ, PT, P0 ;  /* 0x000000ff0300720c */ /* 0x000fe40003f05300 */
[----:B------:R-:W2:Y:S01]  /*11bc0*/  LDG.E R28, desc[UR50][R8.64] ;  /* 0x00000032081c7981 */ /* 0x000ea2000c1e1900 */
[----:B------:R-:W-:Y:S10]  /*11bd0*/  ISETP.NE.AND.EX P1, PT, R13, RZ, PT, P1 ;  /* 0x000000ff0d00720c */ /* 0x000ff40003f25310 */
[----:B------:R-:W1:Y:S08]  /*11be0*/  @P0 LDC.64 R4, c[0x0][0xb10] ;  /* 0x0002c400ff040b82 */ /* 0x000e700000000a00 */
[----:B------:R-:W3:Y:S01]  /*11bf0*/  @P1 LDC.64 R6, c[0x0][0xb08] ;  /* 0x0002c200ff061b82 */ /* 0x000ee20000000a00 */
[----:B--2---:R-:W-:Y:S01]  /*11c00*/  SHF.R.S32.HI R29, RZ, 0x1f, R28 ;  /* 0x0000001fff1d7819 */ /* 0x004fe2000001141c */
[C---:B-1----:R-:W-:Y:S04]  /*11c10*/  @P0 IMAD.WIDE R4, R14.reuse, 0x8, R4 ;  /* 0x000000080e040825 */ /* 0x042fe800078e0204 */
[----:B---3--:R-:W-:Y:S01]  /*11c20*/  @P1 IMAD.WIDE R6, R14, 0x8, R6 ;  /* 0x000000080e061825 */ /* 0x008fe200078e0206 */
[----:B------:R-:W2:Y:S04]  /*11c30*/  @P0 LDG.E.64 R24, desc[UR50][R4.64] ;  /* 0x0000003204180981 */ /* 0x000ea8000c1e1b00 */
[----:B------:R1:W3:Y:S04]  /*11c40*/  @P1 LDG.E.64 R26, desc[UR50][R6.64] ;  /* 0x00000032061a1981 */ /* 0x0002e8000c1e1b00 */
[----:B------:R4:W5:Y:S04]  /*11c50*/  LDG.E R5, desc[UR50][R8.64+0x4] ;  /* 0x0000043208057981 */ /* 0x000968000c1e1900 */
[----:B-1----:R-:W1:Y:S01]  /*11c60*/  LDS R7, [UR22+0x1c] ;  /* 0x00001c16ff077984 */ /* 0x002e620008000800 */
[----:B------:R-:W-:Y:S05]  /*11c70*/  IMAD.U32 R6, RZ, RZ, UR22 ;  /* 0x00000016ff067e24 */ /* 0x000fea000f8e00ff */
[----:B----4-:R-:W-:Y:S05]  /*11c80*/  SHF.R.U64 R8, R6, 0x4, RZ ;  /* 0x0000000406087819 */ /* 0x010fea00000012ff */
[----:B------:R-:W-:Y:S04]  /*11c90*/  STS [UR22+0x10], R8 ;  /* 0x00001008ff007988 */ /* 0x000fe80008000816 */
[----:B------:R-:W-:Y:S01]  /*11ca0*/  STS [UR22+0x14], R8 ;  /* 0x00001408ff007988 */ /* 0x000fe20008000816 */
[----:B------:R-:W-:Y:S02]  /*11cb0*/  @!P0 IMAD.MOV.U32 R24, RZ, RZ, R28 ;  /* 0x000000ffff188224 */ /* 0x000fe400078e001c */
[----:B------:R-:W-:Y:S01]  /*11cc0*/  @!P0 IMAD.MOV.U32 R25, RZ, RZ, R29 ;  /* 0x000000ffff198224 */ /* 0x000fe200078e001d */
[----:B---3--:R-:W-:Y:S04]  /*11cd0*/  @P1 STS.64 [UR22], R26 ;  /* 0x0000001aff001988 */ /* 0x008fe80008000a16 */
[C---:B--2---:R-:W-:Y:S01]  /*11ce0*/  SHF.L.U64.HI R21, R24.reuse, 0x1, R25 ;  /* 0x0000000118157819 */ /* 0x044fe20000010219 */
[----:B------:R-:W-:Y:S03]  /*11cf0*/  IMAD.SHL.U32 R24, R24, 0x2, RZ ;  /* 0x0000000218187824 */ /* 0x000fe600078e00ff */
[----:B------:R-:W-:Y:S02]  /*11d00*/  LOP3.LUT R21, R21, 0x1fffffff, RZ, 0xc0, !PT ;  /* 0x1fffffff15157812 */ /* 0x000fe400078ec0ff */
[----:B------:R-:W-:Y:S02]  /*11d10*/  LOP3.LUT R24, R24, 0xfffffffe, RZ, 0xc0, !PT ;  /* 0xfffffffe18187812 */ /* 0x000fe400078ec0ff */
[--C-:B------:R-:W-:Y:S02]  /*11d20*/  SHF.R.U32.HI R4, RZ, 0x4, R21.reuse ;  /* 0x00000004ff047819 */ /* 0x100fe40000011615 */
[----:B------:R-:W-:Y:S02]  /*11d30*/  SHF.R.U64 R21, R24, 0x4, R21 ;  /* 0x0000000418157819 */ /* 0x000fe40000001215 */
[----:B-1----:R-:W-:Y:S02]  /*11d40*/  LOP3.LUT R30, R7, 0xf, R4, 0xb8, !PT ;  /* 0x0000000f071e7812 */ /* 0x002fe400078eb804 */
[----:B------:R-:W-:Y:S01]  /*11d50*/  CS2R R6, SRZ ;  /* 0x0000000000067805 */ /* 0x000fe2000001ff00 */
[----:B------:R-:W-:Y:S01]  /*11d60*/  STS [UR22+0xc], R21 ;  /* 0x00000c15ff007988 */ /* 0x000fe20008000816 */
[----:B-----5:R-:W-:Y:S03]  /*11d70*/  VIADD R5, R5, 0xffffffff ;  /* 0xffffffff05057836 */ /* 0x020fe60000000000 */
[----:B------:R-:W-:Y:S04]  /*11d80*/  STS [UR22+0x1c], R30 ;  /* 0x00001c1eff007988 */ /* 0x000fe80008000816 */
[----:B------:R-:W1:Y:S02]  /*11d90*/  LDS R4, [UR22+0x1c] ;  /* 0x00001c16ff047984 */ /* 0x000e640008000800 */
[----:B-1----:R-:W-:Y:S05]  /*11da0*/  LOP3.LUT R23, R4, 0xf0, RZ, 0xb8, !PT ;  /* 0x000000f004177812 */ /* 0x002fea00078eb8ff */
        /* <DEDUP_REMOVED lines=9> */
.L_x_194:
[----:B------:R-:W-:Y:S05]  /*11e40*/  BSYNC.RECONVERGENT B0 ;  /* 0x0000000000007941 */ /* 0x000fea0003800200 */
.L_x_193:
[----:B------:R-:W-:Y:S01]  /*11e50*/  ULOP3.LUT UR26, UR26, 0xffff, URZ, 0xc0, !UPT ;  /* 0x0000ffff1a1a7892 */ /* 0x000fe2000f8ec0ff */
[----:B------:R-:W-:Y:S03]  /*11e60*/  NOP ;  /* 0x0000000000007918 */ /* 0x000fe60000000000 */
[----:B------:R-:W-:Y:S01]  /*11e70*/  UIADD3 UR6, UP1, UPT, UR9, UR26, URZ ;  /* 0x0000001a09067290 */ /* 0x000fe2000ff3e0ff */
[----:B--2---:R-:W2:Y:S01]  /*11e80*/  LDS R4, [R20+UR22] ;  /* 0x0000001614047984 */ /* 0x004ea20008000800 */
[----:B------:R-:W-:Y:S02]  /*11e90*/  BSSY.RECONVERGENT B0, `(.L_x_195) ;  /* 0x0000039000007945 */ /* 0x000fe40003800200 */
[----:B------:R-:W-:Y:S02]  /*11ea0*/  UIADD3.X UR27, UPT, UPT, URZ, URZ, URZ, UP1, !UPT ;  /* 0x000000ffff1b7290 */ /* 0x000fe40008ffe4ff */
[----:B------:R-:W-:Y:S04]  /*11eb0*/  ULEA UR28, UP1, UR6, UR14, 0x7 ;  /* 0x0000000e061c7291 */ /* 0x000fe8000f8238ff */
[----:B------:R-:W-:Y:S02]  /*11ec0*/  ULEA.HI.X UR27, UR6, UR15, UR27, 0x7, UP1 ;  /* 0x0000000f061b7291 */ /* 0x000fe400088f3c1b */
[----:B------:R-:W-:Y:S01]  /*11ed0*/  UIADD3 UR26, UP1, UPT, UR20, UR26, URZ ;  /* 0x0000001a141a7290 */ /* 0x000fe2000ff3e0ff */
[----:B-1----:R-:W-:Y:S03]  /*11ee0*/  IADD3 R6, P0, PT, R20, UR28, RZ ;  /* 0x0000001c14067c10 */ /* 0x002fe6000ff1e0ff */
[----:B------:R-:W-:Y:S02]  /*11ef0*/  UIADD3.X UR6, UPT, UPT, URZ, URZ, URZ, UP1, !UPT ;  /* 0x000000ffff067290 */ /* 0x000fe40008ffe4ff */
[----:B------:R-:W-:Y:S05]  /*11f00*/  IMAD.X R7, RZ, RZ, UR27, P0 ;  /* 0x0000001bff077e24 */ /* 0x000fea00080e06ff */
[----:B--2---:R1:W2:Y:S02]  /*11f10*/  ATOMG.E.EXCH.STRONG.GPU PT, RZ, [R6], R4 ;  /* 0x0000000406ff73a8 */ /* 0x0042a400041ee100 */
[----:B--2---:R-:W-:Y:S11]  /*11f20*/  ELECT P0, URZ, PT ;  /* 0x0000000000ff782f */ /* 0x004ff60003800000 */
[----:B------:R-:W-:Y:S02]  /*11f30*/  @!UPT UIADD3 URZ, UPT, UPT, URZ, URZ, URZ ;  /* 0x000000fffffff290 */ /* 0x000fe4000fffe0ff */
[----:B------:R-:W-:Y:S05]  /*11f40*/  @!P0 BRA `(.L_x_196) ;  /* 0x0000000000b48947 */ /* 0x000fea0003800000 */
[----:B------:R-:W-:Y:S01]  /*11f50*/  STS [UR21+0x30], RZ ;  /* 0x000030ffff007988 */ /* 0x000fe20008000815 */
[----:B------:R-:W-:Y:S01]  /*11f60*/  ISETP.NE.U32.AND P0, PT, RZ, UR12, PT ;  /* 0x0000000cff007c0c */ /* 0x000fe2000bf05070 */
[C---:B------:R-:W-:Y:S03]  /*11f70*/  IMAD.WIDE R8, R14.reuse, 0xc, R18 ;  /* 0x0000000c0e087825 */ /* 0x040fe600078e0212 */
[----:B------:R-:W-:Y:S02]  /*11f80*/  ISETP.NE.AND.EX P1, PT, RZ, UR13, PT, P0 ;  /* 0x0000000dff007c0c */ /* 0x000fe4000bf25300 */
[----:B------:R-:W2:Y:S01]  /*11f90*/  LDG.E R28, desc[UR50][R8.64] ;  /* 0x00000032081c7981 */ /* 0x000ea2000c1e1900 */
[C---:B-1----:R-:W-:Y:S03]  /*11fa0*/  LEA R6, P0, R14.reuse, RZ, 0x3 ;  /* 0x000000ff0e067211 */ /* 0x042fe600078018ff */
[----:B------:R1:W3:Y:S01]  /*11fb0*/  LDG.E R5, desc[UR50][R8.64+0x4] ;  /* 0x0000043208057981 */ /* 0x0002e2000c1e1900 */
[----:B------:R-:W-:Y:S06]  /*11fc0*/  LEA.HI.X.SX32 R7, R14, RZ, 0x3, P0 ;  /* 0x000000ff0e077211 */ /* 0x000fec00000f1eff */
[C---:B------:R-:W-:Y:S04]  /*11fd0*/  @P1 IADD3 R22, P0, PT, R6.reuse, UR12, RZ ;  /* 0x0000000c06161c10 */ /* 0x040fe8000ff1e0ff */
[C---:B------:R-:W-:Y:S02]  /*11fe0*/  @P1 IADD3.X R23, PT, PT, R7.reuse, UR13, RZ, P0, !PT ;  /* 0x0000000d07171c10 */ /* 0x040fe400087fe4ff */
[----:B------:R-:W-:Y:S01]  /*11ff0*/  IADD3 R26, P0, PT, R6, UR10, RZ ;  /* 0x0000000a061a7c10 */ /* 0x000fe2000ff1e0ff */
[----:B------:R-:W-:Y:S02]  /*12000*/  IMAD.U32 R6, RZ, RZ, UR21 ;  /* 0x00000015ff067e24 */ /* 0x000fe4000f8e00ff */
[----:B------:R-:W4:Y:S01]  /*12010*/  @P1 LDG.E.64 R24, desc[UR50][R22.64] ;  /* 0x0000003216181981 */ /* 0x000f22000c1e1b00 */
[----:B------:R-:W-:Y:S03]  /*12020*/  IADD3.X R27, PT, PT, R7, UR11, RZ, P0, !PT ;  /* 0x0000000b071b7c10 */ /* 0x000fe600087fe4ff */
[----:B------:R-:W5:Y:S04]  /*12030*/  LDS R7, [UR21+0x1c] ;  /* 0x00001c15ff077984 */ /* 0x000f680008000800 */
[----:B------:R-:W5:Y:S01]  /*12040*/  LDG.E.64 R26, desc[UR50][R26.64] ;  /* 0x000000321a1a7981 */ /* 0x000f62000c1e1b00 */
[----:B-1----:R-:W-:Y:S05]  /*12050*/  SHF.R.U64 R8, R6, 0x4, RZ ;  /* 0x0000000406087819 */ /* 0x002fea00000012ff */
[----:B------:R-:W-:Y:S04]  /*12060*/  STS [UR21+0x10], R8 ;  /* 0x00001008ff007988 */ /* 0x000fe80008000815 */
[----:B------:R-:W-:Y:S04]  /*12070*/  STS [UR21+0x14], R8 ;  /* 0x00001408ff007988 */ /* 0x000fe80008000815 */
[----:B-----5:R-:W-:Y:S01]  /*12080*/  STS.64 [UR21], R26 ;  /* 0x0000001aff007988 */ /* 0x020fe20008000a15 */
[--C-:B--2---:R-:W-:Y:S01]  /*12090*/  SHF.R.S32.HI R29, RZ, 0x1f, R28.reuse ;  /* 0x0000001fff1d7819 */ /* 0x104fe2000001141c */
[----:B------:R-:W-:Y:S02]  /*120a0*/  @!P1 IMAD.MOV.U32 R24, RZ, RZ, R28 ;  /* 0x000000ffff189224 */ /* 0x000fe400078e001c */
[----:B---3--:R-:W-:Y:S02]  /*120b0*/  VIADD R5, R5, 0xffffffff ;  /* 0xffffffff05057836 */ /* 0x008fe40000000000 */
[----:B------:R-:W-:Y:S05]  /*120c0*/  @!P1 IMAD.MOV.U32 R25, RZ, RZ, R29 ;  /* 0x000000ffff199224 */ /* 0x000fea00078e001d */
[C---:B----4-:R-:W-:Y:S01]  /*120d0*/  SHF.L.U64.HI R21, R24.reuse, 0x1, R25 ;  /* 0x0000000118157819 */ /* 0x050fe20000010219 */
[----:B------:R-:W-:Y:S03]  /*120e0*/  IMAD.SHL.U32 R24, R24, 0x2, RZ ;  /* 0x0000000218187824 */ /* 0x000fe600078e00ff */
[----:B------:R-:W-:Y:S02]  /*120f0*/  LOP3.LUT R21, R21, 0x1fffffff, RZ, 0xc0, !PT ;  /* 0x1fffffff15157812 */ /* 0x000fe400078ec0ff */
[----:B------:R-:W-:Y:S02]  /*12100*/  LOP3.LUT R24, R24, 0xfffffffe, RZ, 0xc0, !PT ;  /* 0xfffffffe18187812 */ /* 0x000fe400078ec0ff */
[--C-:B------:R-:W-:Y:S02]  /*12110*/  SHF.R.U32.HI R4, RZ, 0x4, R21.reuse ;  /* 0x00000004ff047819 */ /* 0x100fe40000011615 */
[----:B------:R-:W-:Y:S02]  /*12120*/  SHF.R.U64 R21, R24, 0x4, R21 ;  /* 0x0000000418157819 */ /* 0x000fe40000001215 */
[----:B------:R-:W-:Y:S02]  /*12130*/  LOP3.LUT R30, R7, 0xf, R4, 0xb8, !PT ;  /* 0x0000000f071e7812 */ /* 0x000fe400078eb804 */
[----:B------:R-:W-:Y:S01]  /*12140*/  CS2R R6, SRZ ;  /* 0x0000000000067805 */ /* 0x000fe2000001ff00 */
[----:B------:R-:W-:Y:S04]  /*12150*/  STS [UR21+0xc], R21 ;  /* 0x00000c15ff007988 */ /* 0x000fe80008000815 */
        /* <DEDUP_REMOVED lines=12> */
.L_x_196:
[----:B------:R-:W-:Y:S05]  /*12220*/  BSYNC.RECONVERGENT B0 ;  /* 0x0000000000007941 */ /* 0x000fea0003800200 */
.L_x_195:
[----:B------:R-:W-:Y:S01]  /*12230*/  NOP ;  /* 0x0000000000007918 */ /* 0x000fe20000000000 */
[----:B-12---:R-:W1:Y:S01]  /*12240*/  LDS R4, [R20+UR21] ;  /* 0x0000001514047984 */ /* 0x006e620008000800 */
[----:B------:R-:W-:Y:S01]  /*12250*/  ULEA UR34, UP1, UR26, UR14, 0x7 ;  /* 0x0000000e1a227291 */ /* 0x000fe2000f8238ff */
[----:B------:R-:W-:Y:S01]  /*12260*/  UMOV UR33, UR31 ;  /* 0x0000001f00217c82 */ /* 0x000fe20008000000 */
[----:B------:R-:W-:Y:S02]  /*12270*/  UMOV UR31, UR29 ;  /* 0x0000001d001f7c82 */ /* 0x000fe40008000000 */
[----:B------:R-:W-:Y:S02]  /*12280*/  ULEA.HI.X UR35, UR26, UR15, UR6, 0x7, UP1 ;  /* 0x0000000f1a237291 */ /* 0x000fe400088f3c06 */
[----:B------:R-:W-:Y:S01]  /*12290*/  IADD3 R6, P0, PT, R20, UR34, RZ ;  /* 0x0000002214067c10 */ /* 0x000fe2000ff1e0ff */
[----:B------:R-:W-:Y:S03]  /*122a0*/  UMOV UR26, UR28 ;  /* 0x0000001c001a7c82 */ /* 0x000fe60008000000 */
[----:B------:R-:W-:Y:S05]  /*122b0*/  IADD3.X R7, PT, PT, RZ, UR35, RZ, P0, !PT ;  /* 0x00000023ff077c10 */ /* 0x000fea00087fe4ff */
[----:B-1----:R2:W5:Y:S01]  /*122c0*/  ATOMG.E.EXCH.STRONG.GPU PT, RZ, [R6], R4 ;  /* 0x0000000406ff73a8 */ /* 0x00256200041ee100 */
[----:B------:R-:W-:Y:S04]  /*122d0*/  DEPBAR {5,4,3,2,1,0} ;  /* 0x0000003f0000791a */ /* 0x000fe80000000000 */
[----:B------:R-:W1:Y:S02]  /*122e0*/  CCTL.E.C.LDCU.IV.DEEP [UR32] ;  /* 0x0000000020007540 */ /* 0x000e640009c08000 */
[----:B-1----:R2:W-:Y:S01]  /*122f0*/  UTMACCTL.IV [UR32] ;  /* 0x00000000200079b9 */ /* 0x0025e20008000000 */
        /* <DEDUP_REMOVED lines=9> */
[----:B------:R-:W-:Y:S01]  /*12390*/  NOP ;  /* 0x0000000000007918 */ /* 0x000fe20000000000 */
.L_x_192:
[----:B-----5:R-:W-:Y:S01]  /*123a0*/  ELECT P0, URZ, PT ;  /* 0x0000000000ff782f */ /* 0x020fe20003800000 */
[----:B------:R-:W-:Y:S11]  /*123b0*/  BSSY.RECONVERGENT B0, `(.L_x_197) ;  /* 0x0000011000007945 */ /* 0x000ff60003800200 */
[----:B------:R-:W-:Y:S01]  /*123c0*/  @!UPT UIADD3 URZ, UPT, UPT, URZ, URZ, URZ ;  /* 0x000000fffffff290 */ /* 0x000fe2000fffe0ff */
[----:B------:R-:W-:Y:S05]  /*123d0*/  @!P0 BRA `(.L_x_198) ;  /* 0x0000000000388947 */ /* 0x000fea0003800000 */
[----:B------:R0:W-:Y:S01]  /*123e0*/  UTMACMDFLUSH ;  /* 0x00000000000079b7 */ /* 0x0001e20000000000 */
[----:B------:R-:W-:Y:S09]  /*123f0*/  UIMAD UR6, UR8, 0x14, UR4 ;  /* 0x00000014080678a4 */ /* 0x000ff2000f8e0204 */
[----:B------:R4:W-:Y:S04]  /*12400*/  STS [UR6+0x250], R16 ;  /* 0x00025010ff007988 */ /* 0x0009e80008000806 */
        /* <DEDUP_REMOVED lines=9> */
[----:B-----5:R-:W1:Y:S01]  /*124a0*/  FENCE.VIEW.ASYNC.S ;  /* 0x00000000000073c6 */ /* 0x020e620000000000 */
[----:B------:R-:W-:Y:S04]  /*124b0*/  DEPBAR.LE SB0, 0x0 ;  /* 0x000080000000791a */ /* 0x000fe80000000000 */
.L_x_198:
[----:B--2---:R-:W-:Y:S05]  /*124c0*/  BSYNC.RECONVERGENT B0 ;  /* 0x0000000000007941 */ /* 0x004fea0003800200 */
.L_x_197:
[----:B------:R-:W-:Y:S05]  /*124d0*/  BRA.U !UP0, `(.L_x_199) ;  /* 0x0000000108047547 */ /* 0x000fea000b800000 */
[----:B------:R-:W-:Y:S05]  /*124e0*/  BPT.TRAP 0x1 ;  /* 0x000000040000795c */ /* 0x000fea0000300000 */
.L_x_199:
[----:B------:R-:W-:Y:S01]  /*124f0*/  UIADD3 UR6, UPT, UPT, UR8, -0x4, URZ ;  /* 0xfffffffc08067890 */ /* 0x000fe2000fffe0ff */
[----:B-1----:R-:W-:Y:S01]  /*12500*/  SYNCS.ARRIVE.TRANS64.A1T0 RZ, [UR25+0x130], RZ ;  /* 0x000130ffffff79a7 */ /* 0x002fe20008100019 */
[----:B------:R-:W-:Y:S01]  /*12510*/  UIADD3 UR25, UPT, UPT, UR7, -0x4, URZ ;  /* 0xfffffffc07197890 */ /* 0x000fe2000fffe0ff */
[----:B------:R-:W-:Y:S01]  /*12520*/  ISETP.NE.AND P0, PT, R11, RZ, PT ;  /* 0x000000ff0b00720c */ /* 0x000fe20003f05270 */
[----:B------:R-:W-:Y:S02]  /*12530*/  UISETP.GE.U32.AND UP1, UPT, UR6, -0x8, UPT ;  /* 0xfffffff80600788c */ /* 0x000fe4000bf26070 */
[----:B------:R-:W-:Y:S02]  /*12540*/  UISETP.GE.U32.AND UP0, UPT, UR25, -0x8, UPT ;  /* 0xfffffff81900788c */ /* 0x000fe4000bf06070 */
[----:B------:R-:W-:Y:S02]  /*12550*/  USEL UR25, URZ, 0x1, UP1 ;  /* 0x00000001ff197887 */ /* 0x000fe40008800000 */
[----:B------:R-:W-:Y:S02]  /*12560*/  USEL UR6, URZ, 0x1, UP0 ;  /* 0x00000001ff067887 */ /* 0x000fe40008000000 */
[----:B------:R-:W-:Y:S02]  /*12570*/  ULOP3.LUT UR27, UR8, 0x7, URZ, 0xc0, !UPT ;  /* 0x00000007081b7892 */ /* 0x000fe4000f8ec0ff */
[----:B------:R-:W-:Y:S01]  /*12580*/  ULOP3.LUT UR26, UR7, 0x7, URZ, 0xc0, !UPT ;  /* 0x00000007071a7892 */ /* 0x000fe2000f8ec0ff */
[----:B------:R-:W-:Y:S01]  /*12590*/  LOP3.LUT R0, R0, UR25, RZ, 0x3c, !PT ;  /* 0x0000001900007c12 */ /* 0x000fe2000f8e3cff */
[----:B------:R-:W-:Y:S01]  /*125a0*/  ULOP3.LUT UR8, UR27, 0x4, URZ, 0x3c, !UPT ;  /* 0x000000041b087892 */ /* 0x000fe2000f8e3cff */
[----:B------:R-:W-:Y:S01]  /*125b0*/  LOP3.LUT R17, R17, UR6, RZ, 0x3c, !PT ;  /* 0x0000000611117c12 */ /* 0x000fe2000f8e3cff */
[----:B------:R-:W-:Y:S01]  /*125c0*/  ULOP3.LUT UR7, UR26, 0x4, URZ, 0x3c, !UPT ;  /* 0x000000041a077892 */ /* 0x000fe2000f8e3cff */
[----:B------:R-:W-:Y:S11]  /*125d0*/  @!P0 EXIT ;  /* 0x000000000000894d */ /* 0x000ff60003800000 */
[----:B------:R-:W-:Y:S05]  /*125e0*/  BRA `(.L_x_200) ;  /* 0xffffffe800f47947 */ /* 0x000fea000383ffff */
.L_x_281:
[----:B------:R-:W-:Y:S01]  /*125f0*/  UMOV UR6, 0x40 ;  /* 0x0000004000067882 */ /* 0x000fe20000000000 */
[----:B------:R-:W-:Y:S01]  /*12600*/  NOP ;  /* 0x0000000000007918 */ /* 0x000fe20000000000 */
[----:B------:R-:W-:Y:S01]  /*12610*/  ULEA UR6, UR5, UR6, 0x18 ;  /* 0x0000000605067291 */ /* 0x000fe2000f8ec0ff */
[----:B------:R-:W-:Y:S01]  /*12620*/  UMOV UR4, 0x400 ;  /* 0x0000040000047882 */ /* 0x000fe20000000000 */
[----:B------:R-:W-:Y:S02]  /*12630*/  UISETP.NE.AND UP3, UPT, UR37, URZ, UPT ;  /* 0x000000ff2500728c */ /* 0x000fe4000bf65270 */
[----:B------:R-:W-:-:S05]  /*12640*/  ULEA UR4, UR5, UR4, 0x18 ;  /* 0x0000000405047291 */ /* 0x000fca000f8ec0ff */
[----:B------:R-:W2:Y:S02]  /*12650*/  LDS.U8 R0, [UR6+0x1c] ;  /* 0x00001c06ff007984 */ /* 0x000ea40008000000 */
[----:B--2---:R-:W-:-:S13]  /*12660*/  ISETP.NE.AND P0, PT, R0, RZ, PT ;  /* 0x000000ff0000720c */ /* 0x004fda0003f05270 */
[----:B------:R-:W-:Y:S05]  /*12670*/  @P0 BRA `(.L_x_201) ;  /* 0x0000000400100947 */ /* 0x000fea0003800000 */
[----:B------:R-:W-:Y:S02]  /*12680*/  ULOP3.LUT UR44, UR5, 0x1, URZ, 0xc0, !UPT ;  /* 0x00000001052c7892 */ /* 0x000fe4000f8ec0ff */
[----:B------:R-:W-:Y:S02]  /*12690*/  ULOP3.LUT UR43, UR5, 0x1, URZ, 0x3c, !UPT ;  /* 0x00000001052b7892 */ /* 0x000fe4000f8e3cff */
[----:B------:R-:W-:Y:S02]  /*126a0*/  UISETP.NE.U32.AND UP0, UPT, UR44, 0x1, UPT ;  /* 0x000000012c00788c */ /* 0x000fe4000bf05070 */
[----:B------:R-:W-:-:S07]  /*126b0*/  UIADD3 UR7, UPT, UPT, UR6, 0x8, URZ ;  /* 0x0000000806077890 */ /* 0x000fce000fffe0ff */
[----:B------:R-:W-:Y:S05]  /*126c0*/  BRA.U !UP0, `(.L_x_202) ;  /* 0x00000001089c7547 */ /* 0x000fea000b800000 */
[----:B------:R-:W-:Y:S01]  /*126d0*/  ELECT P0, URZ, PT ;  /* 0x0000000000ff782f */ /* 0x000fe20003800000 */
[----:B------:R-:W-:-:S12]  /*126e0*/  BSSY B0, `(.L_x_202) ;  /* 0x0000025000007945 */ /* 0x000fd80003800000 */
[----:B------:R-:W-:Y:S05]  /*126f0*/  @!P0 BRA `(.L_x_203) ;  /* 0x00000000008c8947 */ /* 0x000fea0003800000 */
[----:B------:R-:W-:-:S05]  /*12700*/  UMOV UR5, 0x10 ;  /* 0x0000001000057882 */ /* 0x000fca0000000000 */
[----:B------:R-:W-:Y:S04]  /*12710*/  DEPBAR.LE SB1, 0x36 ;  /* 0x00009d800000791a */ /* 0x000fe80000000000 */
[----:B------:R-:W1:Y:S02]  /*12720*/  UTCATOMSWS.2CTA.FIND_AND_SET.ALIGN UP1, UR5, UR5 ;  /* 0x00000005000575e3 */ /* 0x000e640008220800 */
[----:B-1----:R-:W-:Y:S01]  /*12730*/  MOV R11, UR5 ;  /* 0x00000005000b7c02 */ /* 0x002fe20008000f00 */
[----:B------:R-:W-:Y:S06]  /*12740*/  BRA.U UP1, `(.L_x_204) ;  /* 0x0000000101187547 */ /* 0x000fec000b800000 */
.L_x_205:
[----:B------:R-:W-:Y:S05]  /*12750*/  NANOSLEEP 0x64 ;  /* 0x000000640000795d */ /* 0x000fea0003800000 */
[----:B------:R-:W-:-:S05]  /*12760*/  UMOV UR5, 0x10 ;  /* 0x0000001000057882 */ /* 0x000fca0000000000 */
[----:B------:R-:W-:Y:S04]  /*12770*/  DEPBAR.LE SB1, 0x36 ;  /* 0x00009d800000791a */ /* 0x000fe80000000000 */
[----:B------:R-:W1:Y:S02]  /*12780*/  UTCATOMSWS.2CTA.FIND_AND_SET.ALIGN UP1, UR5, UR5 ;  /* 0x00000005000575e3 */ /* 0x000e640008220800 */
[----:B-1----:R-:W-:Y:S01]  /*12790*/  MOV R11, UR5 ;  /* 0x00000005000b7c02 */ /* 0x002fe20008000f00 */
[----:B------:R-:W-:Y:S05]  /*127a0*/  BRA.U !UP1, `(.L_x_205) ;  /* 0xfffffffd09e87547 */ /* 0x000fea000b83ffff */
.L_x_204:
[----:B-----5:R-:W1:Y:S01]  /*127b0*/  LDS R5, [UR6+0x10] ;  /* 0x00001006ff057984 */ /* 0x020e620008000800 */
[----:B------:R-:W-:Y:S01]  /*127c0*/  IMAD.U32 R3, RZ, RZ, UR4 ;  /* 0x00000004ff037e24 */ /* 0x000fe2000f8e00ff */
[----:B------:R-:W-:-:S03]  /*127d0*/  MOV R2, UR43 ;  /* 0x0000002b00027c02 */ /* 0x000fc60008000f00 */
[----:B------:R-:W-:Y:S01]  /*127e0*/  VIADD R3, R3, 0x2f0 ;  /* 0x000002f003037836 */ /* 0x000fe20000000000 */
[----:B-1----:R-:W-:-:S04]  /*127f0*/  SHF.L.U32 R5, R5, 0x1f, RZ ;  /* 0x0000001f05057819 */ /* 0x002fc800000006ff */
[----:B------:R-:W1:Y:S02]  /*12800*/  SYNCS.PHASECHK.TRANS64.TRYWAIT P0, [UR6+0x8], R5 ;  /* 0x00000805ff0075a7 */ /* 0x000e640008001106 */
[----:B-1----:R-:W-:Y:S05]  /*12810*/  @P0 BRA `(.L_x_206) ;  /* 0x0000000000080947 */ /* 0x002fea0003800000 */
[----:B------:R-:W1:Y:S02]  /*12820*/  SYNCS.PHASECHK.TRANS64.TRYWAIT P0, [UR6+0x8], R5 ;  /* 0x00000805ff0075a7 */ /* 0x000e640008001106 */
[----:B-1----:R-:W-:Y:S05]  /*12830*/  @!P0 BRA `(.L_x_207) ;  /* 0x0000001c00008947 */ /* 0x002fea0003800000 */
.L_x_206:
[----:B------:R-:W-:Y:S01]  /*12840*/  HFMA2 R4, -RZ, RZ, 0, 5.9604644775390625e-08 ;  /* 0x00000001ff047431 */ /* 0x000fe200000001ff */
[----:B------:R-:W-:Y:S01]  /*12850*/  UPRMT UR5, UR43, 0x654, UR7 ;  /* 0x000006542b057896 */ /* 0x000fe20008000007 */
[----:B------:R-:W-:Y:S01]  /*12860*/  IMAD.MOV.U32 R6, RZ, RZ, 0xffff ;  /* 0x0000ffffff067424 */ /* 0x000fe200078e00ff */
[----:B------:R-:W-:Y:S01]  /*12870*/  PRMT R2, R2, 0x654, R3 ;  /* 0x0000065402027816 */ /* 0x000fe20000000003 */
[----:B-1----:R-:W-:Y:S02]  /*12880*/  IMAD.MOV.U32 R0, RZ, RZ, 0x4 ;  /* 0x00000004ff007424 */ /* 0x002fe400078e00ff */
[----:B------:R-:W-:Y:S01]  /*12890*/  IMAD.SHL.U32 R7, R11, 0x20, RZ ;  /* 0x000000200b077824 */ /* 0x000fe200078e00ff */
[----:B------:R-:W-:Y:S02]  /*128a0*/  MOV R3, UR5 ;  /* 0x0000000500037c02 */ /* 0x000fe40008000f00 */
[-C--:B------:R-:W-:Y:S01]  /*128b0*/  SHF.L.U32 R6, R6, R11.reuse, RZ ;  /* 0x0000000b06067219 */ /* 0x080fe200000006ff */
[----:B------:R2:W-:Y:S01]  /*128c0*/  SYNCS.ARRIVE.TRANS64.RED RZ, [UR5], R0 ;  /* 0x00000000ffff79a7 */ /* 0x0005e20008000405 */
[----:B------:R-:W-:Y:S01]  /*128d0*/  SHF.L.U32 R5, R4, R11, RZ ;  /* 0x0000000b04057219 */ /* 0x000fe200000006ff */
[----:B------:R2:W-:Y:S04]  /*128e0*/  STS [UR4+0x2f0], R7 ;  /* 0x0002f007ff007988 */ /* 0x0005e80008000804 */
[----:B------:R2:W-:Y:S04]  /*128f0*/  STAS [R2.64], R11 ;  /* 0x0000000b02007dbd */ /* 0x0005e8000c0008ff */
[----:B------:R2:W-:Y:S04]  /*12900*/  ATOMS.OR RZ, [UR6+0x14], R6 ;  /* 0x00001406ffff798c */ /* 0x0005e8000b000006 */
[----:B------:R2:W-:Y:S04]  /*12910*/  ATOMS.OR RZ, [UR6+0x18], R5 ;  /* 0x00001805ffff798c */ /* 0x0005e8000b000006 */
[----:B------:R2:W-:Y:S02]  /*12920*/  ATOMS.XOR RZ, [UR6+0x10], R4 ;  /* 0x00001004ffff798c */ /* 0x0005e4000b800006 */
.L_x_203:
[----:B------:R-:W-:Y:S05]  /*12930*/  BSYNC B0 ;  /* 0x0000000000007941 */ /* 0x000fea0003800000 */
.L_x_202:
[----:B------:R-:W-:Y:S05]  /*12940*/  BRA.U UP0, `(.L_x_208) ;  /* 0x00000001006c7547 */ /* 0x000fea000b800000 */
[----:B------:R-:W-:-:S03]  /*12950*/  UMOV UR5, 0xffffffff ;  /* 0xffffffff00057882 */ /* 0x000fc60000000000 */
[----:B------:R-:W-:Y:S05]  /*12960*/  BRA.DIV UR5, `(.L_x_209) ;  /* 0x0000001a05cc7947 */ /* 0x000fea000b800000 */
[----:B------:R-:W-:-:S13]  /*12970*/  ELECT P6, URZ, PT ;  /* 0x0000000000ff782f */ /* 0x000fda00038c0000 */
.L_x_269:
[----:B------:R-:W-:Y:S05]  /*12980*/  @!P6 BRA `(.L_x_208) ;  /* 0x00000000005ce947 */ /* 0x000fea0003800000 */
[----:B--2---:R-:W2:Y:S02]  /*12990*/  LDS R3, [UR6+0x10] ;  /* 0x00001006ff037984 */ /* 0x004ea40008000800 */
[----:B--2---:R-:W-:-:S04]  /*129a0*/  SHF.L.U32 R3, R3, 0x1f, RZ ;  /* 0x0000001f03037819 */ /* 0x004fc800000006ff */
[----:B------:R-:W2:Y:S02]  /*129b0*/  SYNCS.PHASECHK.TRANS64.TRYWAIT P0, [UR6+0x8], R3 ;  /* 0x00000803ff0075a7 */ /* 0x000ea40008001106 */
[----:B--2---:R-:W-:Y:S05]  /*129c0*/  @P0 BRA `(.L_x_210) ;  /* 0x0000000000080947 */ /* 0x004fea0003800000 */
[----:B------:R-:W2:Y:S02]  /*129d0*/  SYNCS.PHASECHK.TRANS64.TRYWAIT P0, [UR6+0x8], R3 ;  /* 0x00000803ff0075a7 */ /* 0x000ea40008001106 */
[----:B--2---:R-:W-:Y:S05]  /*129e0*/  @!P0 BRA `(.L_x_211) ;  /* 0x0000001800cc8947 */ /* 0x004fea0003800000 */
.L_x_210:
[----:B-----5:R-:W3:Y:S01]  /*129f0*/  LDS R5, [UR4+0x2f0] ;  /* 0x0002f004ff057984 */ /* 0x020ee20008000800 */
[----:B--2---:R-:W-:Y:S02]  /*12a00*/  HFMA2 R0, -RZ, RZ, 0, 5.9604644775390625e-08 ;  /* 0x00000001ff007431 */ /* 0x004fe400000001ff */
[----:B------:R-:W-:Y:S01]  /*12a10*/  IMAD.MOV.U32 R2, RZ, RZ, 0xffff ;  /* 0x0000ffffff027424 */ /* 0x000fe200078e00ff */
[----:B------:R-:W-:Y:S01]  /*12a20*/  UPRMT UR5, UR43, 0x654, UR7 ;  /* 0x000006542b057896 */ /* 0x000fe20008000007 */
[----:B---3--:R-:W-:-:S03]  /*12a30*/  IMAD.SHL.U32 R3, R5, 0x20, RZ ;  /* 0x0000002005037824 */ /* 0x008fc600078e00ff */
[-C--:B------:R-:W-:Y:S02]  /*12a40*/  SHF.L.U32 R2, R2, R5.reuse, RZ ;  /* 0x0000000502027219 */ /* 0x080fe400000006ff */
[----:B------:R-:W-:Y:S01]  /*12a50*/  SHF.L.U32 R5, R0, R5, RZ ;  /* 0x0000000500057219 */ /* 0x000fe200000006ff */
[----:B------:R3:W-:Y:S04]  /*12a60*/  STS [UR4+0x2f0], R3 ;  /* 0x0002f003ff007988 */ /* 0x0007e80008000804 */
[----:B------:R3:W-:Y:S04]  /*12a70*/  ATOMS.OR RZ, [UR6+0x14], R2 ;  /* 0x00001402ffff798c */ /* 0x0007e8000b000006 */
[----:B------:R3:W-:Y:S01]  /*12a80*/  ATOMS.OR RZ, [UR6+0x18], R5 ;  /* 0x00001805ffff798c */ /* 0x0007e2000b000006 */
[----:B------:R-:W-:Y:S03]  /*12a90*/  SYNCS.ARRIVE.TRANS64.RED.A1T0 RZ, [UR5], RZ ;  /* 0x000000ffffff79a7 */ /* 0x000fe60008100405 */
[----:B------:R3:W-:Y:S01]  /*12aa0*/  ATOMS.XOR RZ, [UR6+0x10], R0 ;  /* 0x00001000ffff798c */ /* 0x0007e2000b800006 */
[----:B------:R-:W-:Y:S05]  /*12ab0*/  BRA `(.L_x_208) ;  /* 0x0000000000107947 */ /* 0x000fea0003800000 */
.L_x_201:
[----:B------:R-:W-:Y:S02]  /*12ac0*/  MOV R0, 0xffffffff ;  /* 0xffffffff00007802 */ /* 0x000fe40000000f00 */
[----:B------:R-:W-:-:S03]  /*12ad0*/  MOV R2, 0x12b00 ;  /* 0x00012b0000027802 */ /* 0x000fc60000000f00 */
[----:B------:R2:W-:Y:S04]  /*12ae0*/  STS [UR4+0x2f0], R0 ;  /* 0x0002f000ff007988 */ /* 0x0005e80008000804 */
[----:B-12-45:R-:W-:Y:S05]  /*12af0*/  CALL.REL.NOINC `($__internal_1_$__cuda_sm10x_tcgen05_guardrail_trap_phase_invalid_during_alloc) ;  /* 0x0000001c00247944 */ /* 0x036fea0003c00000 */
.L_x_208:
[----:B------:R-:W-:Y:S05]  /*12b00*/  WARPSYNC.ALL ;  /* 0x0000000000007948 */ /* 0x000fea0003800000 */
[----:B------:R-:W1:Y:S01]  /*12b10*/  S2UR UR5, SR_CgaCtaId ;  /* 0x00000000000579c3 */ /* 0x000e620000008800 */
[----:B------:R-:W-:Y:S01]  /*12b20*/  UMOV UR4, 0x400 ;  /* 0x0000040000047882 */ /* 0x000fe20000000000 */
[----:B------:R-:W-:-:S06]  /*12b30*/  NOP ;  /* 0x0000000000007918 */ /* 0x000fcc0000000000 */
[----:B------:R-:W-:Y:S06]  /*12b40*/  BAR.ARV 0x6, 0xa0 ;  /* 0x0182800000007b1d */ /* 0x000fec0000002000 */
[----:B-1----:R-:W-:-:S04]  /*12b50*/  ULEA UR4, UR5, UR4, 0x18 ;  /* 0x0000000405047291 */ /* 0x002fc8000f8ec0ff */
[----:B------:R-:W-:Y:S02]  /*12b60*/  UIADD3 UR6, UPT, UPT, UR4, 0x11400, URZ ;  /* 0x0001140004067890 */ /* 0x000fe4000fffe0ff */
[----:B------:R-:W-:Y:S02]  /*12b70*/  UIADD3 UR7, UPT, UPT, UR4, 0x21400, URZ ;  /* 0x0002140004077890 */ /* 0x000fe4000fffe0ff */
[----:B------:R-:W-:Y:S01]  /*12b80*/  USHF.R.U32.HI UR6, URZ, 0x4, UR6 ;  /* 0x00000004ff067899 */ /* 0x000fe20008011606 */
[----:B--23--:R-:W1:Y:S01]  /*12b90*/  LDS R0, [UR4+0x2f0] ;  /* 0x0002f004ff007984 */ /* 0x00ce620008000800 */
[----:B------:R-:W-:Y:S02]  /*12ba0*/  USHF.R.U32.HI UR7, URZ, 0x4, UR7 ;  /* 0x00000004ff077899 */ /* 0x000fe40008011607 */
[----:B------:R-:W-:Y:S02]  /*12bb0*/  ULOP3.LUT UR6, UR6, 0x3fff, URZ, 0xc0, !UPT ;  /* 0x00003fff06067892 */ /* 0x000fe4000f8ec0ff */
[----:B------:R-:W-:-:S02]  /*12bc0*/  ULOP3.LUT UR7, UR7, 0x3fff, URZ, 0xc0, !UPT ;  /* 0x00003fff07077892 */ /* 0x000fc4000f8ec0ff */
[----:B------:R-:W-:Y:S02]  /*12bd0*/  ULOP3.LUT UR6, UR6, 0x10000, URZ, 0xfc, !UPT ;  /* 0x0001000006067892 */ /* 0x000fe4000f8efcff */
[----:B------:R-:W-:Y:S01]  /*12be0*/  ULOP3.LUT UR7, UR7, 0x10000, URZ, 0xfc, !UPT ;  /* 0x0001000007077892 */ /* 0x000fe2000f8efcff */
[----:B-1----:R-:W-:Y:S01]  /*12bf0*/  R2UR UR8, R0 ;  /* 0x00000000000872ca */ /* 0x002fe200000e0000 */
[----:B----45:R-:W1:-:S00]  /*12c00*/  USETMAXREG.DEALLOC.CTAPOOL 0x88 ;  /* 0x00000088000079c8 */ /* 0x030e4000080e0500 */
[----:B-1----:R-:W-:Y:S01]  /*12c10*/  HFMA2 R2, -RZ, RZ, 0, 0 ;  /* 0x00000000ff027431 */ /* 0x002fe200000001ff */
[----:B------:R-:W-:Y:S01]  /*12c20*/  MOV R0, RZ ;  /* 0x000000ff00007202 */ /* 0x000fe20000000f00 */
[----:B------:R-:W-:Y:S01]  /*12c30*/  UISETP.NE.AND UP3, UPT, UR21, 0x4, !UP3 ;  /* 0x000000041500788c */ /* 0x000fe2000df65270 */
[----:B------:R-:W-:Y:S01]  /*12c40*/  UMOV UR20, 0x1 ;  /* 0x0000000100147882 */ /* 0x000fe20000000000 */
[----:B------:R-:W-:Y:S01]  /*12c50*/  UMOV UR19, URZ ;  /* 0x000000ff00137c82 */ /* 0x000fe20008000000 */
[----:B------:R-:W-:Y:S01]  /*12c60*/  UMOV UR18, URZ ;  /* 0x000000ff00127c82 */ /* 0x000fe20008000000 */
[----:B------:R-:W-:Y:S01]  /*12c70*/  UMOV UR17, URZ ;  /* 0x000000ff00117c82 */ /* 0x000fe20008000000 */
[----:B------:R-:W-:-:S05]  /*12c80*/  UMOV UR16, URZ ;  /* 0x000000ff00107c82 */ /* 0x000fca0008000000 */
.L_x_222:
[----:B------:R-:W1:Y:S02]  /*12c90*/  LDC.64 R4, c[0x0][0x390] ;  /* 0x0000e400ff047b82 */ /* 0x000e640000000a00 */
[----:B-12---:R-:W-:-:S05]  /*12ca0*/  IMAD.WIDE R4, R16, 0xc, R4 ;  /* 0x0000000c10047825 */ /* 0x006fca00078e0204 */
[----:B------:R-:W2:Y:S02]  /*12cb0*/  LDG.E R3, desc[UR50][R4.64+0x8] ;  /* 0x0000083204037981 */ /* 0x000ea4000c1e1900 */
[----:B--2---:R-:W-:-:S13]  /*12cc0*/  R2UR UR13, R3 ;  /* 0x00000000030d72ca */ /* 0x004fda00000e0000 */
[----:B------:R-:W-:Y:S02]  /*12cd0*/  UISETP.GE.AND UP0, UPT, UR13, 0x1, UPT ;  /* 0x000000010d00788c */ /* 0x000fe4000bf06270 */
[----:B------:R-:W-:Y:S02]  /*12ce0*/  UIADD3 UR9, UPT, UPT, UR13, 0x7f, URZ ;  /* 0x0000007f0d097890 */ /* 0x000fe4000fffe0ff */
[----:B------:R-:W-:Y:S02]  /*12cf0*/  UISETP.NE.OR UP0, UPT, UR44, URZ, !UP0 ;  /* 0x000000ff2c00728c */ /* 0x000fe4000c705670 */
[----:B------:R-:W-:-:S04]  /*12d00*/  USHF.R.S32.HI UR15, URZ, 0x1f, UR9 ;  /* 0x0000001fff0f7899 */ /* 0x000fc80008011409 */
[----:B------:R-:W-:-:S03]  /*12d10*/  ULEA.HI UR15, UR15, UR9, URZ, 0x7 ;  /* 0x000000090f0f7291 */ /* 0x000fc6000f8f38ff */
[----:B------:R-:W-:Y:S09]  /*12d20*/  BRA.U UP0, `(.L_x_212) ;  /* 0x0000000500b87547 */ /* 0x000ff2000b800000 */
[----:B------:R-:W-:Y:S01]  /*12d30*/  ULEA UR9, UR17, UR4, 0x3 ;  /* 0x0000000411097291 */ /* 0x000fe2000f8e18ff */
[----:B------:R-:W-:Y:S01]  /*12d40*/  SHF.L.U32 R3, R0, 0x1f, RZ ;  /* 0x0000001f00037819 */ /* 0x000fe200000006ff */
[----:B------:R-:W-:Y:S02]  /*12d50*/  USHF.R.S32.HI UR15, URZ, 0x7, UR15 ;  /* 0x00000007ff0f7899 */ /* 0x000fe4000801140f */
[----:B------:R-:W-:-:S05]  /*12d60*/  ULEA UR12, UR19, UR8, 0x8 ;  /* 0x00000008130c7291 */ /* 0x000fca000f8e40ff */
[----:B------:R1:W2:Y:S01]  /*12d70*/  SYNCS.PHASECHK.TRANS64.TRYWAIT P1, [UR9], R3 ;  /* 0x00000003ff0075a7 */ /* 0x0002a20008021109 */
[----:B------:R-:W-:Y:S06]  /*12d80*/  BRA.U UP3, `(.L_x_213) ;  /* 0x0000000103047547 */ /* 0x000fec000b800000 */
[----:B------:R-:W-:Y:S05]  /*12d90*/  BPT.TRAP 0x1 ;  /* 0x000000040000795c */ /* 0x000fea0000300000 */
.L_x_213:
[----:B------:R-:W-:Y:S01]  /*12da0*/  ULEA UR11, UR19, UR4, 0x3 ;  /* 0x00000004130b7291 */ /* 0x000fe2000f8e18ff */
[----:B------:R-:W-:-:S04]  /*12db0*/  MOV R4, UR20 ;  /* 0x0000001400047c02 */ /* 0x000fc80008000f00 */
[----:B------:R-:W-:-:S04]  /*12dc0*/  SHF.L.U32 R4, R4, 0x1f, RZ ;  /* 0x0000001f04047819 */ /* 0x000fc800000006ff */
[----:B------:R-:W3:Y:S02]  /*12dd0*/  SYNCS.PHASECHK.TRANS64.TRYWAIT P0, [UR11+0x100], R4 ;  /* 0x00010004ff0075a7 */ /* 0x000ee4000800110b */
[----:B---3--:R-:W-:Y:S05]  /*12de0*/  @!P0 BRA `(.L_x_214) ;  /* 0x0000001400e48947 */ /* 0x008fea0003800000 */
.L_x_271:
[----:B-1----:R-:W-:Y:S01]  /*12df0*/  LOP3.LUT R3, R9, 0xffff, RZ, 0xc0, !PT ;  /* 0x0000ffff09037812 */ /* 0x002fe200078ec0ff */
[----:B------:R-:W-:Y:S01]  /*12e00*/  UISETP.LT.AND UP0, UPT, UR15, 0x1, UPT ;  /* 0x000000010f00788c */ /* 0x000fe2000bf01270 */
[----:B--2---:R-:W-:Y:S01]  /*12e10*/  PLOP3.LUT P0, PT, P1, PT, PT, 0x80, 0x8 ;  /* 0x000000000008781c */ /* 0x004fe20000f0f070 */
[----:B------:R-:W-:Y:S01]  /*12e20*/  UMOV UR21, UR17 ;  /* 0x0000001100157c82 */ /* 0x000fe20008000000 */
[----:B------:R-:W-:Y:S01]  /*12e30*/  R2UR UR9, R3 ;  /* 0x00000000030972ca */ /* 0x000fe200000e0000 */
[----:B------:R-:W-:Y:S01]  /*12e40*/  USEL UR10, UR15, 0x1, UP0 ;  /* 0x000000010f0a7887 */ /* 0x000fe20008000000 */
[----:B------:R-:W-:Y:S01]  /*12e50*/  UMOV UR38, 0x0 ;  /* 0x0000000000267882 */ /* 0x000fe20000000000 */
[----:B------:R-:W-:Y:S02]  /*12e60*/  UMOV UR39, 0x10400010 ;  /* 0x1040001000277882 */ /* 0x000fe40000000000 */
[----:B------:R-:W-:Y:S01]  /*12e70*/  UIADD3 UR10, UPT, UPT, -UR10, UR16, UR15 ;  /* 0x000000100a0a7290 */ /* 0x000fe2000fffe10f */
[----:B------:R-:W-:Y:S01]  /*12e80*/  UMOV UR34, 0x0 ;  /* 0x0000000000227882 */ /* 0x000fe20000000000 */
[----:B------:R-:W-:-:S02]  /*12e90*/  UMOV UR35, 0x10400010 ;  /* 0x1040001000237882 */ /* 0x000fc40000000000 */
[----:B------:R-:W-:Y:S02]  /*12ea0*/  UIADD3 UR10, UPT, UPT, UR10, 0x1, URZ ;  /* 0x000000010a0a7890 */ /* 0x000fe4000fffe0ff */
[----:B------:R-:W-:Y:S01]  /*12eb0*/  UPLOP3.LUT UP2, UPT, UPT, UPT, UPT, 0x40, 0x4 ;  /* 0x000000000004789c */ /* 0x000fe20003f4e870 */
[----:B------:R-:W-:Y:S01]  /*12ec0*/  UMOV UR32, 0x0 ;  /* 0x0000000000207882 */ /* 0x000fe20000000000 */
        /* <DEDUP_REMOVED lines=10> */
[----:B------:R-:W-:-:S05]  /*12f70*/  UMOV UR23, 0x10400010 ;  /* 0x1040001000177882 */ /* 0x000fca0000000000 */
.L_x_217:
[----:B-1----:R-:W-:Y:S01]  /*12f80*/  ULEA UR14, UR21, UR4, 0x3 ;  /* 0x00000004150e7291 */ /* 0x002fe2000f8e18ff */
[----:B--2---:R-:W-:Y:S11]  /*12f90*/  @P0 BRA `(.L_x_215) ;  /* 0x00000000000c0947 */ /* 0x004ff60003800000 */
[----:B------:R-:W-:Y:S04]  /*12fa0*/  SHF.L.U32 R4, R0, 0x1f, RZ ;  /* 0x0000001f00047819 */ /* 0x000fe800000006ff */
[----:B------:R-:W1:Y:S02]  /*12fb0*/  SYNCS.PHASECHK.TRANS64.TRYWAIT P0, [UR14], R4 ;  /* 0x00000004ff0075a7 */ /* 0x000e64000800110e */
[----:B-1----:R-:W-:Y:S05]  /*12fc0*/  @!P0 BRA `(.L_x_216) ;  /* 0x0000001400848947 */ /* 0x002fea0003800000 */
.L_x_215:
[----:B------:R-:W-:Y:S01]  /*12fd0*/  UISETP.NE.AND UP0, UPT, UR15, 0x1, UPT ;  /* 0x000000010f00788c */ /* 0x000fe2000bf05270 */
[----:B------:R-:W-:Y:S01]  /*12fe0*/  PLOP3.LUT P0, PT, PT, PT, PT, 0x80, 0x8 ;  /* 0x000000000008781c */ /* 0x000fe20003f0f070 */
[----:B------:R-:W-:Y:S02]  /*12ff0*/  UIADD3 UR17, UPT, UPT, UR21, 0x1, URZ ;  /* 0x0000000115117890 */ /* 0x000fe4000fffe0ff */
[----:B------:R-:W-:Y:S02]  /*13000*/  ULEA UR76, UR21, UR7, 0xb ;  /* 0x00000007154c7291 */ /* 0x000fe4000f8e58ff */
[----:B------:R-:W-:Y:S01]  /*13010*/  UISETP.NE.AND UP1, UPT, UR17, 0x2, UPT ;  /* 0x000000021100788c */ /* 0x000fe2000bf25270 */
[----:B------:R-:W-:Y:S01]  /*13020*/  PLOP3.LUT P1, PT, PT, PT, UP0, 0x80, 0x8 ;  /* 0x000000000008781c */ /* 0x000fe20003f2f008 */
[----:B------:R-:W-:Y:S02]  /*13030*/  ULEA UR74, UR21, UR6, 0xb ;  /* 0x00000006154a7291 */ /* 0x000fe4000f8e58ff */
[----:B------:R-:W-:Y:S02]  /*13040*/  USEL UR41, URZ, 0x1, UP1 ;  /* 0x00000001ff297887 */ /* 0x000fe40008800000 */
[----:B------:R-:W-:Y:S02]  /*13050*/  USEL UR17, UR17, URZ, UP1 ;  /* 0x000000ff11117287 */ /* 0x000fe40008800000 */
[----:B------:R-:W-:Y:S02]  /*13060*/  UIADD3 UR72, UPT, UPT, UR76, 0x2, URZ ;  /* 0x000000024c487890 */ /* 0x000fe4000fffe0ff */
[----:B------:R-:W-:Y:S01]  /*13070*/  @UP0 ULEA UR40, UR17, UR4, 0x3 ;  /* 0x0000000411280291 */ /* 0x000fe2000f8e18ff */
[----:B------:R-:W-:Y:S01]  /*13080*/  LOP3.LUT R0, R0, UR41, RZ, 0x3c, !PT ;  /* 0x0000002900007c12 */ /* 0x000fe2000f8e3cff */
[----:B------:R-:W-:Y:S02]  /*13090*/  UIADD3 UR70, UPT, UPT, UR74, 0x2, URZ ;  /* 0x000000024a467890 */ /* 0x000fe4000fffe0ff */
[----:B------:R-:W-:Y:S01]  /*130a0*/  UIADD3 UR68, UPT, UPT, UR76, 0x4, URZ ;  /* 0x000000044c447890 */ /* 0x000fe2000fffe0ff */
[----:B-1----:R-:W-:Y:S01]  /*130b0*/  @P1 SHF.L.U32 R3, R0, 0x1f, RZ ;  /* 0x0000001f00031819 */ /* 0x002fe200000006ff */
[----:B------:R-:W-:Y:S02]  /*130c0*/  UIADD3 UR66, UPT, UPT, UR74, 0x4, URZ ;  /* 0x000000044a427890 */ /* 0x000fe4000fffe0ff */
[----:B------:R-:W-:Y:S01]  /*130d0*/  UIADD3 UR64, UPT, UPT, UR76, 0x6, URZ ;  /* 0x000000064c407890 */ /* 0x000fe2000fffe0ff */
[----:B------:R1:W2:Y:S01]  /*130e0*/  @P1 SYNCS.PHASECHK.TRANS64.TRYWAIT P0, [UR40], R3 ;  /* 0x00000003ff0015a7 */ /* 0x0002a20008001128 */
[----:B------:R-:W-:Y:S02]  /*130f0*/  UIADD3 UR62, UPT, UPT, UR74, 0x6, URZ ;  /* 0x000000064a3e7890 */ /* 0x000fe4000fffe0ff */
        /* <DEDUP_REMOVED lines=10> */
[----:B------:R-:W-:Y:S02]  /*131a0*/  UIADD3 UR15, UPT, UPT, UR15, -0x1, URZ ;  /* 0xffffffff0f0f7890 */ /* 0x000fe4000fffe0ff */
[----:B------:R-:W-:Y:S01]  /*131b0*/  UISETP.NE.AND UP0, UPT, UR16, UR10, UPT ;  /* 0x0000000a1000728c */ /* 0x000fe2000bf05270 */
[----:B------:R-:W-:Y:S01]  /*131c0*/  UMOV UR77, 0x40004040 ;  /* 0x40004040004d7882 */ /* 0x000fe20000000000 */
[----:B------:R-:W-:Y:S01]  /*131d0*/  UMOV UR75, 0x40004040 ;  /* 0x40004040004b7882 */ /* 0x000fe20000000000 */
[----:B------:R-:W-:Y:S01]  /*131e0*/  UMOV UR73, 0x40004040 ;  /* 0x4000404000497882 */ /* 0x000fe20000000000 */
[----:B------:R1:W-:Y:S01]  /*131f0*/  UTCHMMA.2CTA gdesc[UR74], gdesc[UR76], tmem[UR12], tmem[UR38], idesc[UR39], UP2 ;  /* 0x00ff264c4a0075ea */ /* 0x0003e2000920000c */
[----:B------:R-:W-:Y:S01]  /*13200*/  UPLOP3.LUT UP2, UPT, UPT, UPT, UPT, 0x80, 0x8 ;  /* 0x000000000008789c */ /* 0x000fe20003f4f070 */
[----:B------:R-:W-:Y:S01]  /*13210*/  UMOV UR71, 0x40004040 ;  /* 0x4000404000477882 */ /* 0x000fe20000000000 */
[----:B------:R-:W-:Y:S01]  /*13220*/  UMOV UR69, 0x40004040 ;  /* 0x4000404000457882 */ /* 0x000fe20000000000 */
[----:B------:R1:W-:Y:S01]  /*13230*/  UTCHMMA.2CTA gdesc[UR70], gdesc[UR72], tmem[UR12], tmem[UR34], idesc[UR35], UPT ;  /* 0x00ff2248460075ea */ /* 0x0003e2000ba0000c */
        /* <DEDUP_REMOVED lines=14> */
[----:B------:R-:W-:Y:S01]  /*13320*/  UMOV UR41, 0x40004040 ;  /* 0x4000404000297882 */ /* 0x000fe20000000000 */
[----:B------:R1:W-:Y:S01]  /*13330*/  UTCHMMA.2CTA gdesc[UR48], gdesc[UR52], tmem[UR12], tmem[UR24], idesc[UR25], UPT ;  /* 0x00ff1834300075ea */ /* 0x0003e2000ba0000c */
[----:B------:R1:W-:Y:S01]  /*13340*/  UTCHMMA.2CTA gdesc[UR40], gdesc[UR46], tmem[UR12], tmem[UR22], idesc[UR23], UPT ;  /* 0x00ff162e280075ea */ /* 0x0003e2000ba0000c */
[----:B------:R1:W-:Y:S01]  /*13350*/  UTCBAR.2CTA.MULTICAST [UR14], URZ, UR9 ;  /* 0x000000ff0e0073e9 */ /* 0x0003e20008200809 */
[----:B------:R-:W-:Y:S01]  /*13360*/  UMOV UR21, UR17 ;  /* 0x0000001100157c82 */ /* 0x000fe20008000000 */
[----:B------:R-:W-:Y:S05]  /*13370*/  BRA.U UP0, `(.L_x_217) ;  /* 0xfffffffd00007547 */ /* 0x000fea000b83ffff */
[----:B------:R-:W-:Y:S05]  /*13380*/  BRA.U UP3, `(.L_x_218) ;  /* 0x0000000103047547 */ /* 0x000fea000b800000 */
[----:B-1----:R-:W-:Y:S05]  /*13390*/  BPT.TRAP 0x1 ;  /* 0x000000040000795c */ /* 0x002fea0000300000 */
.L_x_218:
[----:B--2---:R-:W-:Y:S01]  /*133a0*/  ELECT P0, URZ, PT ;  /* 0x0000000000ff782f */ /* 0x004fe20003800000 */
[----:B------:R-:W-:Y:S01]  /*133b0*/  UIADD3 UR11, UPT, UPT, UR11, 0xf0, URZ ;  /* 0x000000f00b0b7890 */ /* 0x000fe2000fffe0ff */
[----:B------:R-:W-:-:S11]  /*133c0*/  UMOV UR16, UR10 ;  /* 0x0000000a00107c82 */ /* 0x000fd60008000000 */
[----:B-1----:R-:W-:-:S04]  /*133d0*/  @P0 LOP3.LUT R3, R8, 0xffff, RZ, 0xc0, !PT ;  /* 0x0000ffff08030812 */ /* 0x002fc800078ec0ff */
[----:B------:R-:W-:-:S13]  /*133e0*/  @P0 R2UR UR9, R3 ;  /* 0x00000000030902ca */ /* 0x000fda00000e0000 */
[----:B------:R1:W-:Y:S01]  /*133f0*/  UTCBAR.2CTA.MULTICAST [UR11], URZ, UR9 ;  /* 0x000000ff0b0073e9 */ /* 0x0003e20008200809 */
[----:B------:R-:W-:Y:S01]  /*13400*/  NOP ;  /* 0x0000000000007918 */ /* 0x000fe20000000000 */
.L_x_212:
[----:B------:R-:W-:-:S11]  /*13410*/  UISETP.GE.AND UP0, UPT, UR13, 0x1, UPT ;  /* 0x000000010d00788c */ /* 0x000fd6000bf06270 */
[----:B------:R-:W-:-:S04]  /*13420*/  @UP0 UIADD3 UR10, UPT, UPT, UR19, 0x1, URZ ;  /* 0x00000001130a0890 */ /* 0x000fc8000fffe0ff */
[----:B------:R-:W-:-:S04]  /*13430*/  @UP0 UISETP.NE.AND UP1, UPT, UR10, 0x2, UPT ;  /* 0x000000020a00088c */ /* 0x000fc8000bf25270 */
[----:B-1----:R-:W-:Y:S02]  /*13440*/  @UP0 USEL UR9, URZ, 0x1, UP1 ;  /* 0x00000001ff090887 */ /* 0x002fe40008800000 */
[----:B------:R-:W-:Y:S02]  /*13450*/  @UP0 USEL UR19, UR10, URZ, UP1 ;  /* 0x000000ff0a130287 */ /* 0x000fe40008800000 */
[----:B------:R-:W-:Y:S02]  /*13460*/  @UP0 ULOP3.LUT UR20, UR20, UR9, URZ, 0x3c, !UPT ;  /* 0x0000000914140292 */ /* 0x000fe4000f8e3cff */
[----:B------:R-:W-:-:S09]  /*13470*/  UISETP.NE.AND UP0, UPT, UR37, 0x8, UPT ;  /* 0x000000082500788c */ /* 0x000fd2000bf05270 */
[----:B------:R-:W-:Y:S05]  /*13480*/  BRA.U UP0, `(.L_x_219) ;  /* 0x0000000100047547 */ /* 0x000fea000b800000 */
[----:B------:R-:W-:Y:S05]  /*13490*/  BPT.TRAP 0x1 ;  /* 0x000000040000795c */ /* 0x000fea0000300000 */
.L_x_219:
[----:B------:R-:W-:Y:S01]  /*134a0*/  ULEA UR9, UR18, UR4, 0x3 ;  /* 0x0000000412097291 */ /* 0x000fe2000f8e18ff */
[----:B------:R-:W-:-:S08]  /*134b0*/  SHF.L.U32 R4, R2, 0x1f, RZ ;  /* 0x0000001f02047819 */ /* 0x000fd000000006ff */
[----:B------:R-:W1:Y:S02]  /*134c0*/  SYNCS.PHASECHK.TRANS64.TRYWAIT P0, [UR9+0x130], R4 ;  /* 0x00013004ff0075a7 */ /* 0x000e640008001109 */
[----:B-1----:R-:W-:Y:S05]  /*134d0*/  @!P0 BRA `(.L_x_220) ;  /* 0x0000001000588947 */ /* 0x002fea0003800000 */
.L_x_274:
[----:B------:R-:W-:-:S09]  /*134e0*/  UIMAD UR10, UR18, 0x14, UR36 ;  /* 0x00000014120a78a4 */ /* 0x000fd2000f8e0224 */
[----:B------:R-:W2:Y:S04]  /*134f0*/  LDS R16, [UR10+0x8] ;  /* 0x0000080aff107984 */ /* 0x000ea80008000800 */
[----:B-1----:R-:W1:Y:S01]  /*13500*/  LDS R3, [UR10+0xc] ;  /* 0x00000c0aff037984 */ /* 0x002e620008000800 */
[----:B------:R-:W-:Y:S01]  /*13510*/  @!PT LDS RZ, [RZ] ;  /* 0x00000000fffff984 */ /* 0x000fe20000000800 */
[----:B------:R-:W-:Y:S01]  /*13520*/  @!PT LDS RZ, [RZ] ;  /* 0x00000000fffff984 */ /* 0x000fe20000000800 */
[----:B------:R-:W-:Y:S01]  /*13530*/  @!PT LDS RZ, [RZ] ;  /* 0x00000000fffff984 */ /* 0x000fe20000000800 */
[----:B------:R-:W-:Y:S01]  /*13540*/  @!PT LDS RZ, [RZ] ;  /* 0x00000000fffff984 */ /* 0x000fe20000000800 */
[----:B------:R3:W-:Y:S06]  /*13550*/  MEMBAR.ALL.CTA ;  /* 0x0000000000007992 */ /* 0x0007ec0000008000 */
[----:B---3--:R-:W3:Y:S01]  /*13560*/  FENCE.VIEW.ASYNC.S ;  /* 0x00000000000073c6 */ /* 0x008ee20000000000 */
[----:B------:R-:W-:Y:S05]  /*13570*/  BRA.U UP0, `(.L_x_221) ;  /* 0x0000000100047547 */ /* 0x000fea000b800000 */
[----:B------:R-:W-:Y:S05]  /*13580*/  BPT.TRAP 0x1 ;  /* 0x000000040000795c */ /* 0x000fea0000300000 */
.L_x_221:
[----:B------:R-:W-:Y:S01]  /*13590*/  UIADD3 UR9, UPT, UPT, UR9, 0x170, URZ ;  /* 0x0000017009097890 */ /* 0x000fe2000fffe0ff */
[----:B-1----:R-:W-:Y:S01]  /*135a0*/  ISETP.NE.AND P0, PT, R3, RZ, PT ;  /* 0x000000ff0300720c */ /* 0x002fe20003f05270 */
[----:B------:R-:W-:Y:S02]  /*135b0*/  UIADD3 UR18, UPT, UPT, UR18, 0x1, URZ ;  /* 0x0000000112127890 */ /* 0x000fe4000fffe0ff */
[----:B------:R-:W-:Y:S02]  /*135c0*/  UPRMT UR9, UR5, 0x654, UR9 ;  /* 0x0000065405097896 */ /* 0x000fe40008000009 */
[----:B------:R-:W-:-:S04]  /*135d0*/  UISETP.NE.AND UP0, UPT, UR18, 0x8, UPT ;  /* 0x000000081200788c */ /* 0x000fc8000bf05270 */
[----:B------:R-:W-:-:S03]  /*135e0*/  USEL UR18, UR18, URZ, UP0 ;  /* 0x000000ff12127287 */ /* 0x000fc60008000000 */
[----:B---3--:R-:W-:Y:S01]  /*135f0*/  SYNCS.ARRIVE.TRANS64.RED.A1T0 RZ, [UR9], RZ ;  /* 0x000000ffffff79a7 */ /* 0x008fe20008100409 */
[----:B------:R-:W-:-:S06]  /*13600*/  USEL UR9, URZ, 0x1, UP0 ;  /* 0x00000001ff097887 */ /* 0x000fcc0008000000 */
[----:B------:R-:W-:Y:S01]  /*13610*/  LOP3.LUT R2, R2, UR9, RZ, 0x3c, !PT ;  /* 0x0000000902027c12 */ /* 0x000fe2000f8e3cff */
[----:B------:R-:W-:Y:S06]  /*13620*/  @P0 BRA `(.L_x_222) ;  /* 0xfffffff400980947 */ /* 0x000fec000383ffff */
[----:B------:R-:W1:Y:S01]  /*13630*/  S2UR UR5, SR_CgaCtaId ;  /* 0x00000000000579c3 */ /* 0x000e620000008800 */
[----:B------:R-:W-:Y:S01]  /*13640*/  ELECT P0, URZ, PT ;  /* 0x0000000000ff782f */ /* 0x000fe20003800000 */
[----:B------:R-:W-:Y:S01]  /*13650*/  HFMA2 R0, -RZ, RZ, 0, 5.9604644775390625e-08 ;  /* 0x00000001ff007431 */ /* 0x000fe200000001ff */
[----:B------:R-:W-:-:S05]  /*13660*/  UMOV UR6, 0x40 ;  /* 0x0000004000067882 */ /* 0x000fca0000000000 */
[----:B------:R-:W-:Y:S01]  /*13670*/  UVIRTCOUNT.DEALLOC.SMPOOL 0x80 ;  /* 0x000000800000784c */ /* 0x000fe20000000000 */
[----:B------:R-:W-:Y:S02]  /*13680*/  UISETP.NE.AND UP0, UPT, UR44, URZ, UPT ;  /* 0x000000ff2c00728c */ /* 0x000fe4000bf05270 */
[----:B-1----:R-:W-:-:S09]  /*13690*/  ULEA UR5, UR5, UR6, 0x18 ;  /* 0x0000000605057291 */ /* 0x002fd2000f8ec0ff */
[----:B------:R1:W-:Y:S01]  /*136a0*/  @P0 STS.U8 [UR5+0x1c], R0 ;  /* 0x00001c00ff000988 */ /* 0x0003e20008000005 */
[----:B------:R-:W-:Y:S05]  /*136b0*/  BRA.U UP0, `(.L_x_223) ;  /* 0x00000001006c7547 */ /* 0x000fea000b800000 */
[----:B------:R-:W-:Y:S05]  /*136c0*/  BRA.U UP3, `(.L_x_224) ;  /* 0x0000000103047547 */ /* 0x000fea000b800000 */
[----:B------:R-:W-:Y:S05]  /*136d0*/  BPT.TRAP 0x1 ;  /* 0x000000040000795c */ /* 0x000fea0000300000 */
.L_x_224:
[----:B------:R-:W-:Y:S01]  /*136e0*/  ULEA UR6, UR19, UR4, 0x3 ;  /* 0x0000000413067291 */ /* 0x000fe2000f8e18ff */
[----:B------:R-:W-:Y:S01]  /*136f0*/  MOV R3, UR20 ;  /* 0x0000001400037c02 */ /* 0x000fe20008000f00 */
[----:B------:R-:W-:-:S03]  /*13700*/  UIADD3 UR19, UPT, UPT, UR19, 0x1, URZ ;  /* 0x0000000113137890 */ /* 0x000fc6000fffe0ff */
[----:B------:R-:W-:-:S04]  /*13710*/  SHF.L.U32 R3, R3, 0x1f, RZ ;  /* 0x0000001f03037819 */ /* 0x000fc800000006ff */
[----:B------:R-:W3:Y:S02]  /*13720*/  SYNCS.PHASECHK.TRANS64.TRYWAIT P0, [UR6+0x100], R3 ;  /* 0x00010003ff0075a7 */ /* 0x000ee40008001106 */
[----:B---3--:R-:W-:Y:S05]  /*13730*/  @!P0 BRA `(.L_x_225) ;  /* 0x0000000c00d88947 */ /* 0x008fea0003800000 */
.L_x_276:
[----:B------:R-:W-:Y:S05]  /*13740*/  BRA.U UP3, `(.L_x_226) ;  /* 0x0000000103047547 */ /* 0x000fea000b800000 */
[----:B------:R-:W-:Y:S05]  /*13750*/  BPT.TRAP 0x1 ;  /* 0x000000040000795c */ /* 0x000fea0000300000 */
.L_x_226:
[----:B------:R-:W-:-:S04]  /*13760*/  UISETP.NE.AND UP1, UPT, UR19, 0x2, UPT ;  /* 0x000000021300788c */ /* 0x000fc8000bf25270 */
[----:B------:R-:W-:Y:S02]  /*13770*/  USEL UR6, URZ, 0x1, UP1 ;  /* 0x00000001ff067887 */ /* 0x000fe40008800000 */
[----:B------:R-:W-:Y:S02]  /*13780*/  USEL UR19, UR19, URZ, UP1 ;  /* 0x000000ff13137287 */ /* 0x000fe40008800000 */
[----:B------:R-:W-:Y:S02]  /*13790*/  ULOP3.LUT UR6, UR20, UR6, URZ, 0x3c, !UPT ;  /* 0x0000000614067292 */ /* 0x000fe4000f8e3cff */
[----:B------:R-:W-:-:S04]  /*137a0*/  ULEA UR19, UR19, UR4, 0x3 ;  /* 0x0000000413137291 */ /* 0x000fc8000f8e18ff */
[----:B------:R-:W-:Y:S02]  /*137b0*/  IMAD.U32 R2, RZ, RZ, UR6 ;  /* 0x00000006ff027e24 */ /* 0x000fe4000f8e00ff */
[----:B-1----:R-:W-:-:S03]  /*137c0*/  MOV R0, UR19 ;  /* 0x0000001300007c02 */ /* 0x002fc60008000f00 */
[----:B------:R-:W-:-:S04]  /*137d0*/  SHF.L.U32 R3, R2, 0x1f, RZ ;  /* 0x0000001f02037819 */ /* 0x000fc800000006ff */
[----:B------:R1:W3:Y:S03]  /*137e0*/  SYNCS.PHASECHK.TRANS64.TRYWAIT P0, [R0+URZ+0x100], R3 ;  /* 0x00010003000075a7 */ /* 0x0002e600080011ff */
[----:B---3--:R-:W-:Y:S05]  /*137f0*/  @!P0 NANOSLEEP.SYNCS 0x989680 ;  /* 0x009896800000895d */ /* 0x008fea0003900000 */
[----:B------:R-:W3:Y:S02]  /*13800*/  @!P0 SYNCS.PHASECHK.TRANS64 P0, [R0+URZ+0x100], R3 ;  /* 0x00010003000085a7 */ /* 0x000ee400080010ff */
[----:B---3--:R-:W-:Y:S05]  /*13810*/  @P0 BRA `(.L_x_227) ;  /* 0x0000000000200947 */ /* 0x008fea0003800000 */
.L_x_228:
[----:B---3--:R3:W4:Y:S02]  /*13820*/  SYNCS.PHASECHK.TRANS64.TRYWAIT P0, [R0+URZ+0x100], R3 ;  /* 0x00010003000075a7 */ /* 0x00872400080011ff */
[----:B----4-:R-:W-:Y:S05]  /*13830*/  @!P0 NANOSLEEP.SYNCS 0x989680 ;  /* 0x009896800000895d */ /* 0x010fea0003900000 */
[----:B------:R-:W4:Y:S02]  /*13840*/  @!P0 SYNCS.PHASECHK.TRANS64 P0, [R0+URZ+0x100], R3 ;  /* 0x00010003000085a7 */ /* 0x000f2400080010ff */
[----:B----4-:R-:W-:Y:S05]  /*13850*/  @!P0 BRA `(.L_x_228) ;  /* 0xfffffffc00f08947 */ /* 0x010fea000383ffff */
[----:B------:R-:W-:Y:S05]  /*13860*/  BRA `(.L_x_227) ;  /* 0x00000000000c7947 */ /* 0x000fea0003800000 */
.L_x_223:
[----:B------:R-:W-:-:S04]  /*13870*/  UIADD3 UR6, UPT, UPT, UR4, 0x120, URZ ;  /* 0x0000012004067890 */ /* 0x000fc8000fffe0ff */
[----:B------:R-:W-:-:S09]  /*13880*/  UPRMT UR6, UR43, 0x654, UR6 ;  /* 0x000006542b067896 */ /* 0x000fd20008000006 */
[----:B------:R-:W-:Y:S03]  /*13890*/  SYNCS.ARRIVE.TRANS64.RED.A1T0 RZ, [UR6], RZ ;  /* 0x000000ffffff79a7 */ /* 0x000fe60008100406 */
.L_x_227:
[----:B-1-3--:R-:W-:Y:S01]  /*138a0*/  SHF.L.U32 R3, RZ, 0x1f, RZ ;  /* 0x0000001fff037819 */ /* 0x00afe200000006ff */
[----:B------:R-:W-:Y:S01]  /*138b0*/  UIADD3 UR6, UPT, UPT, UR4, 0x120, URZ ;  /* 0x0000012004067890 */ /* 0x000fe2000fffe0ff */
[----:B------:R-:W-:Y:S02]  /*138c0*/  PLOP3.LUT P0, PT, PT, PT, UP0, 0x80, 0x8 ;  /* 0x000000000008781c */ /* 0x000fe40003f0f008 */
[----:B------:R-:W1:Y:S02]  /*138d0*/  SYNCS.PHASECHK.TRANS64.TRYWAIT P1, [UR4+0x120], R3 ;  /* 0x00012003ff0075a7 */ /* 0x000e640008021104 */
[----:B-1----:R-:W-:Y:S09]  /*138e0*/  @!P1 BRA `(.L_x_229) ;  /* 0x0000000c00849947 */ /* 0x002ff20003800000 */
.L_x_278:
[----:B------:R-:W-:Y:S01]  /*138f0*/  @!UP0 UPRMT UR6, UR43, 0x654, UR6 ;  /* 0x000006542b068896 */ /* 0x000fe20008000006 */
[----:B------:R-:W-:-:S08]  /*13900*/  UMOV UR4, 0x1 ;  /* 0x0000000100047882 */ /* 0x000fd00000000000 */
[----:B------:R-:W-:Y:S01]  /*13910*/  @!P0 SYNCS.ARRIVE.TRANS64.RED.A1T0 RZ, [UR6], RZ ;  /* 0x000000ffffff89a7 */ /* 0x000fe20008100406 */
[----:B------:R-:W-:Y:S01]  /*13920*/  NOP ;  /* 0x0000000000007918 */ /* 0x000fe20000000000 */
[----:B-1----:R-:W1:Y:S01]  /*13930*/  LDS R0, [UR5+0x14] ;  /* 0x00001405ff007984 */ /* 0x002e620008000800 */
[----:B------:R-:W-:-:S03]  /*13940*/  ULOP3.LUT UR6, UR8, 0xffff, URZ, 0xc0, !UPT ;  /* 0x0000ffff08067892 */ /* 0x000fc6000f8ec0ff */
[----:B------:R-:W-:Y:S01]  /*13950*/  UMOV UR8, 0xffff ;  /* 0x0000ffff00087882 */ /* 0x000fe20000000000 */
[----:B------:R-:W-:-:S04]  /*13960*/  USHF.R.U32.HI UR6, URZ, 0x5, UR6 ;  /* 0x00000005ff067899 */ /* 0x000fc80008011606 */
[----:B------:R-:W-:Y:S02]  /*13970*/  USHF.L.U32 UR8, UR8, UR6, URZ ;  /* 0x0000000608087299 */ /* 0x000fe400080006ff */
[----:B------:R-:W-:-:S04]  /*13980*/  USHF.L.U32 UR4, UR4, UR6, URZ ;  /* 0x0000000604047299 */ /* 0x000fc800080006ff */
[----:B-1----:R-:W-:-:S04]  /*13990*/  LOP3.LUT R0, R0, UR8, RZ, 0xc0, !PT ;  /* 0x0000000800007c12 */ /* 0x002fc8000f8ec0ff */
[----:B------:R-:W-:-:S13]  /*139a0*/  ISETP.NE.AND P0, PT, R0, UR8, PT ;  /* 0x0000000800007c0c */ /* 0x000fda000bf05270 */
[----:B------:R-:W-:Y:S05]  /*139b0*/  @P0 BRA `(.L_x_230) ;  /* 0x0000000000580947 */ /* 0x000fea0003800000 */
[----:B------:R-:W1:Y:S02]  /*139c0*/  LDS R0, [UR5+0x18] ;  /* 0x00001805ff007984 */ /* 0x000e640008000800 */
[----:B-1----:R-:W-:-:S04]  /*139d0*/  LOP3.LUT R0, R0, UR4, RZ, 0xc0, !PT ;  /* 0x0000000400007c12 */ /* 0x002fc8000f8ec0ff */
[----:B------:R-:W-:-:S13]  /*139e0*/  ISETP.NE.AND P0, PT, R0, UR4, PT ;  /* 0x0000000400007c0c */ /* 0x000fda000bf05270 */
[----:B------:R-:W-:Y:S05]  /*139f0*/  @P0 BRA `(.L_x_231) ;  /* 0x00000000003c0947 */ /* 0x000fea0003800000 */
[----:B------:R-:W1:Y:S01]  /*13a00*/  S2R R2, SR_LANEID ;  /* 0x0000000000027919 */ /* 0x000e620000000000 */
[----:B------:R-:W-:Y:S01]  /*13a10*/  ULOP3.LUT UR8, URZ, UR8, URZ, 0x33, !UPT ;  /* 0x00000008ff087292 */ /* 0x000fe2000f8e33ff */
[----:B------:R-:W-:Y:S01]  /*13a20*/  LOP3.LUT R4, RZ, UR4, RZ, 0x33, !PT ;  /* 0x00000004ff047c12 */ /* 0x000fe2000f8e33ff */
[----:B------:R-:W-:Y:S02]  /*13a30*/  VOTEU.ANY UR7, UPT, PT ;  /* 0x0000000000077886 */ /* 0x000fe400038e0100 */
[----:B------:R-:W-:Y:S01]  /*13a40*/  UFLO.U32 UR7, UR7 ;  /* 0x00000007000772bd */ /* 0x000fe200080e0000 */
[----:B------:R-:W3:Y:S01]  /*13a50*/  REDUX UR4, R4 ;  /* 0x00000000040473c4 */ /* 0x000ee20000000000 */
[----:B------:R-:W-:-:S06]  /*13a60*/  IMAD.U32 R0, RZ, RZ, UR8 ;  /* 0x00000008ff007e24 */ /* 0x000fcc000f8e00ff */
[----:B------:R4:W-:Y:S01]  /*13a70*/  UTCATOMSWS.AND URZ, UR8 ;  /* 0x0000000800ff79e3 */ /* 0x0009e20008000000 */
[----:B------:R-:W5:Y:S01]  /*13a80*/  REDUX UR6, R0 ;  /* 0x00000000000673c4 */ /* 0x000f620000000000 */
[----:B-1----:R-:W-:Y:S01]  /*13a90*/  ISETP.EQ.U32.AND P0, PT, R2, UR7, PT ;  /* 0x0000000702007c0c */ /* 0x002fe2000bf02070 */
[----:B---3--:R-:W-:Y:S01]  /*13aa0*/  IMAD.U32 R2, RZ, RZ, UR4 ;  /* 0x00000004ff027e24 */ /* 0x008fe2000f8e00ff */
[----:B-----5:R-:W-:-:S11]  /*13ab0*/  MOV R3, UR6 ;  /* 0x0000000600037c02 */ /* 0x020fd60008000f00 */
[----:B------:R4:W-:Y:S04]  /*13ac0*/  @P0 ATOMS.AND RZ, [UR5+0x14], R3 ;  /* 0x00001403ffff098c */ /* 0x0009e8000a800005 */
[----:B------:R4:W-:Y:S01]  /*13ad0*/  @P0 ATOMS.AND RZ, [UR5+0x18], R2 ;  /* 0x00001802ffff098c */ /* 0x0009e2000a800005 */
[----:B------:R-:W-:Y:S05]  /*13ae0*/  BRA `(.L_x_232) ;  /* 0x0000000000147947 */ /* 0x000fea0003800000 */
.L_x_231:
[----:B------:R-:W-:Y:S02]  /*13af0*/  MOV R2, 0x13b10 ;  /* 0x00013b1000027802 */ /* 0x000fe40000000f00 */
[----:B--2---:R-:W-:Y:S05]  /*13b00*/  CALL.REL.NOINC `($__internal_0_$__cuda_sm10x_tcgen05_guardrail_trap_col_being_dealloced_not_returned_by_alloc) ;  /* 0x0000000c00147944 */ /* 0x004fea0003c00000 */
[----:B------:R-:W-:Y:S05]  /*13b10*/  BRA `(.L_x_232) ;  /* 0x0000000000087947 */ /* 0x000fea0003800000 */
.L_x_230:
[----:B------:R-:W-:Y:S02]  /*13b20*/  MOV R2, 0x13b40 ;  /* 0x00013b4000027802 */ /* 0x000fe40000000f00 */
[----:B--2---:R-:W-:Y:S05]  /*13b30*/  CALL.REL.NOINC `($__internal_2_$__cuda_sm10x_tcgen05_guardrail_trap_unallocated_columns_being_dealloced) ;  /* 0x0000000c00207944 */ /* 0x004fea0003c00000 */
.L_x_232:
[----:B------:R-:W-:Y:S01]  /*13b40*/  NOP ;  /* 0x0000000000007918 */ /* 0x000fe20000000000 */
[----:B----4-:R-:W-:Y:S05]  /*13b50*/  EXIT ;  /* 0x000000000000794d */ /* 0x010fea0003800000 */
.L_x_34:
[----:B------:R-:W-:-:S07]  /*13b60*/  MOV R0, UR17 ;  /* 0x0000001100007c02 */ /* 0x000fce0008000f00 */
.L_x_233:
[----:B-1----:R1:W3:Y:S02]  /*13b70*/  SYNCS.PHASECHK.TRANS64.TRYWAIT P0, [R0+URZ+0x10], R3 ;  /* 0x00001003000075a7 */ /* 0x0022e400080011ff */
[----:B---3--:R-:W-:Y:S05]  /*13b80*/  @!P0 NANOSLEEP.SYNCS 0x989680 ;  /* 0x009896800000895d */ /* 0x008fea0003900000 */
[----:B------:R-:W3:Y:S02]  /*13b90*/  @!P0 SYNCS.PHASECHK.TRANS64 P0, [R0+URZ+0x10], R3 ;  /* 0x00001003000085a7 */ /* 0x000ee400080010ff */
[----:B---3--:R-:W-:Y:S05]  /*13ba0*/  @!P0 BRA `(.L_x_233) ;  /* 0xfffffffc00f08947 */ /* 0x008fea000383ffff */
[----:B------:R-:W-:Y:S05]  /*13bb0*/  BRA `(.L_x_33) ;  /* 0xffffff0400d87947 */ /* 0x000fea000383ffff */
.L_x_41:
[----:B-1----:R-:W-:-:S07]  /*13bc0*/  MOV R0, UR9 ;  /* 0x0000000900007c02 */ /* 0x002fce0008000f00 */
.L_x_234:
[----:B-1----:R1:W2:Y:S02]  /*13bd0*/  SYNCS.PHASECHK.TRANS64.TRYWAIT P0, [R0+URZ+0x10], R3 ;  /* 0x00001003000075a7 */ /* 0x0022a400080011ff */
[----:B--2---:R-:W-:Y:S05]  /*13be0*/  @!P0 NANOSLEEP.SYNCS 0x989680 ;  /* 0x009896800000895d */ /* 0x004fea0003900000 */
[----:B------:R-:W2:Y:S02]  /*13bf0*/  @!P0 SYNCS.PHASECHK.TRANS64 P0, [R0+URZ+0x10], R3 ;  /* 0x00001003000085a7 */ /* 0x000ea400080010ff */
[----:B--2---:R-:W-:Y:S05]  /*13c00*/  @!P0 BRA `(.L_x_234) ;  /* 0xfffffffc00f08947 */ /* 0x004fea000383ffff */
[----:B------:R-:W-:Y:S05]  /*13c10*/  BRA `(.L_x_40) ;  /* 0xffffff08009c7947 */ /* 0x000fea000383ffff */
.L_x_47:
[----:B------:R-:W-:-:S07]  /*13c20*/  MOV R0, UR4 ;  /* 0x0000000400007c02 */ /* 0x000fce0008000f00 */
.L_x_235:
[----:B-1----:R1:W2:Y:S02]  /*13c30*/  SYNCS.PHASECHK.TRANS64.TRYWAIT P0, [R0+URZ+0x130], R3 ;  /* 0x00013003000075a7 */ /* 0x0022a400080011ff */
[----:B--2---:R-:W-:Y:S05]  /*13c40*/  @!P0 NANOSLEEP.SYNCS 0x989680 ;  /* 0x009896800000895d */ /* 0x004fea0003900000 */
[----:B------:R-:W2:Y:S02]  /*13c50*/  @!P0 SYNCS.PHASECHK.TRANS64 P0, [R0+URZ+0x130], R3 ;  /* 0x00013003000085a7 */ /* 0x000ea400080010ff */
[----:B--2---:R-:W-:Y:S05]  /*13c60*/  @!P0 BRA `(.L_x_235) ;  /* 0xfffffffc00f08947 */ /* 0x004fea000383ffff */
[----:B------:R-:W-:Y:S05]  /*13c70*/  BRA `(.L_x_236) ;  /* 0xffffff0c004c7947 */ /* 0x000fea000383ffff */
.L_x_50:
[----:B------:R-:W-:-:S07]  /*13c80*/  MOV R0, UR4 ;  /* 0x0000000400007c02 */ /* 0x000fce0008000f00 */
.L_x_237:
[----:B-1----:R1:W2:Y:S02]  /*13c90*/  SYNCS.PHASECHK.TRANS64.TRYWAIT P0, [R0+URZ], R3 ;  /* 0x00000003000075a7 */ /* 0x0022a400080011ff */
[----:B--2---:R-:W-:Y:S05]  /*13ca0*/  @!P0 NANOSLEEP.SYNCS 0x989680 ;  /* 0x009896800000895d */ /* 0x004fea0003900000 */
[----:B------:R-:W2:Y:S02]  /*13cb0*/  @!P0 SYNCS.PHASECHK.TRANS64 P0, [R0+URZ], R3 ;  /* 0x00000003000085a7 */ /* 0x000ea400080010ff */
[----:B--2---:R-:W-:Y:S05]  /*13cc0*/  @!P0 BRA `(.L_x_237) ;  /* 0xfffffffc00f08947 */ /* 0x004fea000383ffff */
[----:B------:R-:W-:Y:S05]  /*13cd0*/  BRA `(.L_x_238) ;  /* 0xffffff0c00b47947 */ /* 0x000fea000383ffff */
.L_x_65:
[----:B------:R-:W-:-:S07]  /*13ce0*/  MOV R16, UR4 ;  /* 0x0000000400107c02 */ /* 0x000fce0008000f00 */
.L_x_239:
[----:B-1----:R1:W2:Y:S02]  /*13cf0*/  SYNCS.PHASECHK.TRANS64.TRYWAIT P0, [R16+URZ+0xb0], R15 ;  /* 0x0000b00f100075a7 */ /* 0x0022a400080011ff */
[----:B--2---:R-:W-:Y:S05]  /*13d00*/  @!P0 NANOSLEEP.SYNCS 0x989680 ;  /* 0x009896800000895d */ /* 0x004fea0003900000 */
[----:B------:R-:W2:Y:S02]  /*13d10*/  @!P0 SYNCS.PHASECHK.TRANS64 P0, [R16+URZ+0xb0], R15 ;  /* 0x0000b00f100085a7 */ /* 0x000ea400080010ff */
[----:B--2---:R-:W-:Y:S05]  /*13d20*/  @!P0 BRA `(.L_x_239) ;  /* 0xfffffffc00f08947 */ /* 0x004fea000383ffff */
[----:B------:R-:W-:Y:S05]  /*13d30*/  BRA `(.L_x_240) ;  /* 0xffffff2800a47947 */ /* 0x000fea000383ffff */
.L_x_81:
[----:B------:R-:W-:-:S07]  /*13d40*/  MOV R11, UR4 ;  /* 0x00000004000b7c02 */ /* 0x000fce0008000f00 */
.L_x_241:
[----:B-1----:R1:W2:Y:S02]  /*13d50*/  SYNCS.PHASECHK.TRANS64.TRYWAIT P0, [R11+URZ+0xb0], R2 ;  /* 0x0000b0020b0075a7 */ /* 0x0022a400080011ff */
[----:B--2---:R-:W-:Y:S05]  /*13d60*/  @!P0 NANOSLEEP.SYNCS 0x989680 ;  /* 0x009896800000895d */ /* 0x004fea0003900000 */
[----:B------:R-:W2:Y:S02]  /*13d70*/  @!P0 SYNCS.PHASECHK.TRANS64 P0, [R11+URZ+0xb0], R2 ;  /* 0x0000b0020b0085a7 */ /* 0x000ea400080010ff */
[----:B--2---:R-:W-:Y:S05]  /*13d80*/  @!P0 BRA `(.L_x_241) ;  /* 0xfffffffc00f08947 */ /* 0x004fea000383ffff */
[----:B------:R-:W-:Y:S05]  /*13d90*/  BRA `(.L_x_242) ;  /* 0xffffff4400947947 */ /* 0x000fea000383ffff */
.L_x_90:
[----:B--2---:R2:W4:Y:S02]  /*13da0*/  SYNCS.PHASECHK.TRANS64.TRYWAIT P0, [R15+URZ+0x68], R6 ;  /* 0x000068060f0075a7 */ /* 0x00452400080011ff */
[----:B----4-:R-:W-:Y:S05]  /*13db0*/  @!P0 NANOSLEEP.SYNCS 0x989680 ;  /* 0x009896800000895d */ /* 0x010fea0003900000 */
[----:B------:R-:W4:Y:S02]  /*13dc0*/  @!P0 SYNCS.PHASECHK.TRANS64 P0, [R15+URZ+0x68], R6 ;  /* 0x000068060f0085a7 */ /* 0x000f2400080010ff */
[----:B----4-:R-:W-:Y:S05]  /*13dd0*/  @!P0 BRA `(.L_x_90) ;  /* 0xfffffffc00f08947 */ /* 0x010fea000383ffff */
[----:B------:R-:W-:Y:S05]  /*13de0*/  BRA `(.L_x_87) ;  /* 0xffffff4c00a87947 */ /* 0x000fea000383ffff */
.L_x_94:
[----:B------:R-:W-:Y:S07]  /*13df0*/  MOV R0, UR24 ;  /* 0x0000001800007c02 */ /* 0x000fee0008000f00 */
.L_x_243:
[----:B------:R1:W1:Y:S02]  /*13e00*/  SYNCS.PHASECHK.TRANS64.TRYWAIT P0, [R0+URZ+0x40], R5 ;  /* 0x00004005000075a7 */ /* 0x00026400080011ff */
[----:B-1----:R-:W-:Y:S05]  /*13e10*/  @!P0 NANOSLEEP.SYNCS 0x989680 ;  /* 0x009896800000895d */ /* 0x002fea0003900000 */
[----:B------:R-:W1:Y:S02]  /*13e20*/  @!P0 SYNCS.PHASECHK.TRANS64 P0, [R0+URZ+0x40], R5 ;  /* 0x00004005000085a7 */ /* 0x000e6400080010ff */
[----:B-1----:R-:W-:Y:S05]  /*13e30*/  @!P0 BRA `(.L_x_243) ;  /* 0xfffffffc00f08947 */ /* 0x002fea000383ffff */
[----:B------:R-:W-:Y:S05]  /*13e40*/  BRA `(.L_x_244) ;  /* 0xffffff50002c7947 */ /* 0x000fea000383ffff */
.L_x_100:
[----:B------:R-:W-:Y:S07]  /*13e50*/  MOV R0, UR24 ;  /* 0x0000001800007c02 */ /* 0x000fee0008000f00 */
.L_x_245:
[----:B-1----:R1:W4:Y:S02]  /*13e60*/  SYNCS.PHASECHK.TRANS64.TRYWAIT P0, [R0+URZ+0x48], R5 ;  /* 0x00004805000075a7 */ /* 0x00232400080011ff */
[----:B----4-:R-:W-:Y:S05]  /*13e70*/  @!P0 NANOSLEEP.SYNCS 0x989680 ;  /* 0x009896800000895d */ /* 0x010fea0003900000 */
[----:B------:R-:W4:Y:S02]  /*13e80*/  @!P0 SYNCS.PHASECHK.TRANS64 P0, [R0+URZ+0x48], R5 ;  /* 0x00004805000085a7 */ /* 0x000f2400080010ff */
[----:B----4-:R-:W-:Y:S05]  /*13e90*/  @!P0 BRA `(.L_x_245) ;  /* 0xfffffffc00f08947 */ /* 0x010fea000383ffff */
[----:B------:R-:W-:Y:S05]  /*13ea0*/  BRA `(.L_x_246) ;  /* 0xffffff50007c7947 */ /* 0x000fea000383ffff */
.L_x_106:
[----:B-1--4-:R-:W-:Y:S07]  /*13eb0*/  MOV R0, UR24 ;  /* 0x0000001800007c02 */ /* 0x012fee0008000f00 */
.L_x_247:
[----:B-1----:R1:W4:Y:S02]  /*13ec0*/  SYNCS.PHASECHK.TRANS64.TRYWAIT P0, [R0+URZ+0x50], R5 ;  /* 0x00005005000075a7 */ /* 0x00232400080011ff */
[----:B----4-:R-:W-:Y:S05]  /*13ed0*/  @!P0 NANOSLEEP.SYNCS 0x989680 ;  /* 0x009896800000895d */ /* 0x010fea0003900000 */
[----:B------:R-:W4:Y:S02]  /*13ee0*/  @!P0 SYNCS.PHASECHK.TRANS64 P0, [R0+URZ+0x50], R5 ;  /* 0x00005005000085a7 */ /* 0x000f2400080010ff */
[----:B----4-:R-:W-:Y:S05]  /*13ef0*/  @!P0 BRA `(.L_x_247) ;  /* 0xfffffffc00f08947 */ /* 0x010fea000383ffff */
[----:B------:R-:W-:Y:S05]  /*13f00*/  BRA `(.L_x_248) ;  /* 0xffffff5000d47947 */ /* 0x000fea000383ffff */
.L_x_112:
[----:B-1--4-:R-:W-:Y:S07]  /*13f10*/  MOV R0, UR24 ;  /* 0x0000001800007c02 */ /* 0x012fee0008000f00 */
.L_x_249:
[----:B-1----:R1:W4:Y:S02]  /*13f20*/  SYNCS.PHASECHK.TRANS64.TRYWAIT P0, [R0+URZ+0x58], R5 ;  /* 0x00005805000075a7 */ /* 0x00232400080011ff */
[----:B----4-:R-:W-:Y:S05]  /*13f30*/  @!P0 NANOSLEEP.SYNCS 0x989680 ;  /* 0x009896800000895d */ /* 0x010fea0003900000 */
[----:B------:R-:W4:Y:S02]  /*13f40*/  @!P0 SYNCS.PHASECHK.TRANS64 P0, [R0+URZ+0x58], R5 ;  /* 0x00005805000085a7 */ /* 0x000f2400080010ff */
[----:B----4-:R-:W-:Y:S05]  /*13f50*/  @!P0 BRA `(.L_x_249) ;  /* 0xfffffffc00f08947 */ /* 0x010fea000383ffff */
[----:B------:R-:W-:Y:S05]  /*13f60*/  BRA `(.L_x_250) ;  /* 0xffffff54002c7947 */ /* 0x000fea000383ffff */
.L_x_118:
[----:B----4-:R-:W-:Y:S07]  /*13f70*/  MOV R0, UR8 ;  /* 0x0000000800007c02 */ /* 0x010fee0008000f00 */
.L_x_251:
[----:B-1----:R1:W4:Y:S02]  /*13f80*/  SYNCS.PHASECHK.TRANS64.TRYWAIT P0, [R0+URZ+0x130], R5 ;  /* 0x00013005000075a7 */ /* 0x00232400080011ff */
[----:B----4-:R-:W-:Y:S05]  /*13f90*/  @!P0 NANOSLEEP.SYNCS 0x989680 ;  /* 0x009896800000895d */ /* 0x010fea0003900000 */
[----:B------:R-:W4:Y:S02]  /*13fa0*/  @!P0 SYNCS.PHASECHK.TRANS64 P0, [R0+URZ+0x130], R5 ;  /* 0x00013005000085a7 */ /* 0x000f2400080010ff */
[----:B----4-:R-:W-:Y:S05]  /*13fb0*/  @!P0 BRA `(.L_x_251) ;  /* 0xfffffffc00f08947 */ /* 0x010fea000383ffff */
[----:B------:R-:W-:Y:S05]  /*13fc0*/  BRA `(.L_x_252) ;  /* 0xffffff5400947947 */ /* 0x000fea000383ffff */
.L_x_122:
[----:B------:R-:W-:-:S07]  /*13fd0*/  MOV R0, UR24 ;  /* 0x0000001800007c02 */ /* 0x000fce0008000f00 */
.L_x_253:
[----:B-1----:R1:W2:Y:S02]  /*13fe0*/  SYNCS.PHASECHK.TRANS64.TRYWAIT P0, [R0+URZ+0x40], R3 ;  /* 0x00004003000075a7 */ /* 0x0022a400080011ff */
[----:B--2---:R-:W-:Y:S05]  /*13ff0*/  @!P0 NANOSLEEP.SYNCS 0x989680 ;  /* 0x009896800000895d */ /* 0x004fea0003900000 */
[----:B------:R-:W2:Y:S02]  /*14000*/  @!P0 SYNCS.PHASECHK.TRANS64 P0, [R0+URZ+0x40], R3 ;  /* 0x00004003000085a7 */ /* 0x000ea400080010ff */
[----:B--2---:R-:W-:Y:S05]  /*14010*/  @!P0 BRA `(.L_x_253) ;  /* 0xfffffffc00f08947 */ /* 0x004fea000383ffff */
[----:B------:R-:W-:Y:S05]  /*14020*/  BRA `(.L_x_254) ;  /* 0xffffff5800007947 */ /* 0x000fea000383ffff */
.L_x_124:
[----:B-1----:R-:W-:-:S07]  /*14030*/  MOV R0, UR24 ;  /* 0x0000001800007c02 */ /* 0x002fce0008000f00 */
.L_x_255:
[----:B-1----:R1:W2:Y:S02]  /*14040*/  SYNCS.PHASECHK.TRANS64.TRYWAIT P0, [R0+URZ+0x48], R3 ;  /* 0x00004803000075a7 */ /* 0x0022a400080011ff */
[----:B--2---:R-:W-:Y:S05]  /*14050*/  @!P0 NANOSLEEP.SYNCS 0x989680 ;  /* 0x009896800000895d */ /* 0x004fea0003900000 */
[----:B------:R-:W2:Y:S02]  /*14060*/  @!P0 SYNCS.PHASECHK.TRANS64 P0, [R0+URZ+0x48], R3 ;  /* 0x00004803000085a7 */ /* 0x000ea400080010ff */
[----:B--2---:R-:W-:Y:S05]  /*14070*/  @!P0 BRA `(.L_x_255) ;  /* 0xfffffffc00f08947 */ /* 0x004fea000383ffff */
[----:B------:R-:W-:Y:S05]  /*14080*/  BRA `(.L_x_256) ;  /* 0xffffff5400f87947 */ /* 0x000fea000383ffff */
.L_x_126:
[----:B-1----:R-:W-:-:S07]  /*14090*/  MOV R0, UR24 ;  /* 0x0000001800007c02 */ /* 0x002fce0008000f00 */
.L_x_257:
[----:B-1----:R1:W2:Y:S02]  /*140a0*/  SYNCS.PHASECHK.TRANS64.TRYWAIT P0, [R0+URZ+0x50], R3 ;  /* 0x00005003000075a7 */ /* 0x0022a400080011ff */
[----:B--2---:R-:W-:Y:S05]  /*140b0*/  @!P0 NANOSLEEP.SYNCS 0x989680 ;  /* 0x009896800000895d */ /* 0x004fea0003900000 */
[----:B------:R-:W2:Y:S02]  /*140c0*/  @!P0 SYNCS.PHASECHK.TRANS64 P0, [R0+URZ+0x50], R3 ;  /* 0x00005003000085a7 */ /* 0x000ea400080010ff */
[----:B--2---:R-:W-:Y:S05]  /*140d0*/  @!P0 BRA `(.L_x_257) ;  /* 0xfffffffc00f08947 */ /* 0x004fea000383ffff */
[----:B------:R-:W-:Y:S05]  /*140e0*/  BRA `(.L_x_258) ;  /* 0xffffff5400f07947 */ /* 0x000fea000383ffff */
.L_x_135:
[----:B------:R-:W-:Y:S07]  /*140f0*/  MOV R0, UR6 ;  /* 0x0000000600007c02 */ /* 0x000fee0008000f00 */
.L_x_259:
[----:B-1----:R1:W3:Y:S02]  /*14100*/  SYNCS.PHASECHK.TRANS64.TRYWAIT P0, [R0+URZ+0x130], R3 ;  /* 0x00013003000075a7 */ /* 0x0022e400080011ff */
[----:B---3--:R-:W-:Y:S05]  /*14110*/  @!P0 NANOSLEEP.SYNCS 0x989680 ;  /* 0x009896800000895d */ /* 0x008fea0003900000 */
[----:B------:R-:W3:Y:S02]  /*14120*/  @!P0 SYNCS.PHASECHK.TRANS64 P0, [R0+URZ+0x130], R3 ;  /* 0x00013003000085a7 */ /* 0x000ee400080010ff */
[----:B---3--:R-:W-:Y:S05]  /*14130*/  @!P0 BRA `(.L_x_259) ;  /* 0xfffffffc00f08947 */ /* 0x008fea000383ffff */
[----:B------:R-:W-:Y:S05]  /*14140*/  BRA `(.L_x_260) ;  /* 0xffffff6000907947 */ /* 0x000fea000383ffff */
.L_x_144:
[----:B------:R-:W-:Y:S07]  /*14150*/  MOV R15, 0xffffffff ;  /* 0xffffffff000f7802 */ /* 0x000fee0000000f00 */
[----:B-1-345:R-:W-:Y:S05]  /*14160*/  WARPSYNC.COLLECTIVE R15, `(.L_x_261) ;  /* 0x000000000f0c7348 */ /* 0x03afea0003c00000 */
[----:B------:R-:W-:Y:S02]  /*14170*/  ELECT P6, UR79, PT ;  /* 0x00000000004f782f */ /* 0x000fe400038c0000 */
[----:B------:R-:W-:Y:S01]  /*14180*/  MOV R14, UR79 ;  /* 0x0000004f000e7c02 */ /* 0x000fe20008000f00 */
[----:B-1-345:R-:W-:Y:S10]  /*14190*/  ENDCOLLECTIVE ;  /* 0x000000000000791b */ /* 0x03aff40003800000 */
.L_x_261:
[----:B------:R-:W-:Y:S05]  /*141a0*/  BRA `(.L_x_262) ;  /* 0xffffff6400a07947 */ /* 0x000fea000383ffff */
.L_x_149:
[----:B--2---:R-:W-:Y:S04]  /*141b0*/  MOV R3, UR43 ;  /* 0x0000002b00037c02 */ /* 0x004fe80008000f00 */
[----:B------:R2:W1:Y:S03]  /*141c0*/  SYNCS.PHASECHK.TRANS64.TRYWAIT P0, [R3+URZ+0x20], R2 ;  /* 0x00002002030075a7 */ /* 0x00046600080011ff */
[----:B-1----:R-:W-:Y:S05]  /*141d0*/  @!P0 NANOSLEEP.SYNCS 0x989680 ;  /* 0x009896800000895d */ /* 0x002fea0003900000 */
[----:B------:R-:W1:Y:S02]  /*141e0*/  @!P0 SYNCS.PHASECHK.TRANS64 P0, [R3+URZ+0x20], R2 ;  /* 0x00002002030085a7 */ /* 0x000e6400080010ff */
[----:B-1----:R-:W-:Y:S05]  /*141f0*/  @!P0 BRA `(.L_x_149) ;  /* 0xfffffffc00ec8947 */ /* 0x002fea000383ffff */
[----:B------:R-:W-:Y:S05]  /*14200*/  BRA `(.L_x_148) ;  /* 0xffffff6800487947 */ /* 0x000fea000383ffff */
.L_x_153:
[----:B-1----:R1:W3:Y:S02]  /*14210*/  SYNCS.PHASECHK.TRANS64.TRYWAIT P1, [R145+URZ+0xf0], R0 ;  /* 0x0000f000910075a7 */ /* 0x0022e400080211ff */
[----:B---3--:R-:W-:Y:S05]  /*14220*/  @!P1 NANOSLEEP.SYNCS 0x989680 ;  /* 0x009896800000995d */ /* 0x008fea0003900000 */
[----:B------:R-:W3:Y:S02]  /*14230*/  @!P1 SYNCS.PHASECHK.TRANS64 P1, [R145+URZ+0xf0], R0 ;  /* 0x0000f000910095a7 */ /* 0x000ee400080210ff */
[----:B---3--:R-:W-:Y:S05]  /*14240*/  @!P1 BRA `(.L_x_153) ;  /* 0xfffffffc00f09947 */ /* 0x008fea000383ffff */
[----:B------:R-:W-:Y:S05]  /*14250*/  BRA `(.L_x_152) ;  /* 0xffffff6c00507947 */ /* 0x000fea000383ffff */
.L_x_160:
[----:B-1----:R-:W-:Y:S04]  /*14260*/  MOV R3, UR43 ;  /* 0x0000002b00037c02 */ /* 0x002fe80008000f00 */
[----:B------:R1:W2:Y:S03]  /*14270*/  SYNCS.PHASECHK.TRANS64.TRYWAIT P1, [R3+URZ+0x28], R0 ;  /* 0x00002800030075a7 */ /* 0x0002a600080211ff */
[----:B--2---:R-:W-:Y:S05]  /*14280*/  @!P1 NANOSLEEP.SYNCS 0x989680 ;  /* 0x009896800000995d */ /* 0x004fea0003900000 */
[----:B------:R-:W2:Y:S02]  /*14290*/  @!P1 SYNCS.PHASECHK.TRANS64 P1, [R3+URZ+0x28], R0 ;  /* 0x00002800030095a7 */ /* 0x000ea400080210ff */
[----:B--2---:R-:W-:Y:S05]  /*142a0*/  @!P1 BRA `(.L_x_160) ;  /* 0xfffffffc00ec9947 */ /* 0x004fea000383ffff */
[----:B------:R-:W-:Y:S05]  /*142b0*/  BRA `(.L_x_159) ;  /* 0xffffff8000387947 */ /* 0x000fea000383ffff */
.L_x_168:
[----:B-1----:R-:W-:Y:S04]  /*142c0*/  MOV R0, UR43 ;  /* 0x0000002b00007c02 */ /* 0x002fe80008000f00 */
[----:B------:R1:W3:Y:S03]  /*142d0*/  SYNCS.PHASECHK.TRANS64.TRYWAIT P1, [R0+URZ+0x30], R3 ;  /* 0x00003003000075a7 */ /* 0x0002e600080211ff */
[----:B---3--:R-:W-:Y:S05]  /*142e0*/  @!P1 NANOSLEEP.SYNCS 0x989680 ;  /* 0x009896800000995d */ /* 0x008fea0003900000 */
[----:B------:R-:W3:Y:S02]  /*142f0*/  @!P1 SYNCS.PHASECHK.TRANS64 P1, [R0+URZ+0x30], R3 ;  /* 0x00003003000095a7 */ /* 0x000ee400080210ff */
[----:B---3--:R-:W-:Y:S05]  /*14300*/  @!P1 BRA `(.L_x_168) ;  /* 0xfffffffc00ec9947 */ /* 0x008fea000383ffff */
[----:B------:R-:W-:Y:S05]  /*14310*/  BRA `(.L_x_167) ;  /* 0xffffff9400c47947 */ /* 0x000fea000383ffff */
.L_x_176:
[----:B--2---:R-:W-:Y:S04]  /*14320*/  MOV R0, UR43 ;  /* 0x0000002b00007c02 */ /* 0x004fe80008000f00 */
[----:B------:R2:W1:Y:S03]  /*14330*/  SYNCS.PHASECHK.TRANS64.TRYWAIT P1, [R0+URZ+0x38], R3 ;  /* 0x00003803000075a7 */ /* 0x00046600080211ff */
[----:B-1----:R-:W-:Y:S05]  /*14340*/  @!P1 NANOSLEEP.SYNCS 0x989680 ;  /* 0x009896800000995d */ /* 0x002fea0003900000 */
[----:B------:R-:W1:Y:S02]  /*14350*/  @!P1 SYNCS.PHASECHK.TRANS64 P1, [R0+URZ+0x38], R3 ;  /* 0x00003803000095a7 */ /* 0x000e6400080210ff */
[----:B-1----:R-:W-:Y:S05]  /*14360*/  @!P1 BRA `(.L_x_176) ;  /* 0xfffffffc00ec9947 */ /* 0x002fea000383ffff */
[----:B------:R-:W-:Y:S05]  /*14370*/  BRA `(.L_x_175) ;  /* 0xffffffac005c7947 */ /* 0x000fea000383ffff */
.L_x_188:
[----:B------:R-:W-:Y:S07]  /*14380*/  MOV R4, UR25 ;  /* 0x0000001900047c02 */ /* 0x000fee0008000f00 */
.L_x_263:
[----:B--2---:R2:W4:Y:S02]  /*14390*/  SYNCS.PHASECHK.TRANS64.TRYWAIT P0, [R4+URZ+0x70], R5 ;  /* 0x00007005040075a7 */ /* 0x00452400080011ff */
[----:B----4-:R-:W-:Y:S05]  /*143a0*/  @!P0 NANOSLEEP.SYNCS 0x989680 ;  /* 0x009896800000895d */ /* 0x010fea0003900000 */
[----:B------:R-:W4:Y:S02]  /*143b0*/  @!P0 SYNCS.PHASECHK.TRANS64 P0, [R4+URZ+0x70], R5 ;  /* 0x00007005040085a7 */ /* 0x000f2400080010ff */
[----:B----4-:R-:W-:Y:S05]  /*143c0*/  @!P0 BRA `(.L_x_263) ;  /* 0xfffffffc00f08947 */ /* 0x010fea000383ffff */
[----:B------:R-:W-:Y:S05]  /*143d0*/  BRA `(.L_x_264) ;  /* 0xffffffcc00947947 */ /* 0x000fea000383ffff */
.L_x_191:
[----:B------:R-:W-:Y:S07]  /*143e0*/  MOV R4, UR25 ;  /* 0x0000001900047c02 */ /* 0x000fee0008000f00 */
.L_x_265:
[----:B-1----:R1:W2:Y:S02]  /*143f0*/  SYNCS.PHASECHK.TRANS64.TRYWAIT P1, [R4+URZ+0x170], R5 ;  /* 0x00017005040075a7 */ /* 0x0022a400080211ff */
[----:B--2---:R-:W-:Y:S05]  /*14400*/  @!P1 NANOSLEEP.SYNCS 0x989680 ;  /* 0x009896800000995d */ /* 0x004fea0003900000 */
[----:B------:R-:W2:Y:S02]  /*14410*/  @!P1 SYNCS.PHASECHK.TRANS64 P1, [R4+URZ+0x170], R5 ;  /* 0x00017005040095a7 */ /* 0x000ea400080210ff */
[----:B--2---:R-:W-:Y:S05]  /*14420*/  @!P1 BRA `(.L_x_265) ;  /* 0xfffffffc00f09947 */ /* 0x004fea000383ffff */
[----:B------:R-:W-:Y:S05]  /*14430*/  BRA `(.L_x_266) ;  /* 0xffffffcc00f07947 */ /* 0x000fea000383ffff */
.L_x_207:
[----:B-1----:R-:W-:-:S04]  /*14440*/  MOV R0, UR6 ;  /* 0x0000000600007c02 */ /* 0x002fc80008000f00 */
[----:B------:R1:W2:Y:S03]  /*14450*/  SYNCS.PHASECHK.TRANS64.TRYWAIT P0, [R0+URZ+0x8], R5 ;  /* 0x00000805000075a7 */ /* 0x0002a600080011ff */
[----:B--2---:R-:W-:Y:S05]  /*14460*/  @!P0 NANOSLEEP.SYNCS 0x989680 ;  /* 0x009896800000895d */ /* 0x004fea0003900000 */
[----:B------:R-:W2:Y:S02]  /*14470*/  @!P0 SYNCS.PHASECHK.TRANS64 P0, [R0+URZ+0x8], R5 ;  /* 0x00000805000085a7 */ /* 0x000ea400080010ff */
[----:B--2---:R-:W-:Y:S05]  /*14480*/  @!P0 BRA `(.L_x_207) ;  /* 0xfffffffc00ec8947 */ /* 0x004fea000383ffff */
[----:B------:R-:W-:Y:S05]  /*14490*/  BRA `(.L_x_206) ;  /* 0xffffffe000e87947 */ /* 0x000fea000383ffff */
.L_x_209:
[----:B------:R-:W-:Y:S01]  /*144a0*/  BSSY B0, `(.L_x_267) ;  /* 0x0000006000007945 */ /* 0x000fe20003800000 */
[----:B------:R-:W-:-:S07]  /*144b0*/  MOV R15, 0xffffffff ;  /* 0xffffffff000f7802 */ /* 0x000fce0000000f00 */
[----:B-12-45:R-:W-:Y:S05]  /*144c0*/  WARPSYNC.COLLECTIVE R15, `(.L_x_268) ;  /* 0x000000000f0c7348 */ /* 0x036fea0003c00000 */
[----:B------:R-:W-:Y:S02]  /*144d0*/  ELECT P6, UR79, PT ;  /* 0x00000000004f782f */ /* 0x000fe400038c0000 */
[----:B------:R-:W-:Y:S01]  /*144e0*/  MOV R14, UR79 ;  /* 0x0000004f000e7c02 */ /* 0x000fe20008000f00 */
[----:B-12-45:R-:W-:Y:S10]  /*144f0*/  ENDCOLLECTIVE ;  /* 0x000000000000791b */ /* 0x036ff40003800000 */
.L_x_268:
[----:B------:R-:W-:Y:S05]  /*14500*/  BSYNC B0 ;  /* 0x0000000000007941 */ /* 0x000fea0003800000 */
.L_x_267:
[----:B------:R-:W-:Y:S05]  /*14510*/  BRA `(.L_x_269) ;  /* 0xffffffe400187947 */ /* 0x000fea000383ffff */
.L_x_211:
[----:B--2---:R-:W-:-:S04]  /*14520*/  MOV R0, UR6 ;  /* 0x0000000600007c02 */ /* 0x004fc80008000f00 */
[----:B------:R2:W3:Y:S03]  /*14530*/  SYNCS.PHASECHK.TRANS64.TRYWAIT P0, [R0+URZ+0x8], R3 ;  /* 0x00000803000075a7 */ /* 0x0004e600080011ff */
[----:B---3--:R-:W-:Y:S05]  /*14540*/  @!P0 NANOSLEEP.SYNCS 0x989680 ;  /* 0x009896800000895d */ /* 0x008fea0003900000 */
[----:B------:R-:W3:Y:S02]  /*14550*/  @!P0 SYNCS.PHASECHK.TRANS64 P0, [R0+URZ+0x8], R3 ;  /* 0x00000803000085a7 */ /* 0x000ee400080010ff */
[----:B---3--:R-:W-:Y:S05]  /*14560*/  @!P0 BRA `(.L_x_211) ;  /* 0xfffffffc00ec8947 */ /* 0x008fea000383ffff */
[----:B------:R-:W-:Y:S05]  /*14570*/  BRA `(.L_x_210) ;  /* 0xffffffe4001c7947 */ /* 0x000fea000383ffff */
.L_x_214:
[----:B-1----:R-:W-:-:S07]  /*14580*/  MOV R3, UR11 ;  /* 0x0000000b00037c02 */ /* 0x002fce0008000f00 */
.L_x_270:
[----:B-1----:R1:W3:Y:S02]  /*14590*/  SYNCS.PHASECHK.TRANS64.TRYWAIT P0, [R3+URZ+0x100], R4 ;  /* 0x00010004030075a7 */ /* 0x0022e400080011ff */
[----:B---3--:R-:W-:Y:S05]  /*145a0*/  @!P0 NANOSLEEP.SYNCS 0x989680 ;  /* 0x009896800000895d */ /* 0x008fea0003900000 */
[----:B------:R-:W3:Y:S02]  /*145b0*/  @!P0 SYNCS.PHASECHK.TRANS64 P0, [R3+URZ+0x100], R4 ;  /* 0x00010004030085a7 */ /* 0x000ee400080010ff */
[----:B---3--:R-:W-:Y:S05]  /*145c0*/  @!P0 BRA `(.L_x_270) ;  /* 0xfffffffc00f08947 */ /* 0x008fea000383ffff */
[----:B------:R-:W-:Y:S05]  /*145d0*/  BRA `(.L_x_271) ;  /* 0xffffffe800047947 */ /* 0x000fea000383ffff */
.L_x_216:
[----:B------:R-:W-:Y:S07]  /*145e0*/  MOV R3, UR14 ;  /* 0x0000000e00037c02 */ /* 0x000fee0008000f00 */
.L_x_272:
[----:B-1----:R1:W2:Y:S02]  /*145f0*/  SYNCS.PHASECHK.TRANS64.TRYWAIT P0, [R3+URZ], R4 ;  /* 0x00000004030075a7 */ /* 0x0022a400080011ff */
[----:B--2---:R-:W-:Y:S05]  /*14600*/  @!P0 NANOSLEEP.SYNCS 0x989680 ;  /* 0x009896800000895d */ /* 0x004fea0003900000 */
[----:B------:R-:W2:Y:S02]  /*14610*/  @!P0 SYNCS.PHASECHK.TRANS64 P0, [R3+URZ], R4 ;  /* 0x00000004030085a7 */ /* 0x000ea400080010ff */
[----:B--2---:R-:W-:Y:S05]  /*14620*/  @!P0 BRA `(.L_x_272) ;  /* 0xfffffffc00f08947 */ /* 0x004fea000383ffff */
[----:B------:R-:W-:Y:S05]  /*14630*/  BRA `(.L_x_215) ;  /* 0xffffffe800647947 */ /* 0x000fea000383ffff */
.L_x_220:
[----:B------:R-:W-:-:S07]  /*14640*/  MOV R3, UR9 ;  /* 0x0000000900037c02 */ /* 0x000fce0008000f00 */
.L_x_273:
[----:B-1----:R1:W2:Y:S02]  /*14650*/  SYNCS.PHASECHK.TRANS64.TRYWAIT P0, [R3+URZ+0x130], R4 ;  /* 0x00013004030075a7 */ /* 0x0022a400080011ff */
[----:B--2---:R-:W-:Y:S05]  /*14660*/  @!P0 NANOSLEEP.SYNCS 0x989680 ;  /* 0x009896800000895d */ /* 0x004fea0003900000 */
[----:B------:R-:W2:Y:S02]  /*14670*/  @!P0 SYNCS.PHASECHK.TRANS64 P0, [R3+URZ+0x130], R4 ;  /* 0x00013004030085a7 */ /* 0x000ea400080010ff */
[----:B--2---:R-:W-:Y:S05]  /*14680*/  @!P0 BRA `(.L_x_273) ;  /* 0xfffffffc00f08947 */ /* 0x004fea000383ffff */
[----:B------:R-:W-:Y:S05]  /*14690*/  BRA `(.L_x_274) ;  /* 0xffffffec00907947 */ /* 0x000fea000383ffff */
.L_x_225:
[----:B-1----:R-:W-:-:S07]  /*146a0*/  MOV R0, UR6 ;  /* 0x0000000600007c02 */ /* 0x002fce0008000f00 */
.L_x_275:
[----:B-1----:R1:W3:Y:S02]  /*146b0*/  SYNCS.PHASECHK.TRANS64.TRYWAIT P0, [R0+URZ+0x100], R3 ;  /* 0x00010003000075a7 */ /* 0x0022e400080011ff */
[----:B---3--:R-:W-:Y:S05]  /*146c0*/  @!P0 NANOSLEEP.SYNCS 0x989680 ;  /* 0x009896800000895d */ /* 0x008fea0003900000 */
[----:B------:R-:W3:Y:S02]  /*146d0*/  @!P0 SYNCS.PHASECHK.TRANS64 P0, [R0+URZ+0x100], R3 ;  /* 0x00010003000085a7 */ /* 0x000ee400080010ff */
[----:B---3--:R-:W-:Y:S05]  /*146e0*/  @!P0 BRA `(.L_x_275) ;  /* 0xfffffffc00f08947 */ /* 0x008fea000383ffff */
[----:B------:R-:W-:Y:S05]  /*146f0*/  BRA `(.L_x_276) ;  /* 0xfffffff000107947 */ /* 0x000fea000383ffff */
.L_x_229:
[----:B------:R-:W-:-:S07]  /*14700*/  MOV R0, UR4 ;  /* 0x0000000400007c02 */ /* 0x000fce0008000f00 */
.L_x_277:
[----:B-1----:R1:W3:Y:S02]  /*14710*/  SYNCS.PHASECHK.TRANS64.TRYWAIT P1, [R0+URZ+0x120], R3 ;  /* 0x00012003000075a7 */ /* 0x0022e400080211ff */
[----:B---3--:R-:W-:Y:S05]  /*14720*/  @!P1 NANOSLEEP.SYNCS 0x989680 ;  /* 0x009896800000995d */ /* 0x008fea0003900000 */
[----:B------:R-:W3:Y:S02]  /*14730*/  @!P1 SYNCS.PHASECHK.TRANS64 P1, [R0+URZ+0x120], R3 ;  /* 0x00012003000095a7 */ /* 0x000ee400080210ff */
[----:B---3--:R-:W-:Y:S05]  /*14740*/  @!P1 BRA `(.L_x_277) ;  /* 0xfffffffc00f09947 */ /* 0x008fea000383ffff */
[----:B------:R-:W-:Y:S05]  /*14750*/  BRA `(.L_x_278) ;  /* 0xfffffff000647947 */ /* 0x000fea000383ffff */
        .weak           $__internal_0_$__cuda_sm10x_tcgen05_guardrail_trap_col_being_dealloced_not_returned_by_alloc
        .type           $__internal_0_$__cuda_sm10x_tcgen05_guardrail_trap_col_being_dealloced_not_returned_by_alloc,@function
        .size           $__internal_0_$__cuda_sm10x_tcgen05_guardrail_trap_col_being_dealloced_not_returned_by_alloc,($__internal_1_$__cuda_sm10x_tcgen05_guardrail_trap_phase_invalid_during_alloc - $__internal_0_$__cuda_sm10x_tcgen05_guardrail_trap_col_being_dealloced_not_returned_by_alloc)
$__internal_0_$__cuda_sm10x_tcgen05_guardrail_trap_col_being_dealloced_not_returned_by_alloc:
[----:B------:R-:W-:Y:S05]  /*14760*/  BPT.TRAP 0x1 ;  /* 0x000000040000795c */ /* 0x000fea0000300000 */
[----:B------:R-:W-:-:S04]  /*14770*/  HFMA2 R3, -RZ, RZ, 0, 0 ;  /* 0x00000000ff037431 */ /* 0x000fc800000001ff */
[----:B------:R-:W-:Y:S05]  /*14780*/  RET.REL.NODEC R2 `(_ZN7cutlass13device_kernelINS_4gemm6kernel13GemmUniversalINS1_17GroupProblemShapeIN4cute5tupleIJiiiEEEEENS1_10collective13CollectiveMmaINS1_40MainloopSm100ArrayTmaUmmaWarpSpecializedILi2ELi8ELi2ENS6_IJNS5_1CILi2EEENSC_ILi1EEESE_EEEEENS6_IJNSC_ILi256EEESH_NSC_ILi128EEEEEENS_6half_tEPNS6_IJlSE_NSC_ILi0EEEEEESK_SN_NS5_8TiledMMAINS5_8MMA_AtomIJNS5_26SM100_MMA_F16BF16_2x1SM_SSISK_SK_fLi256ELi256ELNS5_4UMMA5MajorE0ELSS_0ELNSR_7ScaleInE0ELST_0EEEEEENS5_6LayoutINS6_IJSE_SE_SE_EEENS6_IJSL_SL_SL_EEEEENS6_IJNS5_10UnderscoreES10_S10_EEEEENS5_18SM100_TMA_2SM_LOADENS5_14ComposedLayoutINS5_7SwizzleILi3ELi4ELi3EEENS5_18smem_ptr_flag_bitsILi16EEENSW_INS6_IJNSC_ILi8EEENSC_ILi64EEEEEENS6_IJS1A_SE_EEEEEEEvNS5_8identityES13_S1E_vS1F_EENS_8epilogue10collective18CollectiveEpilogueINS1H_31Sm100PtrArrayTmaWarpSpecializedILi4ELi2ELi64ELb1ELb0EEEJNS6_IJSI_SH_SI_EEENS6_IJNSW_ISI_SE_EENSW_IS1A_SE_EEEEESK_PNS6_IJSE_lSL_EEESK_S1R_NS1H_6fusion15FusionCallbacksIS1L_NS1S_17LinearCombinationISK_fSK_fLNS_15FloatRoundStyleE2EEES1M_S1P_JEEENS5_5SM1004TMEM4LOAD26SM100_TMEM_LOAD_16dp256b8xENS5_13SM90_TMA_LOADENS14_IS16_S18_NSW_INS6_IJS1A_S19_EEENS6_IJSE_S1A_EEEEEEENS5_17SM75_U16x8_LDSM_TENS5_14SM90_TMA_STOREES26_NS5_17SM90_U16x8_STSM_TENS5_39AutoVectorizingCopyWithAssumedAlignmentILi128EEEEEEvvEEEEvNT_6ParamsE) ;  /* 0xfffffeb8021c7950 */ /* 0x000fea0003c3ffff */
        .weak           $__internal_1_$__cuda_sm10x_tcgen05_guardrail_trap_phase_invalid_during_alloc
        .type           $__internal_1_$__cuda_sm10x_tcgen05_guardrail_trap_phase_invalid_during_alloc,@function
        .size           $__internal_1_$__cuda_sm10x_tcgen05_guardrail_trap_phase_invalid_during_alloc,($__internal_2_$__cuda_sm10x_tcgen05_guardrail_trap_unallocated_columns_being_dealloced - $__internal_1_$__cuda_sm10x_tcgen05_guardrail_trap_phase_invalid_during_alloc)
$__internal_1_$__cuda_sm10x_tcgen05_guardrail_trap_phase_invalid_during_alloc:
[----:B------:R-:W-:Y:S05]  /*14790*/  BPT.TRAP 0x1 ;  /* 0x000000040000795c */ /* 0x000fea0000300000 */
[----:B------:R-:W-:-:S04]  /*147a0*/  MOV R3, 0x0 ;  /* 0x0000000000037802 */ /* 0x000fc80000000f00 */
[----:B------:R-:W-:Y:S05]  /*147b0*/  RET.REL.NODEC R2 `(_ZN7cutlass13device_kernelINS_4gemm6kernel13GemmUniversalINS1_17GroupProblemShapeIN4cute5tupleIJiiiEEEEENS1_10collective13CollectiveMmaINS1_40MainloopSm100ArrayTmaUmmaWarpSpecializedILi2ELi8ELi2ENS6_IJNS5_1CILi2EEENSC_ILi1EEESE_EEEEENS6_IJNSC_ILi256EEESH_NSC_ILi128EEEEEENS_6half_tEPNS6_IJlSE_NSC_ILi0EEEEEESK_SN_NS5_8TiledMMAINS5_8MMA_AtomIJNS5_26SM100_MMA_F16BF16_2x1SM_SSISK_SK_fLi256ELi256ELNS5_4UMMA5MajorE0ELSS_0ELNSR_7ScaleInE0ELST_0EEEEEENS5_6LayoutINS6_IJSE_SE_SE_EEENS6_IJSL_SL_SL_EEEEENS6_IJNS5_10UnderscoreES10_S10_EEEEENS5_18SM100_TMA_2SM_LOADENS5_14ComposedLayoutINS5_7SwizzleILi3ELi4ELi3EEENS5_18smem_ptr_flag_bitsILi16EEENSW_INS6_IJNSC_ILi8EEENSC_ILi64EEEEEENS6_IJS1A_SE_EEEEEEEvNS5_8identityES13_S1E_vS1F_EENS_8epilogue10collective18CollectiveEpilogueINS1H_31Sm100PtrArrayTmaWarpSpecializedILi4ELi2ELi64ELb1ELb0EEEJNS6_IJSI_SH_SI_EEENS6_IJNSW_ISI_SE_EENSW_IS1A_SE_EEEEESK_PNS6_IJSE_lSL_EEESK_S1R_NS1H_6fusion15FusionCallbacksIS1L_NS1S_17LinearCombinationISK_fSK_fLNS_15FloatRoundStyleE2EEES1M_S1P_JEEENS5_5SM1004TMEM4LOAD26SM100_TMEM_LOAD_16dp256b8xENS5_13SM90_TMA_LOADENS14_IS16_S18_NSW_INS6_IJS1A_S19_EEENS6_IJSE_S1A_EEEEEEENS5_17SM75_U16x8_LDSM_TENS5_14SM90_TMA_STOREES26_NS5_17SM90_U16x8_STSM_TENS5_39AutoVectorizingCopyWithAssumedAlignmentILi128EEEEEEvvEEEEvNT_6ParamsE) ;  /* 0xfffffeb802107950 */ /* 0x000fea0003c3ffff */
        .weak           $__internal_2_$__cuda_sm10x_tcgen05_guardrail_trap_unallocated_columns_being_dealloced
        .type           $__internal_2_$__cuda_sm10x_tcgen05_guardrail_trap_unallocated_columns_being_dealloced,@function
        .size           $__internal_2_$__cuda_sm10x_tcgen05_guardrail_trap_unallocated_columns_being_dealloced,($__internal_3_$__cuda_sm20_div_u64 - $__internal_2_$__cuda_sm10x_tcgen05_guardrail_trap_unallocated_columns_being_dealloced)
$__internal_2_$__cuda_sm10x_tcgen05_guardrail_trap_unallocated_columns_being_dealloced:
[----:B------:R-:W-:Y:S05]  /*147c0*/  BPT.TRAP 0x1 ;  /* 0x000000040000795c */ /* 0x000fea0000300000 */
[----:B------:R-:W-:-:S04]  /*147d0*/  HFMA2 R3, -RZ, RZ, 0, 0 ;  /* 0x00000000ff037431 */ /* 0x000fc800000001ff */
[----:B------:R-:W-:Y:S05]  /*147e0*/  RET.REL.NODEC R2 `(_ZN7cutlass13device_kernelINS_4gemm6kernel13GemmUniversalINS1_17GroupProblemShapeIN4cute5tupleIJiiiEEEEENS1_10collective13CollectiveMmaINS1_40MainloopSm100ArrayTmaUmmaWarpSpecializedILi2ELi8ELi2ENS6_IJNS5_1CILi2EEENSC_ILi1EEESE_EEEEENS6_IJNSC_ILi256EEESH_NSC_ILi128EEEEEENS_6half_tEPNS6_IJlSE_NSC_ILi0EEEEEESK_SN_NS5_8TiledMMAINS5_8MMA_AtomIJNS5_26SM100_MMA_F16BF16_2x1SM_SSISK_SK_fLi256ELi256ELNS5_4UMMA5MajorE0ELSS_0ELNSR_7ScaleInE0ELST_0EEEEEENS5_6LayoutINS6_IJSE_SE_SE_EEENS6_IJSL_SL_SL_EEEEENS6_IJNS5_10UnderscoreES10_S10_EEEEENS5_18SM100_TMA_2SM_LOADENS5_14ComposedLayoutINS5_7SwizzleILi3ELi4ELi3EEENS5_18smem_ptr_flag_bitsILi16EEENSW_INS6_IJNSC_ILi8EEENSC_ILi64EEEEEENS6_IJS1A_SE_EEEEEEEvNS5_8identityES13_S1E_vS1F_EENS_8epilogue10collective18CollectiveEpilogueINS1H_31Sm100PtrArrayTmaWarpSpecializedILi4ELi2ELi64ELb1ELb0EEEJNS6_IJSI_SH_SI_EEENS6_IJNSW_ISI_SE_EENSW_IS1A_SE_EEEEESK_PNS6_IJSE_lSL_EEESK_S1R_NS1H_6fusion15FusionCallbacksIS1L_NS1S_17LinearCombinationISK_fSK_fLNS_15FloatRoundStyleE2EEES1M_S1P_JEEENS5_5SM1004TMEM4LOAD26SM100_TMEM_LOAD_16dp256b8xENS5_13SM90_TMA_LOADENS14_IS16_S18_NSW_INS6_IJS1A_S19_EEENS6_IJSE_S1A_EEEEEEENS5_17SM75_U16x8_LDSM_TENS5_14SM90_TMA_STOREES26_NS5_17SM90_U16x8_STSM_TENS5_39AutoVectorizingCopyWithAssumedAlignmentILi128EEEEEEvvEEEEvNT_6ParamsE) ;  /* 0xfffffeb802047950 */ /* 0x000fea0003c3ffff */
        .weak           $__internal_3_$__cuda_sm20_div_u64
        .type           $__internal_3_$__cuda_sm20_div_u64,@function
        .size           $__internal_3_$__cuda_sm20_div_u64,(.L_x_63 - $__internal_3_$__cuda_sm20_div_u64)
$__internal_3_$__cuda_sm20_div_u64:
[----:B------:R-:W1:Y:S08]  /*147f0*/  I2F.U64.RP R11, UR4 ;  /* 0x00000004000b7d12 */ /* 0x000e700008309000 */
[----:B-1----:R-:W1:Y:S02]  /*14800*/  MUFU.RCP R3, R11 ;  /* 0x0000000b00037308 */ /* 0x002e640000001000 */
[----:B-1----:R-:W-:-:S06]  /*14810*/  VIADD R3, R3, 0x1ffffffe ;  /* 0x1ffffffe03037836 */ /* 0x002fcc0000000000 */
[----:B------:R-:W1:Y:S02]  /*14820*/  F2I.U64.TRUNC R16, R3 ;  /* 0x0000000300107311 */ /* 0x000e64000020d800 */
[----:B-1----:R-:W-:Y:S01]  /*14830*/  R2UR UR12, R16 ;  /* 0x00000000100c72ca */ /* 0x002fe200000e0000 */
[----:B------:R-:W-:Y:S01]  /*14840*/  IMAD.MOV.U32 R3, RZ, RZ, 0x0 ;  /* 0x00000000ff037424 */ /* 0x000fe200078e00ff */
[----:B------:R-:W-:-:S11]  /*14850*/  R2UR UR13, R17 ;  /* 0x00000000110d72ca */ /* 0x000fd600000e0000 */
[----:B------:R-:W-:-:S04]  /*14860*/  UIMAD.WIDE.U32 UR14, UR12, UR4, URZ ;  /* 0x000000040c0e72a5 */ /* 0x000fc8000f8e00ff */
[----:B------:R-:W-:Y:S02]  /*14870*/  UIADD3 UR11, UP0, UPT, URZ, -UR14, URZ ;  /* 0x8000000eff0b7290 */ /* 0x000fe4000ff1e0ff */
[----:B------:R-:W-:Y:S02]  /*14880*/  UIMAD UR10, UR12, UR5, UR15 ;  /* 0x000000050c0a72a4 */ /* 0x000fe4000f8e020f */
[----:B------:R-:W-:Y:S02]  /*14890*/  UIMAD.WIDE.U32 UR14, UR12, UR11, URZ ;  /* 0x0000000b0c0e72a5 */ /* 0x000fe4000f8e00ff */
[----:B------:R-:W-:-:S04]  /*148a0*/  UIMAD UR10, UR13, UR4, UR10 ;  /* 0x000000040d0a72a4 */ /* 0x000fc8000f8e020a */
[----:B------:R-:W-:Y:S01]  /*148b0*/  UIADD3.X UR10, UPT, UPT, URZ, ~UR10, URZ, UP0, !UPT ;  /* 0x8000000aff0a7290 */ /* 0x000fe200087fe4ff */
[----:B------:R-:W-:Y:S01]  /*148c0*/  UMOV UR14, UR15 ;  /* 0x0000000f000e7c82 */ /* 0x000fe20008000000 */
[----:B------:R-:W-:Y:S02]  /*148d0*/  UMOV UR15, UR12 ;  /* 0x0000000c000f7c82 */ /* 0x000fe40008000000 */
[----:B------:R-:W-:Y:S02]  /*148e0*/  UIMAD.WIDE.U32 UR18, UR13, UR10, URZ ;  /* 0x0000000a0d1272a5 */ /* 0x000fe4000f8e00ff */
[----:B------:R-:W-:Y:S02]  /*148f0*/  UIMAD.WIDE.U32 UR14, UP2, UR12, UR10, UR14 ;  /* 0x0000000a0c0e72a5 */ /* 0x000fe4000f84000e */
[----:B------:R-:W-:Y:S02]  /*14900*/  UIMAD UR10, UR13, UR10, URZ ;  /* 0x0000000a0d0a72a4 */ /* 0x000fe4000f8e02ff */
[----:B------:R-:W-:-:S03]  /*14910*/  UIMAD.WIDE.U32 UR14, UP1, UR13, UR11, UR14 ;  /* 0x0000000b0d0e72a5 */ /* 0x000fc6000f82000e */
[----:B------:R-:W-:Y:S01]  /*14920*/  UMOV UR11, UR19 ;  /* 0x00000013000b7c82 */ /* 0x000fe20008000000 */
[----:B------:R-:W-:Y:S02]  /*14930*/  UIADD3 UR15, UP0, UPT, UR10, UR15, URZ ;  /* 0x0000000f0a0f7290 */ /* 0x000fe4000ff1e0ff */
[----:B------:R-:W-:Y:S02]  /*14940*/  UIADD3.X UR11, UPT, UPT, UR11, UR13, URZ, UP2, !UPT ;  /* 0x0000000d0b0b7290 */ /* 0x000fe400097fe4ff */
[----:B------:R-:W-:Y:S02]  /*14950*/  UIMAD.WIDE.U32 UR18, UR15, UR4, URZ ;  /* 0x000000040f1272a5 */ /* 0x000fe4000f8e00ff */
[----:B------:R-:W-:Y:S02]  /*14960*/  UIADD3.X UR12, UPT, UPT, URZ, URZ, UR11, UP0, UP1 ;  /* 0x000000ffff0c7290 */ /* 0x000fe400087e240b */
[----:B------:R-:W-:Y:S02]  /*14970*/  UIADD3 UR10, UP0, UPT, URZ, -UR18, URZ ;  /* 0x80000012ff0a7290 */ /* 0x000fe4000ff1e0ff */
[----:B------:R-:W-:-:S02]  /*14980*/  UIMAD UR11, UR15, UR5, UR19 ;  /* 0x000000050f0b72a4 */ /* 0x000fc4000f8e0213 */
[----:B------:R-:W-:Y:S02]  /*14990*/  UIMAD.WIDE.U32 UR18, UR15, UR10, URZ ;  /* 0x0000000a0f1272a5 */ /* 0x000fe4000f8e00ff */
[----:B------:R-:W-:-:S04]  /*149a0*/  UIMAD UR11, UR12, UR4, UR11 ;  /* 0x000000040c0b72a4 */ /* 0x000fc8000f8e020b */
[----:B------:R-:W-:Y:S01]  /*149b0*/  UIADD3.X UR11, UPT, UPT, URZ, ~UR11, URZ, UP0, !UPT ;  /* 0x8000000bff0b7290 */ /* 0x000fe200087fe4ff */
[----:B------:R-:W-:-:S03]  /*149c0*/  UMOV UR14, UR19 ;  /* 0x00000013000e7c82 */ /* 0x000fc60008000000 */
[----:B------:R-:W-:Y:S02]  /*149d0*/  UIMAD.WIDE.U32 UR18, UP2, UR15, UR11, UR14 ;  /* 0x0000000b0f1272a5 */ /* 0x000fe4000f84000e */
[----:B------:R-:W-:Y:S02]  /*149e0*/  UIMAD.WIDE.U32 UR14, UR12, UR11, URZ ;  /* 0x0000000b0c0e72a5 */ /* 0x000fe4000f8e00ff */
[----:B------:R-:W-:Y:S02]  /*149f0*/  UIMAD.WIDE.U32 UR18, UP1, UR12, UR10, UR18 ;  /* 0x0000000a0c1272a5 */ /* 0x000fe4000f820012 */
[----:B------:R-:W-:-:S05]  /*14a00*/  UIMAD UR10, UR12, UR11, URZ ;  /* 0x0000000b0c0a72a4 */ /* 0x000fca000f8e02ff */
[----:B------:R-:W-:Y:S02]  /*14a10*/  UMOV UR11, UR19 ;  /* 0x00000013000b7c82 */ /* 0x000fe40008000000 */
[----:B------:R-:W-:-:S03]  /*14a20*/  UIADD3 UR10, UP0, UPT, UR10, UR11, URZ ;  /* 0x0000000b0a0a7290 */ /* 0x000fc6000ff1e0ff */
[----:B------:R-:W-:Y:S01]  /*14a30*/  UMOV UR11, UR15 ;  /* 0x0000000f000b7c82 */ /* 0x000fe20008000000 */
[----:B------:R-:W-:Y:S02]  /*14a40*/  UIMAD.WIDE.U32 UR18, UR10, UR6, URZ ;  /* 0x000000060a1272a5 */ /* 0x000fe4000f8e00ff */
[----:B------:R-:W-:-:S04]  /*14a50*/  UIADD3.X UR11, UPT, UPT, UR11, UR12, URZ, UP2, !UPT ;  /* 0x0000000c0b0b7290 */ /* 0x000fc800097fe4ff */
[----:B------:R-:W-:Y:S01]  /*14a60*/  UIADD3.X UR14, UPT, UPT, URZ, URZ, UR11, UP0, UP1 ;  /* 0x000000ffff0e7290 */ /* 0x000fe200087e240b */
[----:B------:R-:W-:Y:S01]  /*14a70*/  UMOV UR18, UR19 ;  /* 0x0000001300127c82 */ /* 0x000fe20008000000 */
[----:B------:R-:W-:Y:S02]  /*14a80*/  UMOV UR19, URZ ;  /* 0x000000ff00137c82 */ /* 0x000fe40008000000 */
[----:B------:R-:W-:Y:S02]  /*14a90*/  UIMAD.WIDE.U32 UR12, UR14, UR9, URZ ;  /* 0x000000090e0c72a5 */ /* 0x000fe4000f8e00ff */
[----:B------:R-:W-:-:S04]  /*14aa0*/  UIMAD.WIDE.U32 UR10, UR10, UR9, UR18 ;  /* 0x000000090a0a72a5 */ /* 0x000fc8000f8e0012 */
[----:B------:R-:W-:Y:S02]  /*14ab0*/  UIMAD.WIDE.U32 UR10, UP1, UR14, UR6, UR10 ;  /* 0x000000060e0a72a5 */ /* 0x000fe4000f82000a */
[----:B------:R-:W-:-:S04]  /*14ac0*/  UIMAD UR14, UR14, UR9, URZ ;  /* 0x000000090e0e72a4 */ /* 0x000fc8000f8e02ff */
[----:B------:R-:W-:-:S03]  /*14ad0*/  UIADD3 UR14, UP0, UPT, UR14, UR11, URZ ;  /* 0x0000000b0e0e7290 */ /* 0x000fc6000ff1e0ff */
[----:B------:R-:W-:Y:S01]  /*14ae0*/  UMOV UR11, UR13 ;  /* 0x0000000d000b7c82 */ /* 0x000fe20008000000 */
[----:B------:R-:W-:Y:S02]  /*14af0*/  UIMAD.WIDE.U32 UR18, UR14, UR4, URZ ;  /* 0x000000040e1272a5 */ /* 0x000fe4000f8e00ff */
[----:B------:R-:W-:Y:S02]  /*14b00*/  UIADD3.X UR11, UPT, UPT, UR11, URZ, URZ, UP1, !UPT ;  /* 0x000000ff0b0b7290 */ /* 0x000fe40008ffe4ff */
[----:B------:R-:W-:Y:S02]  /*14b10*/  UIADD3 UR13, UPT, UPT, UR14, 0x1, URZ ;  /* 0x000000010e0d7890 */ /* 0x000fe4000fffe0ff */
[----:B------:R-:W-:Y:S02]  /*14b20*/  UIADD3.X UR12, UPT, UPT, URZ, UR11, URZ, UP0, !UPT ;  /* 0x0000000bff0c7290 */ /* 0x000fe400087fe4ff */
[----:B------:R-:W-:Y:S02]  /*14b30*/  UIMAD UR11, UR14, UR5, UR19 ;  /* 0x000000050e0b72a4 */ /* 0x000fe4000f8e0213 */
[----:B------:R-:W-:-:S02]  /*14b40*/  UIADD3 UR10, UP0, UPT, -UR18, UR6, URZ ;  /* 0x00000006120a7290 */ /* 0x000fc4000ff1e1ff */
[----:B------:R-:W-:Y:S02]  /*14b50*/  UIMAD UR11, UR12, UR4, UR11 ;  /* 0x000000040c0b72a4 */ /* 0x000fe4000f8e020b */
[----:B------:R-:W-:Y:S02]  /*14b60*/  UISETP.GE.U32.AND UP1, UPT, UR10, UR4, UPT ;  /* 0x000000040a00728c */ /* 0x000fe4000bf26070 */
[----:B------:R-:W-:Y:S02]  /*14b70*/  UIADD3.X UR9, UPT, UPT, ~UR11, UR9, URZ, UP0, !UPT ;  /* 0x000000090b097290 */ /* 0x000fe400087fe5ff */
[----:B------:R-:W-:Y:S02]  /*14b80*/  UIADD3 UR12, UP0, UPT, -UR4, UR10, URZ ;  /* 0x0000000a040c7290 */ /* 0x000fe4000ff1e1ff */
[----:B------:R-:W-:Y:S02]  /*14b90*/  UISETP.GE.U32.AND.EX UP1, UPT, UR9, UR5, UPT, UP1 ;  /* 0x000000050900728c */ /* 0x000fe4000bf26110 */
[----:B------:R-:W-:-:S02]  /*14ba0*/  UIADD3.X UR11, UPT, UPT, ~UR5, UR9, URZ, UP0, !UPT ;  /* 0x00000009050b7290 */ /* 0x000fc400087fe5ff */
[----:B------:R-:W-:Y:S02]  /*14bb0*/  USEL UR12, UR12, UR10, UP1 ;  /* 0x0000000a0c0c7287 */ /* 0x000fe40008800000 */
[----:B------:R-:W-:Y:S02]  /*14bc0*/  USEL UR11, UR11, UR9, UP1 ;  /* 0x000000090b0b7287 */ /* 0x000fe40008800000 */
[----:B------:R-:W-:Y:S02]  /*14bd0*/  USEL UR13, UR13, UR14, UP1 ;  /* 0x0000000e0d0d7287 */ /* 0x000fe40008800000 */
[----:B------:R-:W-:Y:S02]  /*14be0*/  UISETP.GE.U32.AND UP1, UPT, UR12, UR4, UPT ;  /* 0x000000040c00728c */ /* 0x000fe4000bf26070 */
[----:B------:R-:W-:Y:S02]  /*14bf0*/  UISETP.NE.U32.AND UP0, UPT, UR4, URZ, UPT ;  /* 0x000000ff0400728c */ /* 0x000fe4000bf05070 */
[----:B------:R-:W-:-:S02]  /*14c00*/  UIADD3 UR9, UPT, UPT, UR13, 0x1, URZ ;  /* 0x000000010d097890 */ /* 0x000fc4000fffe0ff */
[----:B------:R-:W-:Y:S02]  /*14c10*/  UISETP.GE.U32.AND.EX UP1, UPT, UR11, UR5, UPT, UP1 ;  /* 0x000000050b00728c */ /* 0x000fe4000bf26110 */
[----:B------:R-:W-:Y:S02]  /*14c20*/  UISETP.NE.AND.EX UP0, UPT, UR5, URZ, UPT, UP0 ;  /* 0x000000ff0500728c */ /* 0x000fe4000bf05300 */
[----:B------:R-:W-:-:S04]  /*14c30*/  USEL UR9, UR9, UR13, UP1 ;  /* 0x0000000d09097287 */ /* 0x000fc80008800000 */
[----:B------:R-:W-:Y:S01]  /*14c40*/  USEL UR12, UR9, 0xffffffff, UP0 ;  /* 0xffffffff090c7887 */ /* 0x000fe20008000000 */
[----:B------:R-:W-:Y:S11]  /*14c50*/  RET.REL.NODEC R2 `(_ZN7cutlass13device_kernelINS_4gemm6kernel13GemmUniversalINS1_17GroupProblemShapeIN4cute5tupleIJiiiEEEEENS1_10collective13CollectiveMmaINS1_40MainloopSm100ArrayTmaUmmaWarpSpecializedILi2ELi8ELi2ENS6_IJNS5_1CILi2EEENSC_ILi1EEESE_EEEEENS6_IJNSC_ILi256EEESH_NSC_ILi128EEEEEENS_6half_tEPNS6_IJlSE_NSC_ILi0EEEEEESK_SN_NS5_8TiledMMAINS5_8MMA_AtomIJNS5_26SM100_MMA_F16BF16_2x1SM_SSISK_SK_fLi256ELi256ELNS5_4UMMA5MajorE0ELSS_0ELNSR_7ScaleInE0ELST_0EEEEEENS5_6LayoutINS6_IJSE_SE_SE_EEENS6_IJSL_SL_SL_EEEEENS6_IJNS5_10UnderscoreES10_S10_EEEEENS5_18SM100_TMA_2SM_LOADENS5_14ComposedLayoutINS5_7SwizzleILi3ELi4ELi3EEENS5_18smem_ptr_flag_bitsILi16EEENSW_INS6_IJNSC_ILi8EEENSC_ILi64EEEEEENS6_IJS1A_SE_EEEEEEEvNS5_8identityES13_S1E_vS1F_EENS_8epilogue10collective18CollectiveEpilogueINS1H_31Sm100PtrArrayTmaWarpSpecializedILi4ELi2ELi64ELb1ELb0EEEJNS6_IJSI_SH_SI_EEENS6_IJNSW_ISI_SE_EENSW_IS1A_SE_EEEEESK_PNS6_IJSE_lSL_EEESK_S1R_NS1H_6fusion15FusionCallbacksIS1L_NS1S_17LinearCombinationISK_fSK_fLNS_15FloatRoundStyleE2EEES1M_S1P_JEEENS5_5SM1004TMEM4LOAD26SM100_TMEM_LOAD_16dp256b8xENS5_13SM90_TMA_LOADENS14_IS16_S18_NSW_INS6_IJS1A_S19_EEENS6_IJSE_S1A_EEEEEEENS5_17SM75_U16x8_LDSM_TENS5_14SM90_TMA_STOREES26_NS5_17SM90_U16x8_STSM_TENS5_39AutoVectorizingCopyWithAssumedAlignmentILi128EEEEEEvvEEEEvNT_6ParamsE) ;  /* 0xfffffeb002e87950 */ /* 0x000ff60003c3ffff */
.L_x_63:
[----:B------:R-:W-:Y:S01]  /*14c60*/  MOV R28, R20 ;  /* 0x00000014001c7202 */ /* 0x000fe20000000f00 */
[----:B------:R-:W-:-:S05]  /*14c70*/  IMAD.MOV.U32 R29, RZ, RZ, R3 ;  /* 0x000000ffff1d7224 */ /* 0x000fca00078e0003 */
[----:B------:R-:W1:Y:S08]  /*14c80*/  I2F.U64.RP R28, R28 ;  /* 0x0000001c001c7312 */ /* 0x000e700000309000 */
[----:B-1----:R-:W1:Y:S02]  /*14c90*/  MUFU.RCP R22, R28 ;  /* 0x0000001c00167308 */ /* 0x002e640000001000 */
[----:B-1----:R-:W-:-:S06]  /*14ca0*/  IADD3 R22, PT, PT, R22, 0x1ffffffe, RZ ;  /* 0x1ffffffe16167810 */ /* 0x002fcc0007ffe0ff */
[----:B------:R-:W1:Y:S02]  /*14cb0*/  F2I.U64.TRUNC R22, R22 ;  /* 0x0000001600167311 */ /* 0x000e64000020d800 */
[----:B-1----:R-:W-:Y:S01]  /*14cc0*/  IMAD.WIDE.U32 R24, R22, R20, RZ ;  /* 0x0000001416187225 */ /* 0x002fe200078e00ff */
[----:B------:R-:W-:-:S03]  /*14cd0*/  MOV R27, R22 ;  /* 0x00000016001b7202 */ /* 0x000fc60000000f00 */
[----:B------:R-:W-:Y:S01]  /*14ce0*/  IMAD R21, R22, R3, R25 ;  /* 0x0000000316157224 */ /* 0x000fe200078e0219 */
[----:B------:R-:W-:-:S03]  /*14cf0*/  IADD3 R25, P0, PT, RZ, -R24, RZ ;  /* 0x80000018ff197210 */ /* 0x000fc60007f1e0ff */
[----:B------:R-:W-:Y:S02]  /*14d00*/  IMAD R21, R23, R20, R21 ;  /* 0x0000001417157224 */ /* 0x000fe400078e0215 */
[----:B------:R-:W-:-:S04]  /*14d10*/  IMAD.HI.U32 R26, R22, R25, RZ ;  /* 0x00000019161a7227 */ /* 0x000fc800078e00ff */
[----:B------:R-:W-:-:S04]  /*14d20*/  IMAD.X R21, RZ, RZ, ~R21, P0 ;  /* 0x000000ffff157224 */ /* 0x000fc800000e0e15 */
[----:B------:R-:W-:-:S04]  /*14d30*/  IMAD.WIDE.U32 R26, P2, R22, R21, R26 ;  /* 0x00000015161a7225 */ /* 0x000fc8000784001a */
[C---:B------:R-:W-:Y:S02]  /*14d40*/  IMAD R24, R23.reuse, R21, RZ ;  /* 0x0000001517187224 */ /* 0x040fe400078e02ff */
[----:B------:R-:W-:-:S04]  /*14d50*/  IMAD.HI.U32 R25, P1, R23, R25, R26 ;  /* 0x0000001917197227 */ /* 0x000fc8000782001a */
[----:B------:R-:W-:Y:S01]  /*14d60*/  IMAD.HI.U32 R21, R23, R21, RZ ;  /* 0x0000001517157227 */ /* 0x000fe200078e00ff */
[----:B------:R-:W-:-:S03]  /*14d70*/  IADD3 R25, P0, PT, R24, R25, RZ ;  /* 0x0000001918197210 */ /* 0x000fc60007f1e0ff */
[----:B------:R-:W-:Y:S02]  /*14d80*/  IMAD.X R23, R21, 0x1, R23, P2 ;  /* 0x0000000115177824 */ /* 0x000fe400010e0617 */
[----:B------:R-:W-:-:S03]  /*14d90*/  IMAD.WIDE.U32 R26, R25, R20, RZ ;  /* 0x00000014191a7225 */ /* 0x000fc600078e00ff */
[----:B------:R-:W-:Y:S01]  /*14da0*/  IADD3.X R23, PT, PT, RZ, RZ, R23, P0, P1 ;  /* 0x000000ffff177210 */ /* 0x000fe200007e2417 */
[----:B------:R-:W-:Y:S01]  /*14db0*/  IMAD R21, R25, R3, R27 ;  /* 0x0000000319157224 */ /* 0x000fe200078e021b */
[----:B------:R-:W-:-:S03]  /*14dc0*/  IADD3 R22, P0, PT, RZ, -R26, RZ ;  /* 0x8000001aff167210 */ /* 0x000fc60007f1e0ff */
[----:B------:R-:W-:Y:S02]  /*14dd0*/  IMAD R21, R23, R20, R21 ;  /* 0x0000001417157224 */ /* 0x000fe400078e0215 */
[----:B------:R-:W-:-:S03]  /*14de0*/  IMAD.HI.U32 R24, R25, R22, RZ ;  /* 0x0000001619187227 */ /* 0x000fc600078e00ff */
[----:B------:R-:W-:-:S05]  /*14df0*/  IADD3.X R21, PT, PT, RZ, ~R21, RZ, P0, !PT ;  /* 0x80000015ff157210 */ /* 0x000fca00007fe4ff */
[----:B------:R-:W-:-:S04]  /*14e00*/  IMAD.WIDE.U32 R26, P2, R25, R21, R24 ;  /* 0x00000015191a7225 */ /* 0x000fc80007840018 */
[C---:B------:R-:W-:Y:S02]  /*14e10*/  IMAD R24, R23.reuse, R21, RZ ;  /* 0x0000001517187224 */ /* 0x040fe400078e02ff */
[----:B------:R-:W-:-:S04]  /*14e20*/  IMAD.HI.U32 R25, P1, R23, R22, R26 ;  /* 0x0000001617197227 */ /* 0x000fc8000782001a */
[----:B------:R-:W-:Y:S02]  /*14e30*/  HFMA2 R27, -RZ, RZ, 0, 0 ;  /* 0x00000000ff1b7431 */ /* 0x000fe400000001ff */
[----:B------:R-:W-:Y:S01]  /*14e40*/  IMAD.HI.U32 R22, R23, R21, RZ ;  /* 0x0000001517167227 */ /* 0x000fe200078e00ff */
[----:B------:R-:W-:-:S03]  /*14e50*/  IADD3 R24, P0, PT, R24, R25, RZ ;  /* 0x0000001918187210 */ /* 0x000fc60007f1e0ff */
[----:B------:R-:W-:Y:S02]  /*14e60*/  IMAD.X R22, R22, 0x1, R23, P2 ;  /* 0x0000000116167824 */ /* 0x000fe400010e0617 */
[----:B------:R-:W-:-:S03]  /*14e70*/  IMAD.HI.U32 R26, R24, R17, RZ ;  /* 0x00000011181a7227 */ /* 0x000fc600078e00ff */
[----:B------:R-:W-:Y:S01]  /*14e80*/  IADD3.X R22, PT, PT, RZ, RZ, R22, P0, P1 ;  /* 0x000000ffff167210 */ /* 0x000fe200007e2416 */
[----:B------:R-:W-:-:S04]  /*14e90*/  IMAD.WIDE.U32 R24, R24, R15, R26 ;  /* 0x0000000f18187225 */ /* 0x000fc800078e001a */
[C---:B------:R-:W-:Y:S02]  /*14ea0*/  IMAD R21, R22.reuse, R15, RZ ;  /* 0x0000000f16157224 */ /* 0x040fe400078e02ff */
[----:B------:R-:W-:-:S04]  /*14eb0*/  IMAD.HI.U32 R24, P1, R22, R17, R24 ;  /* 0x0000001116187227 */ /* 0x000fc80007820018 */
[----:B------:R-:W-:Y:S01]  /*14ec0*/  IMAD.HI.U32 R22, R22, R15, RZ ;  /* 0x0000000f16167227 */ /* 0x000fe200078e00ff */
[----:B------:R-:W-:-:S04]  /*14ed0*/  IADD3 R21, P0, PT, R21, R24, RZ ;  /* 0x0000001815157210 */ /* 0x000fc80007f1e0ff */
[----:B------:R-:W-:Y:S01]  /*14ee0*/  IADD3.X R22, PT, PT, R22, RZ, RZ, P1, !PT ;  /* 0x000000ff16167210 */ /* 0x000fe20000ffe4ff */
[----:B------:R-:W-:-:S04]  /*14ef0*/  IMAD.WIDE.U32 R24, R21, R20, RZ ;  /* 0x0000001415187225 */ /* 0x000fc800078e00ff */
[----:B------:R-:W-:Y:S01]  /*14f00*/  IMAD.X R22, RZ, RZ, R22, P0 ;  /* 0x000000ffff167224 */ /* 0x000fe200000e0616 */
[----:B------:R-:W-:Y:S01]  /*14f10*/  IADD3 R17, P0, PT, -R24, R17, RZ ;  /* 0x0000001118117210 */ /* 0x000fe20007f1e1ff */
[C---:B------:R-:W-:Y:S02]  /*14f20*/  IMAD R23, R21.reuse, R3, R25 ;  /* 0x0000000315177224 */ /* 0x040fe400078e0219 */
[----:B------:R-:W-:Y:S01]  /*14f30*/  VIADD R26, R21, 0x1 ;  /* 0x00000001151a7836 */ /* 0x000fe20000000000 */
[-C--:B------:R-:W-:Y:S01]  /*14f40*/  ISETP.GE.U32.AND P2, PT, R17, R20.reuse, PT ;  /* 0x000000141100720c */ /* 0x080fe20003f46070 */
[----:B------:R-:W-:Y:S01]  /*14f50*/  IMAD R22, R22, R20, R23 ;  /* 0x0000001416167224 */ /* 0x000fe200078e0217 */
[----:B------:R-:W-:-:S04]  /*14f60*/  IADD3 R24, P1, PT, -R20, R17, RZ ;  /* 0x0000001114187210 */ /* 0x000fc80007f3e1ff */
[----:B------:R-:W-:-:S04]  /*14f70*/  IADD3.X R22, PT, PT, ~R22, R15, RZ, P0, !PT ;  /* 0x0000000f16167210 */ /* 0x000fc800007fe5ff */
[----:B------:R-:W-:Y:S02]  /*14f80*/  ISETP.GE.U32.AND.EX P0, PT, R22, R3, PT, P2 ;  /* 0x000000031600720c */ /* 0x000fe40003f06120 */
[-C--:B------:R-:W-:Y:S02]  /*14f90*/  IADD3.X R15, PT, PT, ~R3, R22.reuse, RZ, P1, !PT ;  /* 0x00000016030f7210 */ /* 0x080fe40000ffe5ff */
[----:B------:R-:W-:Y:S02]  /*14fa0*/  SEL R17, R24, R17, P0 ;  /* 0x0000001118117207 */ /* 0x000fe40000000000 */
[----:B------:R-:W-:Y:S02]  /*14fb0*/  SEL R22, R15, R22, P0 ;  /* 0x000000160f167207 */ /* 0x000fe40000000000 */
[----:B------:R-:W-:Y:S02]  /*14fc0*/  SEL R26, R26, R21, P0 ;  /* 0x000000151a1a7207 */ /* 0x000fe40000000000 */
[----:B------:R-:W-:-:S02]  /*14fd0*/  ISETP.GE.U32.AND P1, PT, R17, R20, PT ;  /* 0x000000141100720c */ /* 0x000fc40003f26070 */
[----:B------:R-:W-:Y:S02]  /*14fe0*/  ISETP.NE.U32.AND P0, PT, R20, RZ, PT ;  /* 0x000000ff1400720c */ /* 0x000fe40003f05070 */
[----:B------:R-:W-:Y:S02]  /*14ff0*/  IADD3 R15, PT, PT, R26, 0x1, RZ ;  /* 0x000000011a0f7810 */ /* 0x000fe40007ffe0ff */
[----:B------:R-:W-:Y:S02]  /*15000*/  ISETP.GE.U32.AND.EX P1, PT, R22, R3, PT, P1 ;  /* 0x000000031600720c */ /* 0x000fe40003f26110 */
[----:B------:R-:W-:Y:S02]  /*15010*/  ISETP.NE.AND.EX P0, PT, R3, RZ, PT, P0 ;  /* 0x000000ff0300720c */ /* 0x000fe40003f05300 */
[----:B------:R-:W-:Y:S02]  /*15020*/  MOV R3, 0x0 ;  /* 0x0000000000037802 */ /* 0x000fe40000000f00 */
[----:B------:R-:W-:-:S04]  /*15030*/  SEL R15, R15, R26, P1 ;  /* 0x0000001a0f0f7207 */ /* 0x000fc80000800000 */
[----:B------:R-:W-:Y:S01]  /*15040*/  SEL R15, R15, 0xffffffff, P0 ;  /* 0xffffffff0f0f7807 */ /* 0x000fe20000000000 */
[----:B------:R-:W-:Y:S06]  /*15050*/  RET.REL.NODEC R2 `(_ZN7cutlass13device_kernelINS_4gemm6kernel13GemmUniversalINS1_17GroupProblemShapeIN4cute5tupleIJiiiEEEEENS1_10collective13CollectiveMmaINS1_40MainloopSm100ArrayTmaUmmaWarpSpecializedILi2ELi8ELi2ENS6_IJNS5_1CILi2EEENSC_ILi1EEESE_EEEEENS6_IJNSC_ILi256EEESH_NSC_ILi128EEEEEENS_6half_tEPNS6_IJlSE_NSC_ILi0EEEEEESK_SN_NS5_8TiledMMAINS5_8MMA_AtomIJNS5_26SM100_MMA_F16BF16_2x1SM_SSISK_SK_fLi256ELi256ELNS5_4UMMA5MajorE0ELSS_0ELNSR_7ScaleInE0ELST_0EEEEEENS5_6LayoutINS6_IJSE_SE_SE_EEENS6_IJSL_SL_SL_EEEEENS6_IJNS5_10UnderscoreES10_S10_EEEEENS5_18SM100_TMA_2SM_LOADENS5_14ComposedLayoutINS5_7SwizzleILi3ELi4ELi3EEENS5_18smem_ptr_flag_bitsILi16EEENSW_INS6_IJNSC_ILi8EEENSC_ILi64EEEEEENS6_IJS1A_SE_EEEEEEEvNS5_8identityES13_S1E_vS1F_EENS_8epilogue10collective18CollectiveEpilogueINS1H_31Sm100PtrArrayTmaWarpSpecializedILi4ELi2ELi64ELb1ELb0EEEJNS6_IJSI_SH_SI_EEENS6_IJNSW_ISI_SE_EENSW_IS1A_SE_EEEEESK_PNS6_IJSE_lSL_EEESK_S1R_NS1H_6fusion15FusionCallbacksIS1L_NS1S_17LinearCombinationISK_fSK_fLNS_15FloatRoundStyleE2EEES1M_S1P_JEEENS5_5SM1004TMEM4LOAD26SM100_TMEM_LOAD_16dp256b8xENS5_13SM90_TMA_LOADENS14_IS16_S18_NSW_INS6_IJS1A_S19_EEENS6_IJSE_S1A_EEEEEEENS5_17SM75_U16x8_LDSM_TENS5_14SM90_TMA_STOREES26_NS5_17SM90_U16x8_STSM_TENS5_39AutoVectorizingCopyWithAssumedAlignmentILi128EEEEEEvvEEEEvNT_6ParamsE) ;  /* 0xfffffeac02e87950 */ /* 0x000fec0003c3ffff */
.L_x_279:
[----:B------:R-:W-:-:S00]  /*15060*/  BRA `(.L_x_279) ;  /* 0xfffffffc00fc7947 */ /* 0x000fc0000383ffff */
[----:B------:R-:W-:-:S00]  /*15070*/  NOP ;  /* 0x0000000000007918 */ /* 0x000fc00000000000 */
        /* <DEDUP_REMOVED lines=8> */
.L_x_291:


//--------------------- .nv.global.init           --------------------------
	.section	.nv.global.init,"aw",@progbits
.nv.global.init:
	.type		$str$26,@object
	.size		$str$26,($str$27 - $str$26)
$str$26:
        /*0000*/ 	.byte	0x28, 0x61, 0x64, 0x64, 0x72, 0x65, 0x73, 0x73, 0x20, 0x26, 0x20, 0x6d, 0x61, 0x73, 0x6b, 0x29
        /*0010*/ 	.byte	0x20, 0x3d, 0x3d, 0x20, 0x30, 0x00
	.type		$str$27,@object
	.size		$str$27,($str$25 - $str$27)
$str$27:
        /*0016*/ 	.byte	0x2f, 0x74, 0x6d, 0x70, 0x2f, 0x63, 0x75, 0x74, 0x6c, 0x61, 0x73, 0x73, 0x5f, 0x73, 0x77, 0x65
        /*0026*/ 	.byte	0x65, 0x70, 0x5f, 0x73, 0x72, 0x63, 0x2f, 0x69, 0x6e, 0x63, 0x6c, 0x75, 0x64, 0x65, 0x2f, 0x63
        /*0036*/ 	.byte	0x75, 0x74, 0x65, 0x2f, 0x70, 0x6f, 0x69, 0x6e, 0x74, 0x65, 0x72, 0x5f, 0x66, 0x6c, 0x61, 0x67
        /*0046*/ 	.byte	0x67, 0x65, 0x64, 0x2e, 0x68, 0x70, 0x70, 0x00
	.type		$str$25,@object
	.size		$str$25,($str$24 - $str$25)
$str$25:
        /*004e*/ 	.byte	0x2f, 0x74, 0x6d, 0x70, 0x2f, 0x63, 0x75, 0x74, 0x6c, 0x61, 0x73, 0x73, 0x5f, 0x73, 0x77, 0x65
        /*005e*/ 	.byte	0x65, 0x70, 0x5f, 0x73, 0x72, 0x63, 0x2f, 0x69, 0x6e, 0x63, 0x6c, 0x75, 0x64, 0x65, 0x2f, 0x63
        /*006e*/ 	.byte	0x75, 0x74, 0x65, 0x2f, 0x61, 0x74, 0x6f, 0x6d, 0x2f, 0x63, 0x6f, 0x70, 0x79, 0x5f, 0x74, 0x72
        /*007e*/ 	.byte	0x61, 0x69, 0x74, 0x73, 0x5f, 0x73, 0x6d, 0x31, 0x30, 0x30, 0x2e, 0x68, 0x70, 0x70, 0x00
	.type		$str$24,@object
	.size		$str$24,(__unnamed_1 - $str$24)
$str$24:
        /*008d*/ 	.byte	0x28, 0x28, 0x75, 0x69, 0x6e, 0x74, 0x33, 0x32, 0x5f, 0x74, 0x28, 0x74, 0x68, 0x72, 0x65, 0x61
        /*009d*/ 	.byte	0x64, 0x49, 0x64, 0x78, 0x2e, 0x78, 0x29, 0x20, 0x2f, 0x20, 0x33, 0x32, 0x29, 0x20, 0x25, 0x20
        /*00ad*/ 	.byte	0x34, 0x29, 0x20, 0x3d, 0x3d, 0x20, 0x28, 0x28, 0x28, 0x74, 0x6d, 0x65, 0x6d, 0x5f, 0x61, 0x64
        /*00bd*/ 	.byte	0x64, 0x72, 0x20, 0x3e, 0x3e, 0x20, 0x31, 0x36, 0x29, 0x20, 0x2f, 0x20, 0x33, 0x32, 0x29, 0x20
        /*00cd*/ 	.byte	0x25, 0x20, 0x34, 0x29, 0x00
	.type		__unnamed_1,@object
	.size		__unnamed_1,(__unnamed_2 - __unnamed_1)
__unnamed_1:
        /*00d2*/ 	.byte	0x61, 0x75, 0x74, 0x6f, 0x20, 0x63, 0x75, 0x74, 0x65, 0x3a, 0x3a, 0x61, 0x73, 0x5f, 0x70, 0x6f
        /* <DEDUP_REMOVED lines=24> */
        /*0262*/ 	.byte	0x39, 0x32, 0x3e, 0x3e, 0x3e, 0x3e, 0x5d, 0x00
	.type		__unnamed_2,@object
	.size		__unnamed_2,(.L_2 - __unnamed_2)
__unnamed_2:
        /* <DEDUP_REMOVED lines=42> */
        /*050a*/ 	.byte	0x3e, 0x5d, 0x00
.L_2:


//--------------------- .nv.shared._ZN7cutlass13device_kernelINS_4gemm6kernel13GemmUniversalINS1_17GroupProblemShapeIN4cute5tupleIJiiiEEEEENS1_10collective13CollectiveMmaINS1_40MainloopSm100ArrayTmaUmmaWarpSpecializedILi2ELi8ELi2ENS6_IJNS5_1CILi2EEENSC_ILi1EEESE_EEEEENS6_IJNSC_ILi256EEESH_NSC_ILi128EEEEEENS_6half_tEPNS6_IJlSE_NSC_ILi0EEEEEESK_SN_NS5_8TiledMMAINS5_8MMA_AtomIJNS5_26SM100_MMA_F16BF16_2x1SM_SSISK_SK_fLi256ELi256ELNS5_4UMMA5MajorE0ELSS_0ELNSR_7ScaleInE0ELST_0EEEEEENS5_6LayoutINS6_IJSE_SE_SE_EEENS6_IJSL_SL_SL_EEEEENS6_IJNS5_10UnderscoreES10_S10_EEEEENS5_18SM100_TMA_2SM_LOADENS5_14ComposedLayoutINS5_7SwizzleILi3ELi4ELi3EEENS5_18smem_ptr_flag_bitsILi16EEENSW_INS6_IJNSC_ILi8EEENSC_ILi64EEEEEENS6_IJS1A_SE_EEEEEEEvNS5_8identityES13_S1E_vS1F_EENS_8epilogue10collective18CollectiveEpilogueINS1H_31Sm100PtrArrayTmaWarpSpecializedILi4ELi2ELi64ELb1ELb0EEEJNS6_IJSI_SH_SI_EEENS6_IJNSW_ISI_SE_EENSW_IS1A_SE_EEEEESK_PNS6_IJSE_lSL_EEESK_S1R_NS1H_6fusion15FusionCallbacksIS1L_NS1S_17LinearCombinationISK_fSK_fLNS_15FloatRoundStyleE2EEES1M_S1P_JEEENS5_5SM1004TMEM4LOAD26SM100_TMEM_LOAD_16dp256b8xENS5_13SM90_TMA_LOADENS14_IS16_S18_NSW_INS6_IJS1A_S19_EEENS6_IJSE_S1A_EEEEEEENS5_17SM75_U16x8_LDSM_TENS5_14SM90_TMA_STOREES26_NS5_17SM90_U16x8_STSM_TENS5_39AutoVectorizingCopyWithAssumedAlignmentILi128EEEEEEvvEEEEvNT_6ParamsE --------------------------
	.section	.nv.shared._ZN7cutlass13device_kernelINS_4gemm6kernel13GemmUniversalINS1_17GroupProblemShapeIN4cute5tupleIJiiiEEEEENS1_10collective13CollectiveMmaINS1_40MainloopSm100ArrayTmaUmmaWarpSpecializedILi2ELi8ELi2ENS6_IJNS5_1CILi2EEENSC_ILi1EEESE_EEEEENS6_IJNSC_ILi256EEESH_NSC_ILi128EEEEEENS_6half_tEPNS6_IJlSE_NSC_ILi0EEEEEESK_SN_NS5_8TiledMMAINS5_8MMA_AtomIJNS5_26SM100_MMA_F16BF16_2x1SM_SSISK_SK_fLi256ELi256ELNS5_4UMMA5MajorE0ELSS_0ELNSR_7ScaleInE0ELST_0EEEEEENS5_6LayoutINS6_IJSE_SE_SE_EEENS6_IJSL_SL_SL_EEEEENS6_IJNS5_10UnderscoreES10_S10_EEEEENS5_18SM100_TMA_2SM_LOADENS5_14ComposedLayoutINS5_7SwizzleILi3ELi4ELi3EEENS5_18smem_ptr_flag_bitsILi16EEENSW_INS6_IJNSC_ILi8EEENSC_ILi64EEEEEENS6_IJS1A_SE_EEEEEEEvNS5_8identityES13_S1E_vS1F_EENS_8epilogue10collective18CollectiveEpilogueINS1H_31Sm100PtrArrayTmaWarpSpecializedILi4ELi2ELi64ELb1ELb0EEEJNS6_IJSI_SH_SI_EEENS6_IJNSW_ISI_SE_EENSW_IS1A_SE_EEEEESK_PNS6_IJSE_lSL_EEESK_S1R_NS1H_6fusion15FusionCallbacksIS1L_NS1S_17LinearCombinationISK_fSK_fLNS_15FloatRoundStyleE2EEES1M_S1P_JEEENS5_5SM1004TMEM4LOAD26SM100_TMEM_LOAD_16dp256b8xENS5_13SM90_TMA_LOADENS14_IS16_S18_NSW_INS6_IJS1A_S19_EEENS6_IJSE_S1A_EEEEEEENS5_17SM75_U16x8_LDSM_TENS5_14SM90_TMA_STOREES26_NS5_17SM90_U16x8_STSM_TENS5_39AutoVectorizingCopyWithAssumedAlignmentILi128EEEEEEvvEEEEvNT_6ParamsE,"aw",@nobits
	.sectionflags	@""
	.align	16
	.zero		1024


//--------------------- .nv.shared.reserved.0     --------------------------
	.section	.nv.shared.reserved.0,"aw",@nobits
	.weak		__nv_reservedSMEM_offset_0_alias
	.size		__nv_reservedSMEM_offset_0_alias, 0, 64
	.other		__nv_reservedSMEM_offset_0_alias,@"STO_CUDA_RESERVED_SHARED STV_DEFAULT"
__nv_reservedSMEM_offset_0_alias:
	.zero		0
.nv.shared.reserved.0:
	.zero		64
	.weak		__nv_reservedSMEM_tcgen05_partition
	.type		__nv_reservedSMEM_tcgen05_partition,@object
	.size		__nv_reservedSMEM_tcgen05_partition,(.L_0 - __nv_reservedSMEM_tcgen05_partition)
__nv_reservedSMEM_tcgen05_partition:
	.zero		32
.L_0:


//--------------------- .nv.global                --------------------------
	.section	.nv.global,"aw",@nobits
.nv.global:
	.type		_ZN39_INTERNAL_e584a8e1_4_k_cu_b715a4e3_27754cute1_E,@object
	.size		_ZN39_INTERNAL_e584a8e1_4_k_cu_b715a4e3_27754cute1_E,(_ZN39_INTERNAL_e584a8e1_4_k_cu_b715a4e3_27754cuda3std3__45__cpo6cbeginE - _ZN39_INTERNAL_e584a8e1_4_k_cu_b715a4e3_27754cute1_E)
_ZN39_INTERNAL_e584a8e1_4_k_cu_b715a4e3_27754cute1_E:
	.zero		1
	.type		_ZN39_INTERNAL_e584a8e1_4_k_cu_b715a4e3_27754cuda3std3__45__cpo6cbeginE,@object
	.size		_ZN39_INTERNAL_e584a8e1_4_k_cu_b715a4e3_27754cuda3std3__45__cpo6cbeginE,(_ZN39_INTERNAL_e584a8e1_4_k_cu_b715a4e3_27754cuda3std3__48in_placeE - _ZN39_INTERNAL_e584a8e1_4_k_cu_b715a4e3_27754cuda3std3__45__cpo6cbeginE)
_ZN39_INTERNAL_e584a8e1_4_k_cu_b715a4e3_27754cuda3std3__45__cpo6cbeginE:
	.zero		1
	.type		_ZN39_INTERNAL_e584a8e1_4_k_cu_b715a4e3_27754cuda3std3__48in_placeE,@object
	.size		_ZN39_INTERNAL_e584a8e1_4_k_cu_b715a4e3_27754cuda3std3__48in_placeE,(_ZN39_INTERNAL_e584a8e1_4_k_cu_b715a4e3_27754cuda3std6ranges3__45__cpo9iter_moveE - _ZN39_INTERNAL_e584a8e1_4_k_cu_b715a4e3_27754cuda3std3__48in_placeE)
_ZN39_INTERNAL_e584a8e1_4_k_cu_b715a4e3_27754cuda3std3__48in_placeE:
	.zero		1
	.type		_ZN39_INTERNAL_e584a8e1_4_k_cu_b715a4e3_27754cuda3std6ranges3__45__cpo9iter_moveE,@object
	.size		_ZN39_INTERNAL_e584a8e1_4_k_cu_b715a4e3_27754cuda3std6ranges3__45__cpo9iter_moveE,(_ZN39_INTERNAL_e584a8e1_4_k_cu_b715a4e3_27754cuda3std3__45__cpo5beginE - _ZN39_INTERNAL_e584a8e1_4_k_cu_b715a4e3_27754cuda3std6ranges3__45__cpo9iter_moveE)
_ZN39_INTERNAL_e584a8e1_4_k_cu_b715a4e3_27754cuda3std6ranges3__45__cpo9iter_moveE:
	.zero		1
	.type		_ZN39_INTERNAL_e584a8e1_4_k_cu_b715a4e3_27754cuda3std3__45__cpo5beginE,@object
	.size		_ZN39_INTERNAL_e584a8e1_4_k_cu_b715a4e3_27754cuda3std3__45__cpo5beginE,(_ZN39_INTERNAL_e584a8e1_4_k_cu_b715a4e3_27754cuda3std3__441_GLOBAL__N__e584a8e1_4_k_cu_b715a4e3_27756ignoreE - _ZN39_INTERNAL_e584a8e1_4_k_cu_b715a4e3_27754cuda3std3__45__cpo5beginE)
_ZN39_INTERNAL_e584a8e1_4_k_cu_b715a4e3_27754cuda3std3__45__cpo5beginE:
	.zero		1
	.type		_ZN39_INTERNAL_e584a8e1_4_k_cu_b715a4e3_27754cuda3std3__441_GLOBAL__N__e584a8e1_4_k_cu_b715a4e3_27756ignoreE,@object
	.size		_ZN39_INTERNAL_e584a8e1_4_k_cu_b715a4e3_27754cuda3std3__441_GLOBAL__N__e584a8e1_4_k_cu_b715a4e3_27756ignoreE,(_ZN39_INTERNAL_e584a8e1_4_k_cu_b715a4e3_27754cute7productE - _ZN39_INTERNAL_e584a8e1_4_k_cu_b715a4e3_27754cuda3std3__441_GLOBAL__N__e584a8e1_4_k_cu_b715a4e3_27756ignoreE)
_ZN39_INTERNAL_e584a8e1_4_k_cu_b715a4e3_27754cuda3std3__441_GLOBAL__N__e584a8e1_4_k_cu_b715a4e3_27756ignoreE:
	.zero		1
	.type		_ZN39_INTERNAL_e584a8e1_4_k_cu_b715a4e3_27754cute7productE,@object
	.size		_ZN39_INTERNAL_e584a8e1_4_k_cu_b715a4e3_27754cute7productE,(_ZN39_INTERNAL_e584a8e1_4_k_cu_b715a4e3_27754cuda3std3__45__cpo3endE - _ZN39_INTERNAL_e584a8e1_4_k_cu_b715a4e3_27754cute7productE)
_ZN39_INTERNAL_e584a8e1_4_k_cu_b715a4e3_27754cute7productE:
	.zero		1
	.type		_ZN39_INTERNAL_e584a8e1_4_k_cu_b715a4e3_27754cuda3std3__45__cpo3endE,@object
	.size		_ZN39_INTERNAL_e584a8e1_4_k_cu_b715a4e3_27754cuda3std3__45__cpo3endE,(_ZN39_INTERNAL_e584a8e1_4_k_cu_b715a4e3_27754cuda3std3__419piecewise_constructE - _ZN39_INTERNAL_e584a8e1_4_k_cu_b715a4e3_27754cuda3std3__45__cpo3endE)
_ZN39_INTERNAL_e584a8e1_4_k_cu_b715a4e3_27754cuda3std3__45__cpo3endE:
	.zero		1
	.type		_ZN39_INTERNAL_e584a8e1_4_k_cu_b715a4e3_27754cuda3std3__419piecewise_constructE,@object
	.size		_ZN39_INTERNAL_e584a8e1_4_k_cu_b715a4e3_27754cuda3std3__419piecewise_constructE,(_ZN39_INTERNAL_e584a8e1_4_k_cu_b715a4e3_27754cuda3std3__45__cpo4cendE - _ZN39_INTERNAL_e584a8e1_4_k_cu_b715a4e3_27754cuda3std3__419piecewise_constructE)
_ZN39_INTERNAL_e584a8e1_4_k_cu_b715a4e3_27754cuda3std3__419piecewise_constructE:
	.zero		1
	.type		_ZN39_INTERNAL_e584a8e1_4_k_cu_b715a4e3_27754cuda3std3__45__cpo4cendE,@object
	.size		_ZN39_INTERNAL_e584a8e1_4_k_cu_b715a4e3_27754cuda3std3__45__cpo4cendE,(_ZN39_INTERNAL_e584a8e1_4_k_cu_b715a4e3_27754cuda3std6ranges3__45__cpo4swapE - _ZN39_INTERNAL_e584a8e1_4_k_cu_b715a4e3_27754cuda3std3__45__cpo4cendE)
_ZN39_INTERNAL_e584a8e1_4_k_cu_b715a4e3_27754cuda3std3__45__cpo4cendE:
	.zero		1
	.type		_ZN39_INTERNAL_e584a8e1_4_k_cu_b715a4e3_27754cuda3std6ranges3__45__cpo4swapE,@object
	.size		_ZN39_INTERNAL_e584a8e1_4_k_cu_b715a4e3_27754cuda3std6ranges3__45__cpo4swapE,(.L_10 - _ZN39_INTERNAL_e584a8e1_4_k_cu_b715a4e3_27754cuda3std6ranges3__45__cpo4swapE)
_ZN39_INTERNAL_e584a8e1_4_k_cu_b715a4e3_27754cuda3std6ranges3__45__cpo4swapE:
	.zero		1
.L_10:


//--------------------- .nv.constant0._ZN7cutlass13device_kernelINS_4gemm6kernel13GemmUniversalINS1_17GroupProblemShapeIN4cute5tupleIJiiiEEEEENS1_10collective13CollectiveMmaINS1_40MainloopSm100ArrayTmaUmmaWarpSpecializedILi2ELi8ELi2ENS6_IJNS5_1CILi2EEENSC_ILi1EEESE_EEEEENS6_IJNSC_ILi256EEESH_NSC_ILi128EEEEEENS_6half_tEPNS6_IJlSE_NSC_ILi0EEEEEESK_SN_NS5_8TiledMMAINS5_8MMA_AtomIJNS5_26SM100_MMA_F16BF16_2x1SM_SSISK_SK_fLi256ELi256ELNS5_4UMMA5MajorE0ELSS_0ELNSR_7ScaleInE0ELST_0EEEEEENS5_6LayoutINS6_IJSE_SE_SE_EEENS6_IJSL_SL_SL_EEEEENS6_IJNS5_10UnderscoreES10_S10_EEEEENS5_18SM100_TMA_2SM_LOADENS5_14ComposedLayoutINS5_7SwizzleILi3ELi4ELi3EEENS5_18smem_ptr_flag_bitsILi16EEENSW_INS6_IJNSC_ILi8EEENSC_ILi64EEEEEENS6_IJS1A_SE_EEEEEEEvNS5_8identityES13_S1E_vS1F_EENS_8epilogue10collective18CollectiveEpilogueINS1H_31Sm100PtrArrayTmaWarpSpecializedILi4ELi2ELi64ELb1ELb0EEEJNS6_IJSI_SH_SI_EEENS6_IJNSW_ISI_SE_EENSW_IS1A_SE_EEEEESK_PNS6_IJSE_lSL_EEESK_S1R_NS1H_6fusion15FusionCallbacksIS1L_NS1S_17LinearCombinationISK_fSK_fLNS_15FloatRoundStyleE2EEES1M_S1P_JEEENS5_5SM1004TMEM4LOAD26SM100_TMEM_LOAD_16dp256b8xENS5_13SM90_TMA_LOADENS14_IS16_S18_NSW_INS6_IJS1A_S19_EEENS6_IJSE_S1A_EEEEEEENS5_17SM75_U16x8_LDSM_TENS5_14SM90_TMA_STOREES26_NS5_17SM90_U16x8_STSM_TENS5_39AutoVectorizingCopyWithAssumedAlignmentILi128EEEEEEvvEEEEvNT_6ParamsE --------------------------
	.section	.nv.constant0._ZN7cutlass13device_kernelINS_4gemm6kernel13GemmUniversalINS1_17GroupProblemShapeIN4cute5tupleIJiiiEEEEENS1_10collective13CollectiveMmaINS1_40MainloopSm100ArrayTmaUmmaWarpSpecializedILi2ELi8ELi2ENS6_IJNS5_1CILi2EEENSC_ILi1EEESE_EEEEENS6_IJNSC_ILi256EEESH_NSC_ILi128EEEEEENS_6half_tEPNS6_IJlSE_NSC_ILi0EEEEEESK_SN_NS5_8TiledMMAINS5_8MMA_AtomIJNS5_26SM100_MMA_F16BF16_2x1SM_SSISK_SK_fLi256ELi256ELNS5_4UMMA5MajorE0ELSS_0ELNSR_7ScaleInE0ELST_0EEEEEENS5_6LayoutINS6_IJSE_SE_SE_EEENS6_IJSL_SL_SL_EEEEENS6_IJNS5_10UnderscoreES10_S10_EEEEENS5_18SM100_TMA_2SM_LOADENS5_14ComposedLayoutINS5_7SwizzleILi3ELi4ELi3EEENS5_18smem_ptr_flag_bitsILi16EEENSW_INS6_IJNSC_ILi8EEENSC_ILi64EEEEEENS6_IJS1A_SE_EEEEEEEvNS5_8identityES13_S1E_vS1F_EENS_8epilogue10collective18CollectiveEpilogueINS1H_31Sm100PtrArrayTmaWarpSpecializedILi4ELi2ELi64ELb1ELb0EEEJNS6_IJSI_SH_SI_EEENS6_IJNSW_ISI_SE_EENSW_IS1A_SE_EEEEESK_PNS6_IJSE_lSL_EEESK_S1R_NS1H_6fusion15FusionCallbacksIS1L_NS1S_17LinearCombinationISK_fSK_fLNS_15FloatRoundStyleE2EEES1M_S1P_JEEENS5_5SM1004TMEM4LOAD26SM100_TMEM_LOAD_16dp256b8xENS5_13SM90_TMA_LOADENS14_IS16_S18_NSW_INS6_IJS1A_S19_EEENS6_IJSE_S1A_EEEEEEENS5_17SM75_U16x8_LDSM_TENS5_14SM90_TMA_STOREES26_NS5_17SM90_U16x8_STSM_TENS5_39AutoVectorizingCopyWithAssumedAlignmentILi128EEEEEEvvEEEEvNT_6ParamsE,"a",@progbits
	.sectionflags	@""
	.align	4
.nv.constant0._ZN7cutlass13device_kernelINS_4gemm6kernel13GemmUniversalINS1_17GroupProblemShapeIN4cute5tupleIJiiiEEEEENS1_10collective13CollectiveMmaINS1_40MainloopSm100ArrayTmaUmmaWarpSpecializedILi2ELi8ELi2ENS6_IJNS5_1CILi2EEENSC_ILi1EEESE_EEEEENS6_IJNSC_ILi256EEESH_NSC_ILi128EEEEEENS_6half_tEPNS6_IJlSE_NSC_ILi0EEEEEESK_SN_NS5_8TiledMMAINS5_8MMA_AtomIJNS5_26SM100_MMA_F16BF16_2x1SM_SSISK_SK_fLi256ELi256ELNS5_4UMMA5MajorE0ELSS_0ELNSR_7ScaleInE0ELST_0EEEEEENS5_6LayoutINS6_IJSE_SE_SE_EEENS6_IJSL_SL_SL_EEEEENS6_IJNS5_10UnderscoreES10_S10_EEEEENS5_18SM100_TMA_2SM_LOADENS5_14ComposedLayoutINS5_7SwizzleILi3ELi4ELi3EEENS5_18smem_ptr_flag_bitsILi16EEENSW_INS6_IJNSC_ILi8EEENSC_ILi64EEEEEENS6_IJS1A_SE_EEEEEEEvNS5_8identityES13_S1E_vS1F_EENS_8epilogue10collective18CollectiveEpilogueINS1H_31Sm100PtrArrayTmaWarpSpecializedILi4ELi2ELi64ELb1ELb0EEEJNS6_IJSI_SH_SI_EEENS6_IJNSW_ISI_SE_EENSW_IS1A_SE_EEEEESK_PNS6_IJSE_lSL_EEESK_S1R_NS1H_6fusion15FusionCallbacksIS1L_NS1S_17LinearCombinationISK_fSK_fLNS_15FloatRoundStyleE2EEES1M_S1P_JEEENS5_5SM1004TMEM4LOAD26SM100_TMEM_LOAD_16dp256b8xENS5_13SM90_TMA_LOADENS14_IS16_S18_NSW_INS6_IJS1A_S19_EEENS6_IJSE_S1A_EEEEEEENS5_17SM75_U16x8_LDSM_TENS5_14SM90_TMA_STOREES26_NS5_17SM90_U16x8_STSM_TENS5_39AutoVectorizingCopyWithAssumedAlignmentILi128EEEEEEvvEEEEvNT_6ParamsE:
	.zero		3200


//--------------------- SYMBOLS --------------------------

	.type		.nv.reservedSmem.offset0,@object
	.size		.nv.reservedSmem.offset0,0x4
	.type		.nv.reservedSmem.cap,@object
	.size		.nv.reservedSmem.cap,0x4
	.type		__assertfail,@function
